//
// Generated by NVIDIA NVVM Compiler
//
// Compiler Build ID: CL-36424714
// Cuda compilation tools, release 13.0, V13.0.88
// Based on NVVM 20.0.0
//

.version 9.0
.target sm_100
.address_size 64

	// .globl	_Z5benchILi1EEvPiii
.global .align 4 .b8 precalc_xorwow_matrix[102400];
.global .align 4 .b8 precalc_xorwow_offset_matrix[102400];
.global .align 4 .b8 mrg32k3aM1[2304];
.global .align 4 .b8 mrg32k3aM2[2304];
.global .align 4 .b8 mrg32k3aM1SubSeq[2016];
.global .align 4 .b8 mrg32k3aM2SubSeq[2016];
.global .align 4 .b8 mrg32k3aM1Seq[2304];
.global .align 4 .b8 mrg32k3aM2Seq[2304];
.const .align 8 .b8 __cr_lgamma_table[72];
// _ZZ5benchILi1EEvPiiiE10bin_values has been demoted
// _ZZ5benchILi2EEvPiiiE10bin_values has been demoted
// _ZZ5benchILi4EEvPiiiE10bin_values has been demoted
// _ZZ5benchILi8EEvPiiiE10bin_values has been demoted
// _ZZ5benchILi16EEvPiiiE10bin_values has been demoted
// _ZZ5benchILi32EEvPiiiE10bin_values has been demoted
// _ZZ5benchILi64EEvPiiiE10bin_values has been demoted
// _ZZ5benchILi128EEvPiiiE10bin_values has been demoted
// _ZZ5benchILi256EEvPiiiE10bin_values has been demoted

.visible .entry _Z5benchILi1EEvPiii(
	.param .u64 .ptr .align 1 _Z5benchILi1EEvPiii_param_0,
	.param .u32 _Z5benchILi1EEvPiii_param_1,
	.param .u32 _Z5benchILi1EEvPiii_param_2
)
{
	.reg .pred 	%p<6>;
	.reg .b32 	%r<1721>;
	.reg .b64 	%rd<11>;
	// demoted variable
	.shared .align 4 .b8 _ZZ5benchILi1EEvPiiiE10bin_values[16384];
	mov.b32 	%r1712, 0;
	mov.u32 	%r1, %tid.x;
	mov.u32 	%r158, _ZZ5benchILi1EEvPiiiE10bin_values;
$L__BB0_1:
	.pragma "nounroll";
	shl.b32 	%r157, %r1712, 2;
	add.s32 	%r159, %r158, %r157;
	mov.b32 	%r160, 0;
	st.shared.u32 	[%r159], %r160;
	add.s32 	%r1712, %r1712, 1;
	setp.ne.s32 	%p1, %r1712, 4096;
	@%p1 bra 	$L__BB0_1;
	ld.param.u32 	%r1710, [_Z5benchILi1EEvPiii_param_1];
	add.s32 	%r164, %r1, 134;
	xor.b32  	%r165, %r164, -1429050551;
	mul.lo.s32 	%r166, %r165, 1099087573;
	bar.sync 	0;
	shr.s32 	%r167, %r1710, 31;
	shr.u32 	%r168, %r167, 25;
	add.s32 	%r169, %r1710, %r168;
	shr.s32 	%r170, %r169, 7;
	neg.s32 	%r4, %r170;
	add.s32 	%r1719, %r166, 5783321;
	xor.b32  	%r1716, %r166, 362436069;
	add.s32 	%r1715, %r166, 123456789;
	add.s32 	%r1714, %r166, -638133224;
	mov.b32 	%r1718, -589760388;
	mov.b32 	%r1717, -123459836;
	mov.b64 	%rd10, 0;
	mov.b32 	%r1713, 0;
$L__BB0_3:
	ld.param.u32 	%r1711, [_Z5benchILi1EEvPiii_param_1];
	setp.lt.s32 	%p2, %r1711, 128;
	shr.u32 	%r172, %r1715, 2;
	xor.b32  	%r173, %r172, %r1715;
	shl.b32 	%r174, %r1719, 4;
	shl.b32 	%r175, %r173, 1;
	xor.b32  	%r176, %r174, %r175;
	xor.b32  	%r177, %r176, %r1719;
	xor.b32  	%r178, %r177, %r173;
	add.s32 	%r179, %r1714, %r178;
	add.s32 	%r180, %r179, 1989;
	and.b32  	%r16, %r180, 4095;
	shr.u32 	%r181, %r1716, 2;
	xor.b32  	%r182, %r181, %r1716;
	shl.b32 	%r183, %r178, 4;
	shl.b32 	%r184, %r182, 1;
	xor.b32  	%r185, %r183, %r184;
	xor.b32  	%r186, %r185, %r178;
	xor.b32  	%r187, %r186, %r182;
	add.s32 	%r188, %r1714, %r187;
	add.s32 	%r189, %r188, 3978;
	and.b32  	%r17, %r189, 4095;
	shr.u32 	%r190, %r1717, 2;
	xor.b32  	%r191, %r190, %r1717;
	shl.b32 	%r192, %r187, 4;
	shl.b32 	%r193, %r191, 1;
	xor.b32  	%r194, %r192, %r193;
	xor.b32  	%r195, %r194, %r187;
	xor.b32  	%r196, %r195, %r191;
	add.s32 	%r197, %r1714, %r196;
	add.s32 	%r198, %r197, 1871;
	and.b32  	%r18, %r198, 4095;
	shr.u32 	%r199, %r1718, 2;
	xor.b32  	%r200, %r199, %r1718;
	shl.b32 	%r201, %r196, 4;
	shl.b32 	%r202, %r200, 1;
	xor.b32  	%r203, %r201, %r202;
	xor.b32  	%r204, %r203, %r196;
	xor.b32  	%r205, %r204, %r200;
	add.s32 	%r206, %r1714, %r205;
	add.s32 	%r207, %r206, 3860;
	and.b32  	%r19, %r207, 4095;
	shr.u32 	%r208, %r1719, 2;
	xor.b32  	%r209, %r208, %r1719;
	shl.b32 	%r210, %r205, 4;
	shl.b32 	%r211, %r209, 1;
	xor.b32  	%r212, %r210, %r211;
	xor.b32  	%r213, %r212, %r205;
	xor.b32  	%r214, %r213, %r209;
	add.s32 	%r215, %r1714, %r214;
	add.s32 	%r216, %r215, 1753;
	and.b32  	%r20, %r216, 4095;
	shr.u32 	%r217, %r178, 2;
	xor.b32  	%r218, %r217, %r178;
	shl.b32 	%r219, %r214, 4;
	shl.b32 	%r220, %r218, 1;
	xor.b32  	%r221, %r219, %r220;
	xor.b32  	%r222, %r221, %r214;
	xor.b32  	%r223, %r222, %r218;
	add.s32 	%r224, %r1714, %r223;
	add.s32 	%r225, %r224, 3742;
	and.b32  	%r21, %r225, 4095;
	shr.u32 	%r226, %r187, 2;
	xor.b32  	%r227, %r226, %r187;
	shl.b32 	%r228, %r223, 4;
	shl.b32 	%r229, %r227, 1;
	xor.b32  	%r230, %r228, %r229;
	xor.b32  	%r231, %r230, %r223;
	xor.b32  	%r232, %r231, %r227;
	add.s32 	%r233, %r1714, %r232;
	add.s32 	%r234, %r233, 1635;
	and.b32  	%r22, %r234, 4095;
	shr.u32 	%r235, %r196, 2;
	xor.b32  	%r236, %r235, %r196;
	shl.b32 	%r237, %r232, 4;
	shl.b32 	%r238, %r236, 1;
	xor.b32  	%r239, %r237, %r238;
	xor.b32  	%r240, %r239, %r232;
	xor.b32  	%r241, %r240, %r236;
	add.s32 	%r242, %r1714, %r241;
	add.s32 	%r243, %r242, 3624;
	and.b32  	%r23, %r243, 4095;
	shr.u32 	%r244, %r205, 2;
	xor.b32  	%r245, %r244, %r205;
	shl.b32 	%r246, %r241, 4;
	shl.b32 	%r247, %r245, 1;
	xor.b32  	%r248, %r246, %r247;
	xor.b32  	%r249, %r248, %r241;
	xor.b32  	%r250, %r249, %r245;
	add.s32 	%r251, %r1714, %r250;
	add.s32 	%r252, %r251, 1517;
	and.b32  	%r24, %r252, 4095;
	shr.u32 	%r253, %r214, 2;
	xor.b32  	%r254, %r253, %r214;
	shl.b32 	%r255, %r250, 4;
	shl.b32 	%r256, %r254, 1;
	xor.b32  	%r257, %r255, %r256;
	xor.b32  	%r258, %r257, %r250;
	xor.b32  	%r259, %r258, %r254;
	add.s32 	%r260, %r1714, %r259;
	add.s32 	%r261, %r260, 3506;
	and.b32  	%r25, %r261, 4095;
	shr.u32 	%r262, %r223, 2;
	xor.b32  	%r263, %r262, %r223;
	shl.b32 	%r264, %r259, 4;
	shl.b32 	%r265, %r263, 1;
	xor.b32  	%r266, %r264, %r265;
	xor.b32  	%r267, %r266, %r259;
	xor.b32  	%r268, %r267, %r263;
	add.s32 	%r269, %r1714, %r268;
	add.s32 	%r270, %r269, 1399;
	and.b32  	%r26, %r270, 4095;
	shr.u32 	%r271, %r232, 2;
	xor.b32  	%r272, %r271, %r232;
	shl.b32 	%r273, %r268, 4;
	shl.b32 	%r274, %r272, 1;
	xor.b32  	%r275, %r273, %r274;
	xor.b32  	%r276, %r275, %r268;
	xor.b32  	%r277, %r276, %r272;
	add.s32 	%r278, %r1714, %r277;
	add.s32 	%r279, %r278, 3388;
	and.b32  	%r27, %r279, 4095;
	shr.u32 	%r280, %r241, 2;
	xor.b32  	%r281, %r280, %r241;
	shl.b32 	%r282, %r277, 4;
	shl.b32 	%r283, %r281, 1;
	xor.b32  	%r284, %r282, %r283;
	xor.b32  	%r285, %r284, %r277;
	xor.b32  	%r286, %r285, %r281;
	add.s32 	%r287, %r1714, %r286;
	add.s32 	%r288, %r287, 1281;
	and.b32  	%r28, %r288, 4095;
	shr.u32 	%r289, %r250, 2;
	xor.b32  	%r290, %r289, %r250;
	shl.b32 	%r291, %r286, 4;
	shl.b32 	%r292, %r290, 1;
	xor.b32  	%r293, %r291, %r292;
	xor.b32  	%r294, %r293, %r286;
	xor.b32  	%r295, %r294, %r290;
	add.s32 	%r296, %r1714, %r295;
	add.s32 	%r297, %r296, 3270;
	and.b32  	%r29, %r297, 4095;
	shr.u32 	%r298, %r259, 2;
	xor.b32  	%r299, %r298, %r259;
	shl.b32 	%r300, %r295, 4;
	shl.b32 	%r301, %r299, 1;
	xor.b32  	%r302, %r300, %r301;
	xor.b32  	%r303, %r302, %r295;
	xor.b32  	%r304, %r303, %r299;
	add.s32 	%r305, %r1714, %r304;
	add.s32 	%r306, %r305, 1163;
	and.b32  	%r30, %r306, 4095;
	shr.u32 	%r307, %r268, 2;
	xor.b32  	%r308, %r307, %r268;
	shl.b32 	%r309, %r304, 4;
	shl.b32 	%r310, %r308, 1;
	xor.b32  	%r311, %r309, %r310;
	xor.b32  	%r312, %r311, %r304;
	xor.b32  	%r313, %r312, %r308;
	add.s32 	%r314, %r1714, %r313;
	add.s32 	%r315, %r314, 3152;
	and.b32  	%r31, %r315, 4095;
	shr.u32 	%r316, %r277, 2;
	xor.b32  	%r317, %r316, %r277;
	shl.b32 	%r318, %r313, 4;
	shl.b32 	%r319, %r317, 1;
	xor.b32  	%r320, %r318, %r319;
	xor.b32  	%r321, %r320, %r313;
	xor.b32  	%r322, %r321, %r317;
	add.s32 	%r323, %r1714, %r322;
	add.s32 	%r324, %r323, 1045;
	and.b32  	%r32, %r324, 4095;
	shr.u32 	%r325, %r286, 2;
	xor.b32  	%r326, %r325, %r286;
	shl.b32 	%r327, %r322, 4;
	shl.b32 	%r328, %r326, 1;
	xor.b32  	%r329, %r327, %r328;
	xor.b32  	%r330, %r329, %r322;
	xor.b32  	%r331, %r330, %r326;
	add.s32 	%r332, %r1714, %r331;
	add.s32 	%r333, %r332, 3034;
	and.b32  	%r33, %r333, 4095;
	shr.u32 	%r334, %r295, 2;
	xor.b32  	%r335, %r334, %r295;
	shl.b32 	%r336, %r331, 4;
	shl.b32 	%r337, %r335, 1;
	xor.b32  	%r338, %r336, %r337;
	xor.b32  	%r339, %r338, %r331;
	xor.b32  	%r340, %r339, %r335;
	add.s32 	%r341, %r1714, %r340;
	add.s32 	%r342, %r341, 927;
	and.b32  	%r34, %r342, 4095;
	shr.u32 	%r343, %r304, 2;
	xor.b32  	%r344, %r343, %r304;
	shl.b32 	%r345, %r340, 4;
	shl.b32 	%r346, %r344, 1;
	xor.b32  	%r347, %r345, %r346;
	xor.b32  	%r348, %r347, %r340;
	xor.b32  	%r349, %r348, %r344;
	add.s32 	%r350, %r1714, %r349;
	add.s32 	%r351, %r350, 2916;
	and.b32  	%r35, %r351, 4095;
	shr.u32 	%r352, %r313, 2;
	xor.b32  	%r353, %r352, %r313;
	shl.b32 	%r354, %r349, 4;
	shl.b32 	%r355, %r353, 1;
	xor.b32  	%r356, %r354, %r355;
	xor.b32  	%r357, %r356, %r349;
	xor.b32  	%r358, %r357, %r353;
	add.s32 	%r359, %r1714, %r358;
	add.s32 	%r360, %r359, 809;
	and.b32  	%r36, %r360, 4095;
	shr.u32 	%r361, %r322, 2;
	xor.b32  	%r362, %r361, %r322;
	shl.b32 	%r363, %r358, 4;
	shl.b32 	%r364, %r362, 1;
	xor.b32  	%r365, %r363, %r364;
	xor.b32  	%r366, %r365, %r358;
	xor.b32  	%r367, %r366, %r362;
	add.s32 	%r368, %r1714, %r367;
	add.s32 	%r369, %r368, 2798;
	and.b32  	%r37, %r369, 4095;
	shr.u32 	%r370, %r331, 2;
	xor.b32  	%r371, %r370, %r331;
	shl.b32 	%r372, %r367, 4;
	shl.b32 	%r373, %r371, 1;
	xor.b32  	%r374, %r372, %r373;
	xor.b32  	%r375, %r374, %r367;
	xor.b32  	%r376, %r375, %r371;
	add.s32 	%r377, %r1714, %r376;
	add.s32 	%r378, %r377, 691;
	and.b32  	%r38, %r378, 4095;
	shr.u32 	%r379, %r340, 2;
	xor.b32  	%r380, %r379, %r340;
	shl.b32 	%r381, %r376, 4;
	shl.b32 	%r382, %r380, 1;
	xor.b32  	%r383, %r381, %r382;
	xor.b32  	%r384, %r383, %r376;
	xor.b32  	%r385, %r384, %r380;
	add.s32 	%r386, %r1714, %r385;
	add.s32 	%r387, %r386, 2680;
	and.b32  	%r39, %r387, 4095;
	shr.u32 	%r388, %r349, 2;
	xor.b32  	%r389, %r388, %r349;
	shl.b32 	%r390, %r385, 4;
	shl.b32 	%r391, %r389, 1;
	xor.b32  	%r392, %r390, %r391;
	xor.b32  	%r393, %r392, %r385;
	xor.b32  	%r394, %r393, %r389;
	add.s32 	%r395, %r1714, %r394;
	add.s32 	%r396, %r395, 573;
	and.b32  	%r40, %r396, 4095;
	shr.u32 	%r397, %r358, 2;
	xor.b32  	%r398, %r397, %r358;
	shl.b32 	%r399, %r394, 4;
	shl.b32 	%r400, %r398, 1;
	xor.b32  	%r401, %r399, %r400;
	xor.b32  	%r402, %r401, %r394;
	xor.b32  	%r403, %r402, %r398;
	add.s32 	%r404, %r1714, %r403;
	add.s32 	%r405, %r404, 2562;
	and.b32  	%r41, %r405, 4095;
	shr.u32 	%r406, %r367, 2;
	xor.b32  	%r407, %r406, %r367;
	shl.b32 	%r408, %r403, 4;
	shl.b32 	%r409, %r407, 1;
	xor.b32  	%r410, %r408, %r409;
	xor.b32  	%r411, %r410, %r403;
	xor.b32  	%r412, %r411, %r407;
	add.s32 	%r413, %r1714, %r412;
	add.s32 	%r414, %r413, 455;
	and.b32  	%r42, %r414, 4095;
	shr.u32 	%r415, %r376, 2;
	xor.b32  	%r416, %r415, %r376;
	shl.b32 	%r417, %r412, 4;
	shl.b32 	%r418, %r416, 1;
	xor.b32  	%r419, %r417, %r418;
	xor.b32  	%r420, %r419, %r412;
	xor.b32  	%r421, %r420, %r416;
	add.s32 	%r422, %r1714, %r421;
	add.s32 	%r423, %r422, 2444;
	and.b32  	%r43, %r423, 4095;
	shr.u32 	%r424, %r385, 2;
	xor.b32  	%r425, %r424, %r385;
	shl.b32 	%r426, %r421, 4;
	shl.b32 	%r427, %r425, 1;
	xor.b32  	%r428, %r426, %r427;
	xor.b32  	%r429, %r428, %r421;
	xor.b32  	%r430, %r429, %r425;
	add.s32 	%r431, %r1714, %r430;
	add.s32 	%r432, %r431, 337;
	and.b32  	%r44, %r432, 4095;
	shr.u32 	%r433, %r394, 2;
	xor.b32  	%r434, %r433, %r394;
	shl.b32 	%r435, %r430, 4;
	shl.b32 	%r436, %r434, 1;
	xor.b32  	%r437, %r435, %r436;
	xor.b32  	%r438, %r437, %r430;
	xor.b32  	%r439, %r438, %r434;
	add.s32 	%r440, %r1714, %r439;
	add.s32 	%r441, %r440, 2326;
	and.b32  	%r45, %r441, 4095;
	shr.u32 	%r442, %r403, 2;
	xor.b32  	%r443, %r442, %r403;
	shl.b32 	%r444, %r439, 4;
	shl.b32 	%r445, %r443, 1;
	xor.b32  	%r446, %r444, %r445;
	xor.b32  	%r447, %r446, %r439;
	xor.b32  	%r448, %r447, %r443;
	add.s32 	%r449, %r1714, %r448;
	add.s32 	%r450, %r449, 219;
	and.b32  	%r46, %r450, 4095;
	shr.u32 	%r451, %r412, 2;
	xor.b32  	%r452, %r451, %r412;
	shl.b32 	%r453, %r448, 4;
	shl.b32 	%r454, %r452, 1;
	xor.b32  	%r455, %r453, %r454;
	xor.b32  	%r456, %r455, %r448;
	xor.b32  	%r457, %r456, %r452;
	add.s32 	%r458, %r1714, %r457;
	add.s32 	%r459, %r458, 2208;
	and.b32  	%r47, %r459, 4095;
	shr.u32 	%r460, %r421, 2;
	xor.b32  	%r461, %r460, %r421;
	shl.b32 	%r462, %r457, 4;
	shl.b32 	%r463, %r461, 1;
	xor.b32  	%r464, %r462, %r463;
	xor.b32  	%r465, %r464, %r457;
	xor.b32  	%r466, %r465, %r461;
	add.s32 	%r467, %r1714, %r466;
	add.s32 	%r468, %r467, 101;
	and.b32  	%r48, %r468, 4095;
	shr.u32 	%r469, %r430, 2;
	xor.b32  	%r470, %r469, %r430;
	shl.b32 	%r471, %r466, 4;
	shl.b32 	%r472, %r470, 1;
	xor.b32  	%r473, %r471, %r472;
	xor.b32  	%r474, %r473, %r466;
	xor.b32  	%r475, %r474, %r470;
	add.s32 	%r476, %r1714, %r475;
	add.s32 	%r477, %r476, 2090;
	and.b32  	%r49, %r477, 4095;
	shr.u32 	%r478, %r439, 2;
	xor.b32  	%r479, %r478, %r439;
	shl.b32 	%r480, %r475, 4;
	shl.b32 	%r481, %r479, 1;
	xor.b32  	%r482, %r480, %r481;
	xor.b32  	%r483, %r482, %r475;
	xor.b32  	%r484, %r483, %r479;
	add.s32 	%r485, %r1714, %r484;
	add.s32 	%r486, %r485, 4079;
	and.b32  	%r50, %r486, 4095;
	shr.u32 	%r487, %r448, 2;
	xor.b32  	%r488, %r487, %r448;
	shl.b32 	%r489, %r484, 4;
	shl.b32 	%r490, %r488, 1;
	xor.b32  	%r491, %r489, %r490;
	xor.b32  	%r492, %r491, %r484;
	xor.b32  	%r493, %r492, %r488;
	add.s32 	%r494, %r1714, %r493;
	add.s32 	%r495, %r494, 1972;
	and.b32  	%r51, %r495, 4095;
	shr.u32 	%r496, %r457, 2;
	xor.b32  	%r497, %r496, %r457;
	shl.b32 	%r498, %r493, 4;
	shl.b32 	%r499, %r497, 1;
	xor.b32  	%r500, %r498, %r499;
	xor.b32  	%r501, %r500, %r493;
	xor.b32  	%r502, %r501, %r497;
	add.s32 	%r503, %r1714, %r502;
	add.s32 	%r504, %r503, 3961;
	and.b32  	%r52, %r504, 4095;
	shr.u32 	%r505, %r466, 2;
	xor.b32  	%r506, %r505, %r466;
	shl.b32 	%r507, %r502, 4;
	shl.b32 	%r508, %r506, 1;
	xor.b32  	%r509, %r507, %r508;
	xor.b32  	%r510, %r509, %r502;
	xor.b32  	%r511, %r510, %r506;
	add.s32 	%r512, %r1714, %r511;
	add.s32 	%r513, %r512, 1854;
	and.b32  	%r53, %r513, 4095;
	shr.u32 	%r514, %r475, 2;
	xor.b32  	%r515, %r514, %r475;
	shl.b32 	%r516, %r511, 4;
	shl.b32 	%r517, %r515, 1;
	xor.b32  	%r518, %r516, %r517;
	xor.b32  	%r519, %r518, %r511;
	xor.b32  	%r520, %r519, %r515;
	add.s32 	%r521, %r1714, %r520;
	add.s32 	%r522, %r521, 3843;
	and.b32  	%r54, %r522, 4095;
	shr.u32 	%r523, %r484, 2;
	xor.b32  	%r524, %r523, %r484;
	shl.b32 	%r525, %r520, 4;
	shl.b32 	%r526, %r524, 1;
	xor.b32  	%r527, %r525, %r526;
	xor.b32  	%r528, %r527, %r520;
	xor.b32  	%r529, %r528, %r524;
	add.s32 	%r530, %r1714, %r529;
	add.s32 	%r531, %r530, 1736;
	and.b32  	%r55, %r531, 4095;
	shr.u32 	%r532, %r493, 2;
	xor.b32  	%r533, %r532, %r493;
	shl.b32 	%r534, %r529, 4;
	shl.b32 	%r535, %r533, 1;
	xor.b32  	%r536, %r534, %r535;
	xor.b32  	%r537, %r536, %r529;
	xor.b32  	%r538, %r537, %r533;
	add.s32 	%r539, %r1714, %r538;
	add.s32 	%r540, %r539, 3725;
	and.b32  	%r56, %r540, 4095;
	shr.u32 	%r541, %r502, 2;
	xor.b32  	%r542, %r541, %r502;
	shl.b32 	%r543, %r538, 4;
	shl.b32 	%r544, %r542, 1;
	xor.b32  	%r545, %r543, %r544;
	xor.b32  	%r546, %r545, %r538;
	xor.b32  	%r547, %r546, %r542;
	add.s32 	%r548, %r1714, %r547;
	add.s32 	%r549, %r548, 1618;
	and.b32  	%r57, %r549, 4095;
	shr.u32 	%r550, %r511, 2;
	xor.b32  	%r551, %r550, %r511;
	shl.b32 	%r552, %r547, 4;
	shl.b32 	%r553, %r551, 1;
	xor.b32  	%r554, %r552, %r553;
	xor.b32  	%r555, %r554, %r547;
	xor.b32  	%r556, %r555, %r551;
	add.s32 	%r557, %r1714, %r556;
	add.s32 	%r558, %r557, 3607;
	and.b32  	%r58, %r558, 4095;
	shr.u32 	%r559, %r520, 2;
	xor.b32  	%r560, %r559, %r520;
	shl.b32 	%r561, %r556, 4;
	shl.b32 	%r562, %r560, 1;
	xor.b32  	%r563, %r561, %r562;
	xor.b32  	%r564, %r563, %r556;
	xor.b32  	%r565, %r564, %r560;
	add.s32 	%r566, %r1714, %r565;
	add.s32 	%r567, %r566, 1500;
	and.b32  	%r59, %r567, 4095;
	shr.u32 	%r568, %r529, 2;
	xor.b32  	%r569, %r568, %r529;
	shl.b32 	%r570, %r565, 4;
	shl.b32 	%r571, %r569, 1;
	xor.b32  	%r572, %r570, %r571;
	xor.b32  	%r573, %r572, %r565;
	xor.b32  	%r574, %r573, %r569;
	add.s32 	%r575, %r1714, %r574;
	add.s32 	%r576, %r575, 3489;
	and.b32  	%r60, %r576, 4095;
	shr.u32 	%r577, %r538, 2;
	xor.b32  	%r578, %r577, %r538;
	shl.b32 	%r579, %r574, 4;
	shl.b32 	%r580, %r578, 1;
	xor.b32  	%r581, %r579, %r580;
	xor.b32  	%r582, %r581, %r574;
	xor.b32  	%r583, %r582, %r578;
	add.s32 	%r584, %r1714, %r583;
	add.s32 	%r585, %r584, 1382;
	and.b32  	%r61, %r585, 4095;
	shr.u32 	%r586, %r547, 2;
	xor.b32  	%r587, %r586, %r547;
	shl.b32 	%r588, %r583, 4;
	shl.b32 	%r589, %r587, 1;
	xor.b32  	%r590, %r588, %r589;
	xor.b32  	%r591, %r590, %r583;
	xor.b32  	%r592, %r591, %r587;
	add.s32 	%r593, %r1714, %r592;
	add.s32 	%r594, %r593, 3371;
	and.b32  	%r62, %r594, 4095;
	shr.u32 	%r595, %r556, 2;
	xor.b32  	%r596, %r595, %r556;
	shl.b32 	%r597, %r592, 4;
	shl.b32 	%r598, %r596, 1;
	xor.b32  	%r599, %r597, %r598;
	xor.b32  	%r600, %r599, %r592;
	xor.b32  	%r601, %r600, %r596;
	add.s32 	%r602, %r1714, %r601;
	add.s32 	%r603, %r602, 1264;
	and.b32  	%r63, %r603, 4095;
	shr.u32 	%r604, %r565, 2;
	xor.b32  	%r605, %r604, %r565;
	shl.b32 	%r606, %r601, 4;
	shl.b32 	%r607, %r605, 1;
	xor.b32  	%r608, %r606, %r607;
	xor.b32  	%r609, %r608, %r601;
	xor.b32  	%r610, %r609, %r605;
	add.s32 	%r611, %r1714, %r610;
	add.s32 	%r612, %r611, 3253;
	and.b32  	%r64, %r612, 4095;
	shr.u32 	%r613, %r574, 2;
	xor.b32  	%r614, %r613, %r574;
	shl.b32 	%r615, %r610, 4;
	shl.b32 	%r616, %r614, 1;
	xor.b32  	%r617, %r615, %r616;
	xor.b32  	%r618, %r617, %r610;
	xor.b32  	%r619, %r618, %r614;
	add.s32 	%r620, %r1714, %r619;
	add.s32 	%r621, %r620, 1146;
	and.b32  	%r65, %r621, 4095;
	shr.u32 	%r622, %r583, 2;
	xor.b32  	%r623, %r622, %r583;
	shl.b32 	%r624, %r619, 4;
	shl.b32 	%r625, %r623, 1;
	xor.b32  	%r626, %r624, %r625;
	xor.b32  	%r627, %r626, %r619;
	xor.b32  	%r628, %r627, %r623;
	add.s32 	%r629, %r1714, %r628;
	add.s32 	%r630, %r629, 3135;
	and.b32  	%r66, %r630, 4095;
	shr.u32 	%r631, %r592, 2;
	xor.b32  	%r632, %r631, %r592;
	shl.b32 	%r633, %r628, 4;
	shl.b32 	%r634, %r632, 1;
	xor.b32  	%r635, %r633, %r634;
	xor.b32  	%r636, %r635, %r628;
	xor.b32  	%r637, %r636, %r632;
	add.s32 	%r638, %r1714, %r637;
	add.s32 	%r639, %r638, 1028;
	and.b32  	%r67, %r639, 4095;
	shr.u32 	%r640, %r601, 2;
	xor.b32  	%r641, %r640, %r601;
	shl.b32 	%r642, %r637, 4;
	shl.b32 	%r643, %r641, 1;
	xor.b32  	%r644, %r642, %r643;
	xor.b32  	%r645, %r644, %r637;
	xor.b32  	%r646, %r645, %r641;
	add.s32 	%r647, %r1714, %r646;
	add.s32 	%r648, %r647, 3017;
	and.b32  	%r68, %r648, 4095;
	shr.u32 	%r649, %r610, 2;
	xor.b32  	%r650, %r649, %r610;
	shl.b32 	%r651, %r646, 4;
	shl.b32 	%r652, %r650, 1;
	xor.b32  	%r653, %r651, %r652;
	xor.b32  	%r654, %r653, %r646;
	xor.b32  	%r655, %r654, %r650;
	add.s32 	%r656, %r1714, %r655;
	add.s32 	%r657, %r656, 910;
	and.b32  	%r69, %r657, 4095;
	shr.u32 	%r658, %r619, 2;
	xor.b32  	%r659, %r658, %r619;
	shl.b32 	%r660, %r655, 4;
	shl.b32 	%r661, %r659, 1;
	xor.b32  	%r662, %r660, %r661;
	xor.b32  	%r663, %r662, %r655;
	xor.b32  	%r664, %r663, %r659;
	add.s32 	%r665, %r1714, %r664;
	add.s32 	%r666, %r665, 2899;
	and.b32  	%r70, %r666, 4095;
	shr.u32 	%r667, %r628, 2;
	xor.b32  	%r668, %r667, %r628;
	shl.b32 	%r669, %r664, 4;
	shl.b32 	%r670, %r668, 1;
	xor.b32  	%r671, %r669, %r670;
	xor.b32  	%r672, %r671, %r664;
	xor.b32  	%r673, %r672, %r668;
	add.s32 	%r674, %r1714, %r673;
	add.s32 	%r675, %r674, 792;
	and.b32  	%r71, %r675, 4095;
	shr.u32 	%r676, %r637, 2;
	xor.b32  	%r677, %r676, %r637;
	shl.b32 	%r678, %r673, 4;
	shl.b32 	%r679, %r677, 1;
	xor.b32  	%r680, %r678, %r679;
	xor.b32  	%r681, %r680, %r673;
	xor.b32  	%r682, %r681, %r677;
	add.s32 	%r683, %r1714, %r682;
	add.s32 	%r684, %r683, 2781;
	and.b32  	%r72, %r684, 4095;
	shr.u32 	%r685, %r646, 2;
	xor.b32  	%r686, %r685, %r646;
	shl.b32 	%r687, %r682, 4;
	shl.b32 	%r688, %r686, 1;
	xor.b32  	%r689, %r687, %r688;
	xor.b32  	%r690, %r689, %r682;
	xor.b32  	%r691, %r690, %r686;
	add.s32 	%r692, %r1714, %r691;
	add.s32 	%r693, %r692, 674;
	and.b32  	%r73, %r693, 4095;
	shr.u32 	%r694, %r655, 2;
	xor.b32  	%r695, %r694, %r655;
	shl.b32 	%r696, %r691, 4;
	shl.b32 	%r697, %r695, 1;
	xor.b32  	%r698, %r696, %r697;
	xor.b32  	%r699, %r698, %r691;
	xor.b32  	%r700, %r699, %r695;
	add.s32 	%r701, %r1714, %r700;
	add.s32 	%r702, %r701, 2663;
	and.b32  	%r74, %r702, 4095;
	shr.u32 	%r703, %r664, 2;
	xor.b32  	%r704, %r703, %r664;
	shl.b32 	%r705, %r700, 4;
	shl.b32 	%r706, %r704, 1;
	xor.b32  	%r707, %r705, %r706;
	xor.b32  	%r708, %r707, %r700;
	xor.b32  	%r709, %r708, %r704;
	add.s32 	%r710, %r1714, %r709;
	add.s32 	%r711, %r710, 556;
	and.b32  	%r75, %r711, 4095;
	shr.u32 	%r712, %r673, 2;
	xor.b32  	%r713, %r712, %r673;
	shl.b32 	%r714, %r709, 4;
	shl.b32 	%r715, %r713, 1;
	xor.b32  	%r716, %r714, %r715;
	xor.b32  	%r717, %r716, %r709;
	xor.b32  	%r718, %r717, %r713;
	add.s32 	%r719, %r1714, %r718;
	add.s32 	%r720, %r719, 2545;
	and.b32  	%r76, %r720, 4095;
	shr.u32 	%r721, %r682, 2;
	xor.b32  	%r722, %r721, %r682;
	shl.b32 	%r723, %r718, 4;
	shl.b32 	%r724, %r722, 1;
	xor.b32  	%r725, %r723, %r724;
	xor.b32  	%r726, %r725, %r718;
	xor.b32  	%r727, %r726, %r722;
	add.s32 	%r728, %r1714, %r727;
	add.s32 	%r729, %r728, 438;
	and.b32  	%r77, %r729, 4095;
	shr.u32 	%r730, %r691, 2;
	xor.b32  	%r731, %r730, %r691;
	shl.b32 	%r732, %r727, 4;
	shl.b32 	%r733, %r731, 1;
	xor.b32  	%r734, %r732, %r733;
	xor.b32  	%r735, %r734, %r727;
	xor.b32  	%r736, %r735, %r731;
	add.s32 	%r737, %r1714, %r736;
	add.s32 	%r738, %r737, 2427;
	and.b32  	%r78, %r738, 4095;
	shr.u32 	%r739, %r700, 2;
	xor.b32  	%r740, %r739, %r700;
	shl.b32 	%r741, %r736, 4;
	shl.b32 	%r742, %r740, 1;
	xor.b32  	%r743, %r741, %r742;
	xor.b32  	%r744, %r743, %r736;
	xor.b32  	%r745, %r744, %r740;
	add.s32 	%r746, %r1714, %r745;
	add.s32 	%r747, %r746, 320;
	and.b32  	%r79, %r747, 4095;
	shr.u32 	%r748, %r709, 2;
	xor.b32  	%r749, %r748, %r709;
	shl.b32 	%r750, %r745, 4;
	shl.b32 	%r751, %r749, 1;
	xor.b32  	%r752, %r750, %r751;
	xor.b32  	%r753, %r752, %r745;
	xor.b32  	%r754, %r753, %r749;
	add.s32 	%r755, %r1714, %r754;
	add.s32 	%r756, %r755, 2309;
	and.b32  	%r80, %r756, 4095;
	shr.u32 	%r757, %r718, 2;
	xor.b32  	%r758, %r757, %r718;
	shl.b32 	%r759, %r754, 4;
	shl.b32 	%r760, %r758, 1;
	xor.b32  	%r761, %r759, %r760;
	xor.b32  	%r762, %r761, %r754;
	xor.b32  	%r763, %r762, %r758;
	add.s32 	%r764, %r1714, %r763;
	add.s32 	%r765, %r764, 202;
	and.b32  	%r81, %r765, 4095;
	shr.u32 	%r766, %r727, 2;
	xor.b32  	%r767, %r766, %r727;
	shl.b32 	%r768, %r763, 4;
	shl.b32 	%r769, %r767, 1;
	xor.b32  	%r770, %r768, %r769;
	xor.b32  	%r771, %r770, %r763;
	xor.b32  	%r772, %r771, %r767;
	add.s32 	%r773, %r1714, %r772;
	add.s32 	%r774, %r773, 2191;
	and.b32  	%r82, %r774, 4095;
	shr.u32 	%r775, %r736, 2;
	xor.b32  	%r776, %r775, %r736;
	shl.b32 	%r777, %r772, 4;
	shl.b32 	%r778, %r776, 1;
	xor.b32  	%r779, %r777, %r778;
	xor.b32  	%r780, %r779, %r772;
	xor.b32  	%r781, %r780, %r776;
	add.s32 	%r782, %r1714, %r781;
	add.s32 	%r783, %r782, 84;
	and.b32  	%r83, %r783, 4095;
	shr.u32 	%r784, %r745, 2;
	xor.b32  	%r785, %r784, %r745;
	shl.b32 	%r786, %r781, 4;
	shl.b32 	%r787, %r785, 1;
	xor.b32  	%r788, %r786, %r787;
	xor.b32  	%r789, %r788, %r781;
	xor.b32  	%r790, %r789, %r785;
	add.s32 	%r791, %r1714, %r790;
	add.s32 	%r792, %r791, 2073;
	and.b32  	%r84, %r792, 4095;
	shr.u32 	%r793, %r754, 2;
	xor.b32  	%r794, %r793, %r754;
	shl.b32 	%r795, %r790, 4;
	shl.b32 	%r796, %r794, 1;
	xor.b32  	%r797, %r795, %r796;
	xor.b32  	%r798, %r797, %r790;
	xor.b32  	%r799, %r798, %r794;
	add.s32 	%r800, %r1714, %r799;
	add.s32 	%r801, %r800, 4062;
	and.b32  	%r85, %r801, 4095;
	shr.u32 	%r802, %r763, 2;
	xor.b32  	%r803, %r802, %r763;
	shl.b32 	%r804, %r799, 4;
	shl.b32 	%r805, %r803, 1;
	xor.b32  	%r806, %r804, %r805;
	xor.b32  	%r807, %r806, %r799;
	xor.b32  	%r808, %r807, %r803;
	add.s32 	%r809, %r1714, %r808;
	add.s32 	%r810, %r809, 1955;
	and.b32  	%r86, %r810, 4095;
	shr.u32 	%r811, %r772, 2;
	xor.b32  	%r812, %r811, %r772;
	shl.b32 	%r813, %r808, 4;
	shl.b32 	%r814, %r812, 1;
	xor.b32  	%r815, %r813, %r814;
	xor.b32  	%r816, %r815, %r808;
	xor.b32  	%r817, %r816, %r812;
	add.s32 	%r818, %r1714, %r817;
	add.s32 	%r819, %r818, 3944;
	and.b32  	%r87, %r819, 4095;
	shr.u32 	%r820, %r781, 2;
	xor.b32  	%r821, %r820, %r781;
	shl.b32 	%r822, %r817, 4;
	shl.b32 	%r823, %r821, 1;
	xor.b32  	%r824, %r822, %r823;
	xor.b32  	%r825, %r824, %r817;
	xor.b32  	%r826, %r825, %r821;
	add.s32 	%r827, %r1714, %r826;
	add.s32 	%r828, %r827, 1837;
	and.b32  	%r88, %r828, 4095;
	shr.u32 	%r829, %r790, 2;
	xor.b32  	%r830, %r829, %r790;
	shl.b32 	%r831, %r826, 4;
	shl.b32 	%r832, %r830, 1;
	xor.b32  	%r833, %r831, %r832;
	xor.b32  	%r834, %r833, %r826;
	xor.b32  	%r835, %r834, %r830;
	add.s32 	%r836, %r1714, %r835;
	add.s32 	%r837, %r836, 3826;
	and.b32  	%r89, %r837, 4095;
	shr.u32 	%r838, %r799, 2;
	xor.b32  	%r839, %r838, %r799;
	shl.b32 	%r840, %r835, 4;
	shl.b32 	%r841, %r839, 1;
	xor.b32  	%r842, %r840, %r841;
	xor.b32  	%r843, %r842, %r835;
	xor.b32  	%r844, %r843, %r839;
	add.s32 	%r845, %r1714, %r844;
	add.s32 	%r846, %r845, 1719;
	and.b32  	%r90, %r846, 4095;
	shr.u32 	%r847, %r808, 2;
	xor.b32  	%r848, %r847, %r808;
	shl.b32 	%r849, %r844, 4;
	shl.b32 	%r850, %r848, 1;
	xor.b32  	%r851, %r849, %r850;
	xor.b32  	%r852, %r851, %r844;
	xor.b32  	%r853, %r852, %r848;
	add.s32 	%r854, %r1714, %r853;
	add.s32 	%r855, %r854, 3708;
	and.b32  	%r91, %r855, 4095;
	shr.u32 	%r856, %r817, 2;
	xor.b32  	%r857, %r856, %r817;
	shl.b32 	%r858, %r853, 4;
	shl.b32 	%r859, %r857, 1;
	xor.b32  	%r860, %r858, %r859;
	xor.b32  	%r861, %r860, %r853;
	xor.b32  	%r862, %r861, %r857;
	add.s32 	%r863, %r1714, %r862;
	add.s32 	%r864, %r863, 1601;
	and.b32  	%r92, %r864, 4095;
	shr.u32 	%r865, %r826, 2;
	xor.b32  	%r866, %r865, %r826;
	shl.b32 	%r867, %r862, 4;
	shl.b32 	%r868, %r866, 1;
	xor.b32  	%r869, %r867, %r868;
	xor.b32  	%r870, %r869, %r862;
	xor.b32  	%r871, %r870, %r866;
	add.s32 	%r872, %r1714, %r871;
	add.s32 	%r873, %r872, 3590;
	and.b32  	%r93, %r873, 4095;
	shr.u32 	%r874, %r835, 2;
	xor.b32  	%r875, %r874, %r835;
	shl.b32 	%r876, %r871, 4;
	shl.b32 	%r877, %r875, 1;
	xor.b32  	%r878, %r876, %r877;
	xor.b32  	%r879, %r878, %r871;
	xor.b32  	%r880, %r879, %r875;
	add.s32 	%r881, %r1714, %r880;
	add.s32 	%r882, %r881, 1483;
	and.b32  	%r94, %r882, 4095;
	shr.u32 	%r883, %r844, 2;
	xor.b32  	%r884, %r883, %r844;
	shl.b32 	%r885, %r880, 4;
	shl.b32 	%r886, %r884, 1;
	xor.b32  	%r887, %r885, %r886;
	xor.b32  	%r888, %r887, %r880;
	xor.b32  	%r889, %r888, %r884;
	add.s32 	%r890, %r1714, %r889;
	add.s32 	%r891, %r890, 3472;
	and.b32  	%r95, %r891, 4095;
	shr.u32 	%r892, %r853, 2;
	xor.b32  	%r893, %r892, %r853;
	shl.b32 	%r894, %r889, 4;
	shl.b32 	%r895, %r893, 1;
	xor.b32  	%r896, %r894, %r895;
	xor.b32  	%r897, %r896, %r889;
	xor.b32  	%r898, %r897, %r893;
	add.s32 	%r899, %r1714, %r898;
	add.s32 	%r900, %r899, 1365;
	and.b32  	%r96, %r900, 4095;
	shr.u32 	%r901, %r862, 2;
	xor.b32  	%r902, %r901, %r862;
	shl.b32 	%r903, %r898, 4;
	shl.b32 	%r904, %r902, 1;
	xor.b32  	%r905, %r903, %r904;
	xor.b32  	%r906, %r905, %r898;
	xor.b32  	%r907, %r906, %r902;
	add.s32 	%r908, %r1714, %r907;
	add.s32 	%r909, %r908, 3354;
	and.b32  	%r97, %r909, 4095;
	shr.u32 	%r910, %r871, 2;
	xor.b32  	%r911, %r910, %r871;
	shl.b32 	%r912, %r907, 4;
	shl.b32 	%r913, %r911, 1;
	xor.b32  	%r914, %r912, %r913;
	xor.b32  	%r915, %r914, %r907;
	xor.b32  	%r916, %r915, %r911;
	add.s32 	%r917, %r1714, %r916;
	add.s32 	%r918, %r917, 1247;
	and.b32  	%r98, %r918, 4095;
	shr.u32 	%r919, %r880, 2;
	xor.b32  	%r920, %r919, %r880;
	shl.b32 	%r921, %r916, 4;
	shl.b32 	%r922, %r920, 1;
	xor.b32  	%r923, %r921, %r922;
	xor.b32  	%r924, %r923, %r916;
	xor.b32  	%r925, %r924, %r920;
	add.s32 	%r926, %r1714, %r925;
	add.s32 	%r927, %r926, 3236;
	and.b32  	%r99, %r927, 4095;
	shr.u32 	%r928, %r889, 2;
	xor.b32  	%r929, %r928, %r889;
	shl.b32 	%r930, %r925, 4;
	shl.b32 	%r931, %r929, 1;
	xor.b32  	%r932, %r930, %r931;
	xor.b32  	%r933, %r932, %r925;
	xor.b32  	%r934, %r933, %r929;
	add.s32 	%r935, %r1714, %r934;
	add.s32 	%r936, %r935, 1129;
	and.b32  	%r100, %r936, 4095;
	shr.u32 	%r937, %r898, 2;
	xor.b32  	%r938, %r937, %r898;
	shl.b32 	%r939, %r934, 4;
	shl.b32 	%r940, %r938, 1;
	xor.b32  	%r941, %r939, %r940;
	xor.b32  	%r942, %r941, %r934;
	xor.b32  	%r943, %r942, %r938;
	add.s32 	%r944, %r1714, %r943;
	add.s32 	%r945, %r944, 3118;
	and.b32  	%r101, %r945, 4095;
	shr.u32 	%r946, %r907, 2;
	xor.b32  	%r947, %r946, %r907;
	shl.b32 	%r948, %r943, 4;
	shl.b32 	%r949, %r947, 1;
	xor.b32  	%r950, %r948, %r949;
	xor.b32  	%r951, %r950, %r943;
	xor.b32  	%r952, %r951, %r947;
	add.s32 	%r953, %r1714, %r952;
	add.s32 	%r954, %r953, 1011;
	and.b32  	%r102, %r954, 4095;
	shr.u32 	%r955, %r916, 2;
	xor.b32  	%r956, %r955, %r916;
	shl.b32 	%r957, %r952, 4;
	shl.b32 	%r958, %r956, 1;
	xor.b32  	%r959, %r957, %r958;
	xor.b32  	%r960, %r959, %r952;
	xor.b32  	%r961, %r960, %r956;
	add.s32 	%r962, %r1714, %r961;
	add.s32 	%r963, %r962, 3000;
	and.b32  	%r103, %r963, 4095;
	shr.u32 	%r964, %r925, 2;
	xor.b32  	%r965, %r964, %r925;
	shl.b32 	%r966, %r961, 4;
	shl.b32 	%r967, %r965, 1;
	xor.b32  	%r968, %r966, %r967;
	xor.b32  	%r969, %r968, %r961;
	xor.b32  	%r970, %r969, %r965;
	add.s32 	%r971, %r1714, %r970;
	add.s32 	%r972, %r971, 893;
	and.b32  	%r104, %r972, 4095;
	shr.u32 	%r973, %r934, 2;
	xor.b32  	%r974, %r973, %r934;
	shl.b32 	%r975, %r970, 4;
	shl.b32 	%r976, %r974, 1;
	xor.b32  	%r977, %r975, %r976;
	xor.b32  	%r978, %r977, %r970;
	xor.b32  	%r979, %r978, %r974;
	add.s32 	%r980, %r1714, %r979;
	add.s32 	%r981, %r980, 2882;
	and.b32  	%r105, %r981, 4095;
	shr.u32 	%r982, %r943, 2;
	xor.b32  	%r983, %r982, %r943;
	shl.b32 	%r984, %r979, 4;
	shl.b32 	%r985, %r983, 1;
	xor.b32  	%r986, %r984, %r985;
	xor.b32  	%r987, %r986, %r979;
	xor.b32  	%r988, %r987, %r983;
	add.s32 	%r989, %r1714, %r988;
	add.s32 	%r990, %r989, 775;
	and.b32  	%r106, %r990, 4095;
	shr.u32 	%r991, %r952, 2;
	xor.b32  	%r992, %r991, %r952;
	shl.b32 	%r993, %r988, 4;
	shl.b32 	%r994, %r992, 1;
	xor.b32  	%r995, %r993, %r994;
	xor.b32  	%r996, %r995, %r988;
	xor.b32  	%r997, %r996, %r992;
	add.s32 	%r998, %r1714, %r997;
	add.s32 	%r999, %r998, 2764;
	and.b32  	%r107, %r999, 4095;
	shr.u32 	%r1000, %r961, 2;
	xor.b32  	%r1001, %r1000, %r961;
	shl.b32 	%r1002, %r997, 4;
	shl.b32 	%r1003, %r1001, 1;
	xor.b32  	%r1004, %r1002, %r1003;
	xor.b32  	%r1005, %r1004, %r997;
	xor.b32  	%r1006, %r1005, %r1001;
	add.s32 	%r1007, %r1714, %r1006;
	add.s32 	%r1008, %r1007, 657;
	and.b32  	%r108, %r1008, 4095;
	shr.u32 	%r1009, %r970, 2;
	xor.b32  	%r1010, %r1009, %r970;
	shl.b32 	%r1011, %r1006, 4;
	shl.b32 	%r1012, %r1010, 1;
	xor.b32  	%r1013, %r1011, %r1012;
	xor.b32  	%r1014, %r1013, %r1006;
	xor.b32  	%r1015, %r1014, %r1010;
	add.s32 	%r1016, %r1714, %r1015;
	add.s32 	%r1017, %r1016, 2646;
	and.b32  	%r109, %r1017, 4095;
	shr.u32 	%r1018, %r979, 2;
	xor.b32  	%r1019, %r1018, %r979;
	shl.b32 	%r1020, %r1015, 4;
	shl.b32 	%r1021, %r1019, 1;
	xor.b32  	%r1022, %r1020, %r1021;
	xor.b32  	%r1023, %r1022, %r1015;
	xor.b32  	%r1024, %r1023, %r1019;
	add.s32 	%r1025, %r1714, %r1024;
	add.s32 	%r1026, %r1025, 539;
	and.b32  	%r110, %r1026, 4095;
	shr.u32 	%r1027, %r988, 2;
	xor.b32  	%r1028, %r1027, %r988;
	shl.b32 	%r1029, %r1024, 4;
	shl.b32 	%r1030, %r1028, 1;
	xor.b32  	%r1031, %r1029, %r1030;
	xor.b32  	%r1032, %r1031, %r1024;
	xor.b32  	%r1033, %r1032, %r1028;
	add.s32 	%r1034, %r1714, %r1033;
	add.s32 	%r1035, %r1034, 2528;
	and.b32  	%r111, %r1035, 4095;
	shr.u32 	%r1036, %r997, 2;
	xor.b32  	%r1037, %r1036, %r997;
	shl.b32 	%r1038, %r1033, 4;
	shl.b32 	%r1039, %r1037, 1;
	xor.b32  	%r1040, %r1038, %r1039;
	xor.b32  	%r1041, %r1040, %r1033;
	xor.b32  	%r1042, %r1041, %r1037;
	add.s32 	%r1043, %r1714, %r1042;
	add.s32 	%r1044, %r1043, 421;
	and.b32  	%r112, %r1044, 4095;
	shr.u32 	%r1045, %r1006, 2;
	xor.b32  	%r1046, %r1045, %r1006;
	shl.b32 	%r1047, %r1042, 4;
	shl.b32 	%r1048, %r1046, 1;
	xor.b32  	%r1049, %r1047, %r1048;
	xor.b32  	%r1050, %r1049, %r1042;
	xor.b32  	%r1051, %r1050, %r1046;
	add.s32 	%r1052, %r1714, %r1051;
	add.s32 	%r1053, %r1052, 2410;
	and.b32  	%r113, %r1053, 4095;
	shr.u32 	%r1054, %r1015, 2;
	xor.b32  	%r1055, %r1054, %r1015;
	shl.b32 	%r1056, %r1051, 4;
	shl.b32 	%r1057, %r1055, 1;
	xor.b32  	%r1058, %r1056, %r1057;
	xor.b32  	%r1059, %r1058, %r1051;
	xor.b32  	%r1060, %r1059, %r1055;
	add.s32 	%r1061, %r1714, %r1060;
	add.s32 	%r1062, %r1061, 303;
	and.b32  	%r114, %r1062, 4095;
	shr.u32 	%r1063, %r1024, 2;
	xor.b32  	%r1064, %r1063, %r1024;
	shl.b32 	%r1065, %r1060, 4;
	shl.b32 	%r1066, %r1064, 1;
	xor.b32  	%r1067, %r1065, %r1066;
	xor.b32  	%r1068, %r1067, %r1060;
	xor.b32  	%r1069, %r1068, %r1064;
	add.s32 	%r1070, %r1714, %r1069;
	add.s32 	%r1071, %r1070, 2292;
	and.b32  	%r115, %r1071, 4095;
	shr.u32 	%r1072, %r1033, 2;
	xor.b32  	%r1073, %r1072, %r1033;
	shl.b32 	%r1074, %r1069, 4;
	shl.b32 	%r1075, %r1073, 1;
	xor.b32  	%r1076, %r1074, %r1075;
	xor.b32  	%r1077, %r1076, %r1069;
	xor.b32  	%r1078, %r1077, %r1073;
	add.s32 	%r1079, %r1714, %r1078;
	add.s32 	%r1080, %r1079, 185;
	and.b32  	%r116, %r1080, 4095;
	shr.u32 	%r1081, %r1042, 2;
	xor.b32  	%r1082, %r1081, %r1042;
	shl.b32 	%r1083, %r1078, 4;
	shl.b32 	%r1084, %r1082, 1;
	xor.b32  	%r1085, %r1083, %r1084;
	xor.b32  	%r1086, %r1085, %r1078;
	xor.b32  	%r1087, %r1086, %r1082;
	add.s32 	%r1088, %r1714, %r1087;
	add.s32 	%r1089, %r1088, 2174;
	and.b32  	%r117, %r1089, 4095;
	shr.u32 	%r1090, %r1051, 2;
	xor.b32  	%r1091, %r1090, %r1051;
	shl.b32 	%r1092, %r1087, 4;
	shl.b32 	%r1093, %r1091, 1;
	xor.b32  	%r1094, %r1092, %r1093;
	xor.b32  	%r1095, %r1094, %r1087;
	xor.b32  	%r1096, %r1095, %r1091;
	add.s32 	%r1097, %r1714, %r1096;
	add.s32 	%r1098, %r1097, 67;
	and.b32  	%r118, %r1098, 4095;
	shr.u32 	%r1099, %r1060, 2;
	xor.b32  	%r1100, %r1099, %r1060;
	shl.b32 	%r1101, %r1096, 4;
	shl.b32 	%r1102, %r1100, 1;
	xor.b32  	%r1103, %r1101, %r1102;
	xor.b32  	%r1104, %r1103, %r1096;
	xor.b32  	%r1105, %r1104, %r1100;
	add.s32 	%r1106, %r1714, %r1105;
	add.s32 	%r1107, %r1106, 2056;
	and.b32  	%r119, %r1107, 4095;
	shr.u32 	%r1108, %r1069, 2;
	xor.b32  	%r1109, %r1108, %r1069;
	shl.b32 	%r1110, %r1105, 4;
	shl.b32 	%r1111, %r1109, 1;
	xor.b32  	%r1112, %r1110, %r1111;
	xor.b32  	%r1113, %r1112, %r1105;
	xor.b32  	%r1114, %r1113, %r1109;
	add.s32 	%r1115, %r1714, %r1114;
	add.s32 	%r1116, %r1115, 4045;
	and.b32  	%r120, %r1116, 4095;
	shr.u32 	%r1117, %r1078, 2;
	xor.b32  	%r1118, %r1117, %r1078;
	shl.b32 	%r1119, %r1114, 4;
	shl.b32 	%r1120, %r1118, 1;
	xor.b32  	%r1121, %r1119, %r1120;
	xor.b32  	%r1122, %r1121, %r1114;
	xor.b32  	%r1123, %r1122, %r1118;
	add.s32 	%r1124, %r1714, %r1123;
	add.s32 	%r1125, %r1124, 1938;
	and.b32  	%r121, %r1125, 4095;
	shr.u32 	%r1126, %r1087, 2;
	xor.b32  	%r1127, %r1126, %r1087;
	shl.b32 	%r1128, %r1123, 4;
	shl.b32 	%r1129, %r1127, 1;
	xor.b32  	%r1130, %r1128, %r1129;
	xor.b32  	%r1131, %r1130, %r1123;
	xor.b32  	%r1132, %r1131, %r1127;
	add.s32 	%r1133, %r1714, %r1132;
	add.s32 	%r1134, %r1133, 3927;
	and.b32  	%r122, %r1134, 4095;
	shr.u32 	%r1135, %r1096, 2;
	xor.b32  	%r1136, %r1135, %r1096;
	shl.b32 	%r1137, %r1132, 4;
	shl.b32 	%r1138, %r1136, 1;
	xor.b32  	%r1139, %r1137, %r1138;
	xor.b32  	%r1140, %r1139, %r1132;
	xor.b32  	%r1141, %r1140, %r1136;
	add.s32 	%r1142, %r1714, %r1141;
	add.s32 	%r1143, %r1142, 1820;
	and.b32  	%r123, %r1143, 4095;
	shr.u32 	%r1144, %r1105, 2;
	xor.b32  	%r1145, %r1144, %r1105;
	shl.b32 	%r1146, %r1141, 4;
	shl.b32 	%r1147, %r1145, 1;
	xor.b32  	%r1148, %r1146, %r1147;
	xor.b32  	%r1149, %r1148, %r1141;
	xor.b32  	%r1150, %r1149, %r1145;
	add.s32 	%r1151, %r1714, %r1150;
	add.s32 	%r1152, %r1151, 3809;
	and.b32  	%r124, %r1152, 4095;
	shr.u32 	%r1153, %r1114, 2;
	xor.b32  	%r1154, %r1153, %r1114;
	shl.b32 	%r1155, %r1150, 4;
	shl.b32 	%r1156, %r1154, 1;
	xor.b32  	%r1157, %r1155, %r1156;
	xor.b32  	%r1158, %r1157, %r1150;
	xor.b32  	%r1159, %r1158, %r1154;
	add.s32 	%r1160, %r1714, %r1159;
	add.s32 	%r1161, %r1160, 1702;
	and.b32  	%r125, %r1161, 4095;
	shr.u32 	%r1162, %r1123, 2;
	xor.b32  	%r1163, %r1162, %r1123;
	shl.b32 	%r1164, %r1159, 4;
	shl.b32 	%r1165, %r1163, 1;
	xor.b32  	%r1166, %r1164, %r1165;
	xor.b32  	%r1167, %r1166, %r1159;
	xor.b32  	%r1168, %r1167, %r1163;
	add.s32 	%r1169, %r1714, %r1168;
	add.s32 	%r1170, %r1169, 3691;
	and.b32  	%r126, %r1170, 4095;
	shr.u32 	%r1171, %r1132, 2;
	xor.b32  	%r1172, %r1171, %r1132;
	shl.b32 	%r1173, %r1168, 4;
	shl.b32 	%r1174, %r1172, 1;
	xor.b32  	%r1175, %r1173, %r1174;
	xor.b32  	%r1176, %r1175, %r1168;
	xor.b32  	%r1177, %r1176, %r1172;
	add.s32 	%r1178, %r1714, %r1177;
	add.s32 	%r1179, %r1178, 1584;
	and.b32  	%r127, %r1179, 4095;
	shr.u32 	%r1180, %r1141, 2;
	xor.b32  	%r1181, %r1180, %r1141;
	shl.b32 	%r1182, %r1177, 4;
	shl.b32 	%r1183, %r1181, 1;
	xor.b32  	%r1184, %r1182, %r1183;
	xor.b32  	%r1185, %r1184, %r1177;
	xor.b32  	%r1186, %r1185, %r1181;
	add.s32 	%r1187, %r1714, %r1186;
	add.s32 	%r1188, %r1187, 3573;
	and.b32  	%r128, %r1188, 4095;
	shr.u32 	%r1189, %r1150, 2;
	xor.b32  	%r1190, %r1189, %r1150;
	shl.b32 	%r1191, %r1186, 4;
	shl.b32 	%r1192, %r1190, 1;
	xor.b32  	%r1193, %r1191, %r1192;
	xor.b32  	%r1194, %r1193, %r1186;
	xor.b32  	%r1195, %r1194, %r1190;
	add.s32 	%r1196, %r1714, %r1195;
	add.s32 	%r1197, %r1196, 1466;
	and.b32  	%r129, %r1197, 4095;
	shr.u32 	%r1198, %r1159, 2;
	xor.b32  	%r1199, %r1198, %r1159;
	shl.b32 	%r1200, %r1195, 4;
	shl.b32 	%r1201, %r1199, 1;
	xor.b32  	%r1202, %r1200, %r1201;
	xor.b32  	%r1203, %r1202, %r1195;
	xor.b32  	%r1204, %r1203, %r1199;
	add.s32 	%r1205, %r1714, %r1204;
	add.s32 	%r1206, %r1205, 3455;
	and.b32  	%r130, %r1206, 4095;
	shr.u32 	%r1207, %r1168, 2;
	xor.b32  	%r1208, %r1207, %r1168;
	shl.b32 	%r1209, %r1204, 4;
	shl.b32 	%r1210, %r1208, 1;
	xor.b32  	%r1211, %r1209, %r1210;
	xor.b32  	%r1212, %r1211, %r1204;
	xor.b32  	%r1213, %r1212, %r1208;
	add.s32 	%r1214, %r1714, %r1213;
	add.s32 	%r1215, %r1214, 1348;
	and.b32  	%r131, %r1215, 4095;
	shr.u32 	%r1216, %r1177, 2;
	xor.b32  	%r1217, %r1216, %r1177;
	shl.b32 	%r1218, %r1213, 4;
	shl.b32 	%r1219, %r1217, 1;
	xor.b32  	%r1220, %r1218, %r1219;
	xor.b32  	%r1221, %r1220, %r1213;
	xor.b32  	%r1222, %r1221, %r1217;
	add.s32 	%r1223, %r1714, %r1222;
	add.s32 	%r1224, %r1223, 3337;
	and.b32  	%r132, %r1224, 4095;
	shr.u32 	%r1225, %r1186, 2;
	xor.b32  	%r1226, %r1225, %r1186;
	shl.b32 	%r1227, %r1222, 4;
	shl.b32 	%r1228, %r1226, 1;
	xor.b32  	%r1229, %r1227, %r1228;
	xor.b32  	%r1230, %r1229, %r1222;
	xor.b32  	%r1231, %r1230, %r1226;
	add.s32 	%r1232, %r1714, %r1231;
	add.s32 	%r1233, %r1232, 1230;
	and.b32  	%r133, %r1233, 4095;
	shr.u32 	%r1234, %r1195, 2;
	xor.b32  	%r1235, %r1234, %r1195;
	shl.b32 	%r1236, %r1231, 4;
	shl.b32 	%r1237, %r1235, 1;
	xor.b32  	%r1238, %r1236, %r1237;
	xor.b32  	%r1239, %r1238, %r1231;
	xor.b32  	%r1240, %r1239, %r1235;
	add.s32 	%r1241, %r1714, %r1240;
	add.s32 	%r1242, %r1241, 3219;
	and.b32  	%r134, %r1242, 4095;
	shr.u32 	%r1243, %r1204, 2;
	xor.b32  	%r1244, %r1243, %r1204;
	shl.b32 	%r1245, %r1240, 4;
	shl.b32 	%r1246, %r1244, 1;
	xor.b32  	%r1247, %r1245, %r1246;
	xor.b32  	%r1248, %r1247, %r1240;
	xor.b32  	%r1249, %r1248, %r1244;
	add.s32 	%r1250, %r1714, %r1249;
	add.s32 	%r1251, %r1250, 1112;
	and.b32  	%r135, %r1251, 4095;
	shr.u32 	%r1252, %r1213, 2;
	xor.b32  	%r1253, %r1252, %r1213;
	shl.b32 	%r1254, %r1249, 4;
	shl.b32 	%r1255, %r1253, 1;
	xor.b32  	%r1256, %r1254, %r1255;
	xor.b32  	%r1257, %r1256, %r1249;
	xor.b32  	%r1258, %r1257, %r1253;
	add.s32 	%r1259, %r1714, %r1258;
	add.s32 	%r1260, %r1259, 3101;
	and.b32  	%r136, %r1260, 4095;
	shr.u32 	%r1261, %r1222, 2;
	xor.b32  	%r1262, %r1261, %r1222;
	shl.b32 	%r1263, %r1258, 4;
	shl.b32 	%r1264, %r1262, 1;
	xor.b32  	%r1265, %r1263, %r1264;
	xor.b32  	%r1266, %r1265, %r1258;
	xor.b32  	%r1267, %r1266, %r1262;
	add.s32 	%r1268, %r1714, %r1267;
	add.s32 	%r1269, %r1268, 994;
	and.b32  	%r137, %r1269, 4095;
	shr.u32 	%r1270, %r1231, 2;
	xor.b32  	%r1271, %r1270, %r1231;
	shl.b32 	%r1272, %r1267, 4;
	shl.b32 	%r1273, %r1271, 1;
	xor.b32  	%r1274, %r1272, %r1273;
	xor.b32  	%r1275, %r1274, %r1267;
	xor.b32  	%r1276, %r1275, %r1271;
	add.s32 	%r1277, %r1714, %r1276;
	add.s32 	%r138, %r1277, 2983;
	shr.u32 	%r1278, %r1240, 2;
	xor.b32  	%r1279, %r1278, %r1240;
	shl.b32 	%r1280, %r1276, 4;
	shl.b32 	%r1281, %r1279, 1;
	xor.b32  	%r1282, %r1280, %r1281;
	xor.b32  	%r1283, %r1282, %r1276;
	xor.b32  	%r1715, %r1283, %r1279;
	shr.u32 	%r1284, %r1249, 2;
	xor.b32  	%r1285, %r1284, %r1249;
	shl.b32 	%r1286, %r1715, 4;
	shl.b32 	%r1287, %r1285, 1;
	xor.b32  	%r1288, %r1286, %r1287;
	xor.b32  	%r1289, %r1288, %r1715;
	xor.b32  	%r1716, %r1289, %r1285;
	shr.u32 	%r1290, %r1258, 2;
	xor.b32  	%r1291, %r1290, %r1258;
	shl.b32 	%r1292, %r1716, 4;
	shl.b32 	%r1293, %r1291, 1;
	xor.b32  	%r1294, %r1292, %r1293;
	xor.b32  	%r1295, %r1294, %r1716;
	xor.b32  	%r1717, %r1295, %r1291;
	shr.u32 	%r1296, %r1267, 2;
	xor.b32  	%r1297, %r1296, %r1267;
	shl.b32 	%r1298, %r1717, 4;
	shl.b32 	%r1299, %r1297, 1;
	xor.b32  	%r1300, %r1298, %r1299;
	xor.b32  	%r1301, %r1300, %r1717;
	xor.b32  	%r1718, %r1301, %r1297;
	shr.u32 	%r1302, %r1276, 2;
	xor.b32  	%r1303, %r1302, %r1276;
	shl.b32 	%r1304, %r1718, 4;
	shl.b32 	%r1305, %r1303, 1;
	xor.b32  	%r1306, %r1304, %r1305;
	xor.b32  	%r1307, %r1306, %r1718;
	xor.b32  	%r1719, %r1307, %r1303;
	add.s32 	%r144, %r1714, 46391936;
	// begin inline asm
	mov.u32 %r171, %clock;
	// end inline asm
	bar.warp.sync 	-1;
	@%p2 bra 	$L__BB0_6;
	add.s32 	%r1308, %r1714, %r1718;
	add.s32 	%r1309, %r1308, 2747;
	and.b32  	%r146, %r1309, 4095;
	add.s32 	%r1310, %r1714, %r1717;
	add.s32 	%r1311, %r1310, 758;
	and.b32  	%r147, %r1311, 4095;
	add.s32 	%r1312, %r1714, %r1716;
	add.s32 	%r1313, %r1312, 2865;
	and.b32  	%r148, %r1313, 4095;
	add.s32 	%r1314, %r1714, %r1715;
	add.s32 	%r1315, %r1314, 876;
	and.b32  	%r149, %r1315, 4095;
	and.b32  	%r150, %r138, 4095;
	shl.b32 	%r1316, %r16, 2;
	shl.b32 	%r1320, %r17, 2;
	shl.b32 	%r1323, %r18, 2;
	shl.b32 	%r1326, %r19, 2;
	shl.b32 	%r1329, %r20, 2;
	shl.b32 	%r1332, %r21, 2;
	shl.b32 	%r1335, %r22, 2;
	shl.b32 	%r1338, %r23, 2;
	shl.b32 	%r1341, %r24, 2;
	shl.b32 	%r1344, %r25, 2;
	shl.b32 	%r1347, %r26, 2;
	shl.b32 	%r1350, %r27, 2;
	shl.b32 	%r1353, %r28, 2;
	shl.b32 	%r1356, %r29, 2;
	shl.b32 	%r1359, %r30, 2;
	shl.b32 	%r1362, %r31, 2;
	shl.b32 	%r1365, %r32, 2;
	shl.b32 	%r1368, %r33, 2;
	shl.b32 	%r1371, %r34, 2;
	shl.b32 	%r1374, %r35, 2;
	shl.b32 	%r1377, %r36, 2;
	shl.b32 	%r1380, %r37, 2;
	shl.b32 	%r1383, %r38, 2;
	shl.b32 	%r1386, %r39, 2;
	shl.b32 	%r1389, %r40, 2;
	shl.b32 	%r1392, %r41, 2;
	shl.b32 	%r1395, %r42, 2;
	shl.b32 	%r1398, %r43, 2;
	shl.b32 	%r1401, %r44, 2;
	shl.b32 	%r1404, %r45, 2;
	shl.b32 	%r1407, %r46, 2;
	shl.b32 	%r1410, %r47, 2;
	shl.b32 	%r1413, %r48, 2;
	shl.b32 	%r1416, %r49, 2;
	shl.b32 	%r1419, %r50, 2;
	shl.b32 	%r1422, %r51, 2;
	shl.b32 	%r1425, %r52, 2;
	shl.b32 	%r1428, %r53, 2;
	shl.b32 	%r1431, %r54, 2;
	shl.b32 	%r1434, %r55, 2;
	shl.b32 	%r1437, %r56, 2;
	shl.b32 	%r1440, %r57, 2;
	shl.b32 	%r1443, %r58, 2;
	shl.b32 	%r1446, %r59, 2;
	shl.b32 	%r1449, %r60, 2;
	shl.b32 	%r1452, %r61, 2;
	shl.b32 	%r1455, %r62, 2;
	shl.b32 	%r1458, %r63, 2;
	shl.b32 	%r1461, %r64, 2;
	shl.b32 	%r1464, %r65, 2;
	shl.b32 	%r1467, %r66, 2;
	shl.b32 	%r1470, %r67, 2;
	shl.b32 	%r1473, %r68, 2;
	shl.b32 	%r1476, %r69, 2;
	shl.b32 	%r1479, %r70, 2;
	shl.b32 	%r1482, %r71, 2;
	shl.b32 	%r1485, %r72, 2;
	shl.b32 	%r1488, %r73, 2;
	shl.b32 	%r1491, %r74, 2;
	shl.b32 	%r1494, %r75, 2;
	shl.b32 	%r1497, %r76, 2;
	shl.b32 	%r1500, %r77, 2;
	shl.b32 	%r1503, %r78, 2;
	shl.b32 	%r1506, %r79, 2;
	shl.b32 	%r1509, %r80, 2;
	shl.b32 	%r1512, %r81, 2;
	shl.b32 	%r1515, %r82, 2;
	shl.b32 	%r1518, %r83, 2;
	shl.b32 	%r1521, %r84, 2;
	shl.b32 	%r1524, %r85, 2;
	shl.b32 	%r1527, %r86, 2;
	shl.b32 	%r1530, %r87, 2;
	shl.b32 	%r1533, %r88, 2;
	shl.b32 	%r1536, %r89, 2;
	shl.b32 	%r1539, %r90, 2;
	shl.b32 	%r1542, %r91, 2;
	shl.b32 	%r1545, %r92, 2;
	shl.b32 	%r1548, %r93, 2;
	shl.b32 	%r1551, %r94, 2;
	shl.b32 	%r1554, %r95, 2;
	shl.b32 	%r1557, %r96, 2;
	shl.b32 	%r1560, %r97, 2;
	shl.b32 	%r1563, %r98, 2;
	shl.b32 	%r1566, %r99, 2;
	shl.b32 	%r1569, %r100, 2;
	shl.b32 	%r1572, %r101, 2;
	shl.b32 	%r1575, %r102, 2;
	shl.b32 	%r1578, %r103, 2;
	shl.b32 	%r1581, %r104, 2;
	shl.b32 	%r1584, %r105, 2;
	shl.b32 	%r1587, %r106, 2;
	shl.b32 	%r1590, %r107, 2;
	shl.b32 	%r1593, %r108, 2;
	shl.b32 	%r1596, %r109, 2;
	shl.b32 	%r1599, %r110, 2;
	shl.b32 	%r1602, %r111, 2;
	shl.b32 	%r1605, %r112, 2;
	shl.b32 	%r1608, %r113, 2;
	shl.b32 	%r1611, %r114, 2;
	shl.b32 	%r1614, %r115, 2;
	shl.b32 	%r1617, %r116, 2;
	shl.b32 	%r1620, %r117, 2;
	shl.b32 	%r1623, %r118, 2;
	shl.b32 	%r1626, %r119, 2;
	shl.b32 	%r1629, %r120, 2;
	shl.b32 	%r1632, %r121, 2;
	shl.b32 	%r1635, %r122, 2;
	shl.b32 	%r1638, %r123, 2;
	shl.b32 	%r1641, %r124, 2;
	shl.b32 	%r1644, %r125, 2;
	shl.b32 	%r1647, %r126, 2;
	shl.b32 	%r1650, %r127, 2;
	shl.b32 	%r1653, %r128, 2;
	shl.b32 	%r1656, %r129, 2;
	shl.b32 	%r1659, %r130, 2;
	shl.b32 	%r1662, %r131, 2;
	shl.b32 	%r1665, %r132, 2;
	shl.b32 	%r1668, %r133, 2;
	shl.b32 	%r1671, %r134, 2;
	shl.b32 	%r1674, %r135, 2;
	shl.b32 	%r1677, %r136, 2;
	shl.b32 	%r1680, %r137, 2;
	shl.b32 	%r1683, %r150, 2;
	shl.b32 	%r1686, %r149, 2;
	shl.b32 	%r1689, %r148, 2;
	shl.b32 	%r1692, %r147, 2;
	shl.b32 	%r1695, %r146, 2;
	mov.u32 	%r1720, %r4;
$L__BB0_5:
	mov.u32 	%r1317, _ZZ5benchILi1EEvPiiiE10bin_values;
	add.s32 	%r1318, %r1317, %r1316;
	atom.shared.add.u32 	%r1319, [%r1318], 1;
	add.s32 	%r1321, %r1317, %r1320;
	atom.shared.add.u32 	%r1322, [%r1321], 1;
	add.s32 	%r1324, %r1317, %r1323;
	atom.shared.add.u32 	%r1325, [%r1324], 1;
	add.s32 	%r1327, %r1317, %r1326;
	atom.shared.add.u32 	%r1328, [%r1327], 1;
	add.s32 	%r1330, %r1317, %r1329;
	atom.shared.add.u32 	%r1331, [%r1330], 1;
	add.s32 	%r1333, %r1317, %r1332;
	atom.shared.add.u32 	%r1334, [%r1333], 1;
	add.s32 	%r1336, %r1317, %r1335;
	atom.shared.add.u32 	%r1337, [%r1336], 1;
	add.s32 	%r1339, %r1317, %r1338;
	atom.shared.add.u32 	%r1340, [%r1339], 1;
	add.s32 	%r1342, %r1317, %r1341;
	atom.shared.add.u32 	%r1343, [%r1342], 1;
	add.s32 	%r1345, %r1317, %r1344;
	atom.shared.add.u32 	%r1346, [%r1345], 1;
	add.s32 	%r1348, %r1317, %r1347;
	atom.shared.add.u32 	%r1349, [%r1348], 1;
	add.s32 	%r1351, %r1317, %r1350;
	atom.shared.add.u32 	%r1352, [%r1351], 1;
	add.s32 	%r1354, %r1317, %r1353;
	atom.shared.add.u32 	%r1355, [%r1354], 1;
	add.s32 	%r1357, %r1317, %r1356;
	atom.shared.add.u32 	%r1358, [%r1357], 1;
	add.s32 	%r1360, %r1317, %r1359;
	atom.shared.add.u32 	%r1361, [%r1360], 1;
	add.s32 	%r1363, %r1317, %r1362;
	atom.shared.add.u32 	%r1364, [%r1363], 1;
	add.s32 	%r1366, %r1317, %r1365;
	atom.shared.add.u32 	%r1367, [%r1366], 1;
	add.s32 	%r1369, %r1317, %r1368;
	atom.shared.add.u32 	%r1370, [%r1369], 1;
	add.s32 	%r1372, %r1317, %r1371;
	atom.shared.add.u32 	%r1373, [%r1372], 1;
	add.s32 	%r1375, %r1317, %r1374;
	atom.shared.add.u32 	%r1376, [%r1375], 1;
	add.s32 	%r1378, %r1317, %r1377;
	atom.shared.add.u32 	%r1379, [%r1378], 1;
	add.s32 	%r1381, %r1317, %r1380;
	atom.shared.add.u32 	%r1382, [%r1381], 1;
	add.s32 	%r1384, %r1317, %r1383;
	atom.shared.add.u32 	%r1385, [%r1384], 1;
	add.s32 	%r1387, %r1317, %r1386;
	atom.shared.add.u32 	%r1388, [%r1387], 1;
	add.s32 	%r1390, %r1317, %r1389;
	atom.shared.add.u32 	%r1391, [%r1390], 1;
	add.s32 	%r1393, %r1317, %r1392;
	atom.shared.add.u32 	%r1394, [%r1393], 1;
	add.s32 	%r1396, %r1317, %r1395;
	atom.shared.add.u32 	%r1397, [%r1396], 1;
	add.s32 	%r1399, %r1317, %r1398;
	atom.shared.add.u32 	%r1400, [%r1399], 1;
	add.s32 	%r1402, %r1317, %r1401;
	atom.shared.add.u32 	%r1403, [%r1402], 1;
	add.s32 	%r1405, %r1317, %r1404;
	atom.shared.add.u32 	%r1406, [%r1405], 1;
	add.s32 	%r1408, %r1317, %r1407;
	atom.shared.add.u32 	%r1409, [%r1408], 1;
	add.s32 	%r1411, %r1317, %r1410;
	atom.shared.add.u32 	%r1412, [%r1411], 1;
	add.s32 	%r1414, %r1317, %r1413;
	atom.shared.add.u32 	%r1415, [%r1414], 1;
	add.s32 	%r1417, %r1317, %r1416;
	atom.shared.add.u32 	%r1418, [%r1417], 1;
	add.s32 	%r1420, %r1317, %r1419;
	atom.shared.add.u32 	%r1421, [%r1420], 1;
	add.s32 	%r1423, %r1317, %r1422;
	atom.shared.add.u32 	%r1424, [%r1423], 1;
	add.s32 	%r1426, %r1317, %r1425;
	atom.shared.add.u32 	%r1427, [%r1426], 1;
	add.s32 	%r1429, %r1317, %r1428;
	atom.shared.add.u32 	%r1430, [%r1429], 1;
	add.s32 	%r1432, %r1317, %r1431;
	atom.shared.add.u32 	%r1433, [%r1432], 1;
	add.s32 	%r1435, %r1317, %r1434;
	atom.shared.add.u32 	%r1436, [%r1435], 1;
	add.s32 	%r1438, %r1317, %r1437;
	atom.shared.add.u32 	%r1439, [%r1438], 1;
	add.s32 	%r1441, %r1317, %r1440;
	atom.shared.add.u32 	%r1442, [%r1441], 1;
	add.s32 	%r1444, %r1317, %r1443;
	atom.shared.add.u32 	%r1445, [%r1444], 1;
	add.s32 	%r1447, %r1317, %r1446;
	atom.shared.add.u32 	%r1448, [%r1447], 1;
	add.s32 	%r1450, %r1317, %r1449;
	atom.shared.add.u32 	%r1451, [%r1450], 1;
	add.s32 	%r1453, %r1317, %r1452;
	atom.shared.add.u32 	%r1454, [%r1453], 1;
	add.s32 	%r1456, %r1317, %r1455;
	atom.shared.add.u32 	%r1457, [%r1456], 1;
	add.s32 	%r1459, %r1317, %r1458;
	atom.shared.add.u32 	%r1460, [%r1459], 1;
	add.s32 	%r1462, %r1317, %r1461;
	atom.shared.add.u32 	%r1463, [%r1462], 1;
	add.s32 	%r1465, %r1317, %r1464;
	atom.shared.add.u32 	%r1466, [%r1465], 1;
	add.s32 	%r1468, %r1317, %r1467;
	atom.shared.add.u32 	%r1469, [%r1468], 1;
	add.s32 	%r1471, %r1317, %r1470;
	atom.shared.add.u32 	%r1472, [%r1471], 1;
	add.s32 	%r1474, %r1317, %r1473;
	atom.shared.add.u32 	%r1475, [%r1474], 1;
	add.s32 	%r1477, %r1317, %r1476;
	atom.shared.add.u32 	%r1478, [%r1477], 1;
	add.s32 	%r1480, %r1317, %r1479;
	atom.shared.add.u32 	%r1481, [%r1480], 1;
	add.s32 	%r1483, %r1317, %r1482;
	atom.shared.add.u32 	%r1484, [%r1483], 1;
	add.s32 	%r1486, %r1317, %r1485;
	atom.shared.add.u32 	%r1487, [%r1486], 1;
	add.s32 	%r1489, %r1317, %r1488;
	atom.shared.add.u32 	%r1490, [%r1489], 1;
	add.s32 	%r1492, %r1317, %r1491;
	atom.shared.add.u32 	%r1493, [%r1492], 1;
	add.s32 	%r1495, %r1317, %r1494;
	atom.shared.add.u32 	%r1496, [%r1495], 1;
	add.s32 	%r1498, %r1317, %r1497;
	atom.shared.add.u32 	%r1499, [%r1498], 1;
	add.s32 	%r1501, %r1317, %r1500;
	atom.shared.add.u32 	%r1502, [%r1501], 1;
	add.s32 	%r1504, %r1317, %r1503;
	atom.shared.add.u32 	%r1505, [%r1504], 1;
	add.s32 	%r1507, %r1317, %r1506;
	atom.shared.add.u32 	%r1508, [%r1507], 1;
	add.s32 	%r1510, %r1317, %r1509;
	atom.shared.add.u32 	%r1511, [%r1510], 1;
	add.s32 	%r1513, %r1317, %r1512;
	atom.shared.add.u32 	%r1514, [%r1513], 1;
	add.s32 	%r1516, %r1317, %r1515;
	atom.shared.add.u32 	%r1517, [%r1516], 1;
	add.s32 	%r1519, %r1317, %r1518;
	atom.shared.add.u32 	%r1520, [%r1519], 1;
	add.s32 	%r1522, %r1317, %r1521;
	atom.shared.add.u32 	%r1523, [%r1522], 1;
	add.s32 	%r1525, %r1317, %r1524;
	atom.shared.add.u32 	%r1526, [%r1525], 1;
	add.s32 	%r1528, %r1317, %r1527;
	atom.shared.add.u32 	%r1529, [%r1528], 1;
	add.s32 	%r1531, %r1317, %r1530;
	atom.shared.add.u32 	%r1532, [%r1531], 1;
	add.s32 	%r1534, %r1317, %r1533;
	atom.shared.add.u32 	%r1535, [%r1534], 1;
	add.s32 	%r1537, %r1317, %r1536;
	atom.shared.add.u32 	%r1538, [%r1537], 1;
	add.s32 	%r1540, %r1317, %r1539;
	atom.shared.add.u32 	%r1541, [%r1540], 1;
	add.s32 	%r1543, %r1317, %r1542;
	atom.shared.add.u32 	%r1544, [%r1543], 1;
	add.s32 	%r1546, %r1317, %r1545;
	atom.shared.add.u32 	%r1547, [%r1546], 1;
	add.s32 	%r1549, %r1317, %r1548;
	atom.shared.add.u32 	%r1550, [%r1549], 1;
	add.s32 	%r1552, %r1317, %r1551;
	atom.shared.add.u32 	%r1553, [%r1552], 1;
	add.s32 	%r1555, %r1317, %r1554;
	atom.shared.add.u32 	%r1556, [%r1555], 1;
	add.s32 	%r1558, %r1317, %r1557;
	atom.shared.add.u32 	%r1559, [%r1558], 1;
	add.s32 	%r1561, %r1317, %r1560;
	atom.shared.add.u32 	%r1562, [%r1561], 1;
	add.s32 	%r1564, %r1317, %r1563;
	atom.shared.add.u32 	%r1565, [%r1564], 1;
	add.s32 	%r1567, %r1317, %r1566;
	atom.shared.add.u32 	%r1568, [%r1567], 1;
	add.s32 	%r1570, %r1317, %r1569;
	atom.shared.add.u32 	%r1571, [%r1570], 1;
	add.s32 	%r1573, %r1317, %r1572;
	atom.shared.add.u32 	%r1574, [%r1573], 1;
	add.s32 	%r1576, %r1317, %r1575;
	atom.shared.add.u32 	%r1577, [%r1576], 1;
	add.s32 	%r1579, %r1317, %r1578;
	atom.shared.add.u32 	%r1580, [%r1579], 1;
	add.s32 	%r1582, %r1317, %r1581;
	atom.shared.add.u32 	%r1583, [%r1582], 1;
	add.s32 	%r1585, %r1317, %r1584;
	atom.shared.add.u32 	%r1586, [%r1585], 1;
	add.s32 	%r1588, %r1317, %r1587;
	atom.shared.add.u32 	%r1589, [%r1588], 1;
	add.s32 	%r1591, %r1317, %r1590;
	atom.shared.add.u32 	%r1592, [%r1591], 1;
	add.s32 	%r1594, %r1317, %r1593;
	atom.shared.add.u32 	%r1595, [%r1594], 1;
	add.s32 	%r1597, %r1317, %r1596;
	atom.shared.add.u32 	%r1598, [%r1597], 1;
	add.s32 	%r1600, %r1317, %r1599;
	atom.shared.add.u32 	%r1601, [%r1600], 1;
	add.s32 	%r1603, %r1317, %r1602;
	atom.shared.add.u32 	%r1604, [%r1603], 1;
	add.s32 	%r1606, %r1317, %r1605;
	atom.shared.add.u32 	%r1607, [%r1606], 1;
	add.s32 	%r1609, %r1317, %r1608;
	atom.shared.add.u32 	%r1610, [%r1609], 1;
	add.s32 	%r1612, %r1317, %r1611;
	atom.shared.add.u32 	%r1613, [%r1612], 1;
	add.s32 	%r1615, %r1317, %r1614;
	atom.shared.add.u32 	%r1616, [%r1615], 1;
	add.s32 	%r1618, %r1317, %r1617;
	atom.shared.add.u32 	%r1619, [%r1618], 1;
	add.s32 	%r1621, %r1317, %r1620;
	atom.shared.add.u32 	%r1622, [%r1621], 1;
	add.s32 	%r1624, %r1317, %r1623;
	atom.shared.add.u32 	%r1625, [%r1624], 1;
	add.s32 	%r1627, %r1317, %r1626;
	atom.shared.add.u32 	%r1628, [%r1627], 1;
	add.s32 	%r1630, %r1317, %r1629;
	atom.shared.add.u32 	%r1631, [%r1630], 1;
	add.s32 	%r1633, %r1317, %r1632;
	atom.shared.add.u32 	%r1634, [%r1633], 1;
	add.s32 	%r1636, %r1317, %r1635;
	atom.shared.add.u32 	%r1637, [%r1636], 1;
	add.s32 	%r1639, %r1317, %r1638;
	atom.shared.add.u32 	%r1640, [%r1639], 1;
	add.s32 	%r1642, %r1317, %r1641;
	atom.shared.add.u32 	%r1643, [%r1642], 1;
	add.s32 	%r1645, %r1317, %r1644;
	atom.shared.add.u32 	%r1646, [%r1645], 1;
	add.s32 	%r1648, %r1317, %r1647;
	atom.shared.add.u32 	%r1649, [%r1648], 1;
	add.s32 	%r1651, %r1317, %r1650;
	atom.shared.add.u32 	%r1652, [%r1651], 1;
	add.s32 	%r1654, %r1317, %r1653;
	atom.shared.add.u32 	%r1655, [%r1654], 1;
	add.s32 	%r1657, %r1317, %r1656;
	atom.shared.add.u32 	%r1658, [%r1657], 1;
	add.s32 	%r1660, %r1317, %r1659;
	atom.shared.add.u32 	%r1661, [%r1660], 1;
	add.s32 	%r1663, %r1317, %r1662;
	atom.shared.add.u32 	%r1664, [%r1663], 1;
	add.s32 	%r1666, %r1317, %r1665;
	atom.shared.add.u32 	%r1667, [%r1666], 1;
	add.s32 	%r1669, %r1317, %r1668;
	atom.shared.add.u32 	%r1670, [%r1669], 1;
	add.s32 	%r1672, %r1317, %r1671;
	atom.shared.add.u32 	%r1673, [%r1672], 1;
	add.s32 	%r1675, %r1317, %r1674;
	atom.shared.add.u32 	%r1676, [%r1675], 1;
	add.s32 	%r1678, %r1317, %r1677;
	atom.shared.add.u32 	%r1679, [%r1678], 1;
	add.s32 	%r1681, %r1317, %r1680;
	atom.shared.add.u32 	%r1682, [%r1681], 1;
	add.s32 	%r1684, %r1317, %r1683;
	atom.shared.add.u32 	%r1685, [%r1684], 1;
	add.s32 	%r1687, %r1317, %r1686;
	atom.shared.add.u32 	%r1688, [%r1687], 1;
	add.s32 	%r1690, %r1317, %r1689;
	atom.shared.add.u32 	%r1691, [%r1690], 1;
	add.s32 	%r1693, %r1317, %r1692;
	atom.shared.add.u32 	%r1694, [%r1693], 1;
	add.s32 	%r1696, %r1317, %r1695;
	atom.shared.add.u32 	%r1697, [%r1696], 1;
	add.s32 	%r1698, %r1719, %r144;
	shl.b32 	%r1699, %r1698, 2;
	and.b32  	%r1700, %r1699, 16380;
	add.s32 	%r1701, %r1317, %r1700;
	atom.shared.add.u32 	%r1702, [%r1701], 1;
	add.s32 	%r1720, %r1720, 1;
	setp.ne.s32 	%p3, %r1720, 0;
	@%p3 bra 	$L__BB0_5;
$L__BB0_6:
	bar.warp.sync 	-1;
	// begin inline asm
	mov.u32 %r1703, %clock;
	// end inline asm
	sub.s32 	%r1704, %r1703, %r171;
	cvt.u64.u32 	%rd5, %r1704;
	add.s64 	%rd10, %rd10, %rd5;
	add.s32 	%r1713, %r1713, 1;
	setp.ne.s32 	%p4, %r1713, 32;
	mov.u32 	%r1714, %r144;
	@%p4 bra 	$L__BB0_3;
	mov.u32 	%r154, %tid.x;
	and.b32  	%r1705, %r154, 31;
	setp.ne.s32 	%p5, %r1705, 0;
	@%p5 bra 	$L__BB0_9;
	ld.param.u64 	%rd9, [_Z5benchILi1EEvPiii_param_0];
	mov.u32 	%r1706, %ctaid.x;
	mov.u32 	%r1707, %ntid.x;
	mad.lo.s32 	%r1708, %r1706, %r1707, %r154;
	shr.u32 	%r1709, %r1708, 5;
	cvta.to.global.u64 	%rd6, %rd9;
	mul.wide.u32 	%rd7, %r1709, 4;
	add.s64 	%rd8, %rd6, %rd7;
	st.global.u32 	[%rd8], %rd10;
$L__BB0_9:
	ret;

}
	// .globl	_Z5benchILi2EEvPiii
.visible .entry _Z5benchILi2EEvPiii(
	.param .u64 .ptr .align 1 _Z5benchILi2EEvPiii_param_0,
	.param .u32 _Z5benchILi2EEvPiii_param_1,
	.param .u32 _Z5benchILi2EEvPiii_param_2
)
{
	.reg .pred 	%p<6>;
	.reg .b32 	%r<1721>;
	.reg .b64 	%rd<11>;
	// demoted variable
	.shared .align 4 .b8 _ZZ5benchILi2EEvPiiiE10bin_values[16384];
	mov.b32 	%r1712, 0;
	mov.u32 	%r1, %tid.x;
	mov.u32 	%r158, _ZZ5benchILi2EEvPiiiE10bin_values;
$L__BB1_1:
	.pragma "nounroll";
	shl.b32 	%r157, %r1712, 2;
	add.s32 	%r159, %r158, %r157;
	mov.b32 	%r160, 0;
	st.shared.u32 	[%r159], %r160;
	add.s32 	%r1712, %r1712, 1;
	setp.ne.s32 	%p1, %r1712, 4096;
	@%p1 bra 	$L__BB1_1;
	ld.param.u32 	%r1710, [_Z5benchILi2EEvPiii_param_1];
	add.s32 	%r164, %r1, 134;
	xor.b32  	%r165, %r164, -1429050551;
	mul.lo.s32 	%r166, %r165, 1099087573;
	bar.sync 	0;
	shr.s32 	%r167, %r1710, 31;
	shr.u32 	%r168, %r167, 25;
	add.s32 	%r169, %r1710, %r168;
	shr.s32 	%r170, %r169, 7;
	neg.s32 	%r4, %r170;
	add.s32 	%r1719, %r166, 5783321;
	xor.b32  	%r1716, %r166, 362436069;
	add.s32 	%r1715, %r166, 123456789;
	add.s32 	%r1714, %r166, -638133224;
	mov.b32 	%r1718, -589760388;
	mov.b32 	%r1717, -123459836;
	mov.b64 	%rd10, 0;
	mov.b32 	%r1713, 0;
$L__BB1_3:
	ld.param.u32 	%r1711, [_Z5benchILi2EEvPiii_param_1];
	setp.lt.s32 	%p2, %r1711, 128;
	shr.u32 	%r172, %r1715, 2;
	xor.b32  	%r173, %r172, %r1715;
	shl.b32 	%r174, %r1719, 4;
	shl.b32 	%r175, %r173, 1;
	xor.b32  	%r176, %r174, %r175;
	xor.b32  	%r177, %r176, %r1719;
	xor.b32  	%r178, %r177, %r173;
	add.s32 	%r179, %r1714, %r178;
	add.s32 	%r180, %r179, 1989;
	and.b32  	%r16, %r180, 4095;
	shr.u32 	%r181, %r1716, 2;
	xor.b32  	%r182, %r181, %r1716;
	shl.b32 	%r183, %r178, 4;
	shl.b32 	%r184, %r182, 1;
	xor.b32  	%r185, %r183, %r184;
	xor.b32  	%r186, %r185, %r178;
	xor.b32  	%r187, %r186, %r182;
	add.s32 	%r188, %r1714, %r187;
	add.s32 	%r189, %r188, 3978;
	and.b32  	%r17, %r189, 4095;
	shr.u32 	%r190, %r1717, 2;
	xor.b32  	%r191, %r190, %r1717;
	shl.b32 	%r192, %r187, 4;
	shl.b32 	%r193, %r191, 1;
	xor.b32  	%r194, %r192, %r193;
	xor.b32  	%r195, %r194, %r187;
	xor.b32  	%r196, %r195, %r191;
	add.s32 	%r197, %r1714, %r196;
	add.s32 	%r198, %r197, 1871;
	and.b32  	%r18, %r198, 4095;
	shr.u32 	%r199, %r1718, 2;
	xor.b32  	%r200, %r199, %r1718;
	shl.b32 	%r201, %r196, 4;
	shl.b32 	%r202, %r200, 1;
	xor.b32  	%r203, %r201, %r202;
	xor.b32  	%r204, %r203, %r196;
	xor.b32  	%r205, %r204, %r200;
	add.s32 	%r206, %r1714, %r205;
	add.s32 	%r207, %r206, 3860;
	and.b32  	%r19, %r207, 4095;
	shr.u32 	%r208, %r1719, 2;
	xor.b32  	%r209, %r208, %r1719;
	shl.b32 	%r210, %r205, 4;
	shl.b32 	%r211, %r209, 1;
	xor.b32  	%r212, %r210, %r211;
	xor.b32  	%r213, %r212, %r205;
	xor.b32  	%r214, %r213, %r209;
	add.s32 	%r215, %r1714, %r214;
	add.s32 	%r216, %r215, 1753;
	and.b32  	%r20, %r216, 4095;
	shr.u32 	%r217, %r178, 2;
	xor.b32  	%r218, %r217, %r178;
	shl.b32 	%r219, %r214, 4;
	shl.b32 	%r220, %r218, 1;
	xor.b32  	%r221, %r219, %r220;
	xor.b32  	%r222, %r221, %r214;
	xor.b32  	%r223, %r222, %r218;
	add.s32 	%r224, %r1714, %r223;
	add.s32 	%r225, %r224, 3742;
	and.b32  	%r21, %r225, 4095;
	shr.u32 	%r226, %r187, 2;
	xor.b32  	%r227, %r226, %r187;
	shl.b32 	%r228, %r223, 4;
	shl.b32 	%r229, %r227, 1;
	xor.b32  	%r230, %r228, %r229;
	xor.b32  	%r231, %r230, %r223;
	xor.b32  	%r232, %r231, %r227;
	add.s32 	%r233, %r1714, %r232;
	add.s32 	%r234, %r233, 1635;
	and.b32  	%r22, %r234, 4095;
	shr.u32 	%r235, %r196, 2;
	xor.b32  	%r236, %r235, %r196;
	shl.b32 	%r237, %r232, 4;
	shl.b32 	%r238, %r236, 1;
	xor.b32  	%r239, %r237, %r238;
	xor.b32  	%r240, %r239, %r232;
	xor.b32  	%r241, %r240, %r236;
	add.s32 	%r242, %r1714, %r241;
	add.s32 	%r243, %r242, 3624;
	and.b32  	%r23, %r243, 4095;
	shr.u32 	%r244, %r205, 2;
	xor.b32  	%r245, %r244, %r205;
	shl.b32 	%r246, %r241, 4;
	shl.b32 	%r247, %r245, 1;
	xor.b32  	%r248, %r246, %r247;
	xor.b32  	%r249, %r248, %r241;
	xor.b32  	%r250, %r249, %r245;
	add.s32 	%r251, %r1714, %r250;
	add.s32 	%r252, %r251, 1517;
	and.b32  	%r24, %r252, 4095;
	shr.u32 	%r253, %r214, 2;
	xor.b32  	%r254, %r253, %r214;
	shl.b32 	%r255, %r250, 4;
	shl.b32 	%r256, %r254, 1;
	xor.b32  	%r257, %r255, %r256;
	xor.b32  	%r258, %r257, %r250;
	xor.b32  	%r259, %r258, %r254;
	add.s32 	%r260, %r1714, %r259;
	add.s32 	%r261, %r260, 3506;
	and.b32  	%r25, %r261, 4095;
	shr.u32 	%r262, %r223, 2;
	xor.b32  	%r263, %r262, %r223;
	shl.b32 	%r264, %r259, 4;
	shl.b32 	%r265, %r263, 1;
	xor.b32  	%r266, %r264, %r265;
	xor.b32  	%r267, %r266, %r259;
	xor.b32  	%r268, %r267, %r263;
	add.s32 	%r269, %r1714, %r268;
	add.s32 	%r270, %r269, 1399;
	and.b32  	%r26, %r270, 4095;
	shr.u32 	%r271, %r232, 2;
	xor.b32  	%r272, %r271, %r232;
	shl.b32 	%r273, %r268, 4;
	shl.b32 	%r274, %r272, 1;
	xor.b32  	%r275, %r273, %r274;
	xor.b32  	%r276, %r275, %r268;
	xor.b32  	%r277, %r276, %r272;
	add.s32 	%r278, %r1714, %r277;
	add.s32 	%r279, %r278, 3388;
	and.b32  	%r27, %r279, 4095;
	shr.u32 	%r280, %r241, 2;
	xor.b32  	%r281, %r280, %r241;
	shl.b32 	%r282, %r277, 4;
	shl.b32 	%r283, %r281, 1;
	xor.b32  	%r284, %r282, %r283;
	xor.b32  	%r285, %r284, %r277;
	xor.b32  	%r286, %r285, %r281;
	add.s32 	%r287, %r1714, %r286;
	add.s32 	%r288, %r287, 1281;
	and.b32  	%r28, %r288, 4095;
	shr.u32 	%r289, %r250, 2;
	xor.b32  	%r290, %r289, %r250;
	shl.b32 	%r291, %r286, 4;
	shl.b32 	%r292, %r290, 1;
	xor.b32  	%r293, %r291, %r292;
	xor.b32  	%r294, %r293, %r286;
	xor.b32  	%r295, %r294, %r290;
	add.s32 	%r296, %r1714, %r295;
	add.s32 	%r297, %r296, 3270;
	and.b32  	%r29, %r297, 4095;
	shr.u32 	%r298, %r259, 2;
	xor.b32  	%r299, %r298, %r259;
	shl.b32 	%r300, %r295, 4;
	shl.b32 	%r301, %r299, 1;
	xor.b32  	%r302, %r300, %r301;
	xor.b32  	%r303, %r302, %r295;
	xor.b32  	%r304, %r303, %r299;
	add.s32 	%r305, %r1714, %r304;
	add.s32 	%r306, %r305, 1163;
	and.b32  	%r30, %r306, 4095;
	shr.u32 	%r307, %r268, 2;
	xor.b32  	%r308, %r307, %r268;
	shl.b32 	%r309, %r304, 4;
	shl.b32 	%r310, %r308, 1;
	xor.b32  	%r311, %r309, %r310;
	xor.b32  	%r312, %r311, %r304;
	xor.b32  	%r313, %r312, %r308;
	add.s32 	%r314, %r1714, %r313;
	add.s32 	%r315, %r314, 3152;
	and.b32  	%r31, %r315, 4095;
	shr.u32 	%r316, %r277, 2;
	xor.b32  	%r317, %r316, %r277;
	shl.b32 	%r318, %r313, 4;
	shl.b32 	%r319, %r317, 1;
	xor.b32  	%r320, %r318, %r319;
	xor.b32  	%r321, %r320, %r313;
	xor.b32  	%r322, %r321, %r317;
	add.s32 	%r323, %r1714, %r322;
	add.s32 	%r324, %r323, 1045;
	and.b32  	%r32, %r324, 4095;
	shr.u32 	%r325, %r286, 2;
	xor.b32  	%r326, %r325, %r286;
	shl.b32 	%r327, %r322, 4;
	shl.b32 	%r328, %r326, 1;
	xor.b32  	%r329, %r327, %r328;
	xor.b32  	%r330, %r329, %r322;
	xor.b32  	%r331, %r330, %r326;
	add.s32 	%r332, %r1714, %r331;
	add.s32 	%r333, %r332, 3034;
	and.b32  	%r33, %r333, 4095;
	shr.u32 	%r334, %r295, 2;
	xor.b32  	%r335, %r334, %r295;
	shl.b32 	%r336, %r331, 4;
	shl.b32 	%r337, %r335, 1;
	xor.b32  	%r338, %r336, %r337;
	xor.b32  	%r339, %r338, %r331;
	xor.b32  	%r340, %r339, %r335;
	add.s32 	%r341, %r1714, %r340;
	add.s32 	%r342, %r341, 927;
	and.b32  	%r34, %r342, 4095;
	shr.u32 	%r343, %r304, 2;
	xor.b32  	%r344, %r343, %r304;
	shl.b32 	%r345, %r340, 4;
	shl.b32 	%r346, %r344, 1;
	xor.b32  	%r347, %r345, %r346;
	xor.b32  	%r348, %r347, %r340;
	xor.b32  	%r349, %r348, %r344;
	add.s32 	%r350, %r1714, %r349;
	add.s32 	%r351, %r350, 2916;
	and.b32  	%r35, %r351, 4095;
	shr.u32 	%r352, %r313, 2;
	xor.b32  	%r353, %r352, %r313;
	shl.b32 	%r354, %r349, 4;
	shl.b32 	%r355, %r353, 1;
	xor.b32  	%r356, %r354, %r355;
	xor.b32  	%r357, %r356, %r349;
	xor.b32  	%r358, %r357, %r353;
	add.s32 	%r359, %r1714, %r358;
	add.s32 	%r360, %r359, 809;
	and.b32  	%r36, %r360, 4095;
	shr.u32 	%r361, %r322, 2;
	xor.b32  	%r362, %r361, %r322;
	shl.b32 	%r363, %r358, 4;
	shl.b32 	%r364, %r362, 1;
	xor.b32  	%r365, %r363, %r364;
	xor.b32  	%r366, %r365, %r358;
	xor.b32  	%r367, %r366, %r362;
	add.s32 	%r368, %r1714, %r367;
	add.s32 	%r369, %r368, 2798;
	and.b32  	%r37, %r369, 4095;
	shr.u32 	%r370, %r331, 2;
	xor.b32  	%r371, %r370, %r331;
	shl.b32 	%r372, %r367, 4;
	shl.b32 	%r373, %r371, 1;
	xor.b32  	%r374, %r372, %r373;
	xor.b32  	%r375, %r374, %r367;
	xor.b32  	%r376, %r375, %r371;
	add.s32 	%r377, %r1714, %r376;
	add.s32 	%r378, %r377, 691;
	and.b32  	%r38, %r378, 4095;
	shr.u32 	%r379, %r340, 2;
	xor.b32  	%r380, %r379, %r340;
	shl.b32 	%r381, %r376, 4;
	shl.b32 	%r382, %r380, 1;
	xor.b32  	%r383, %r381, %r382;
	xor.b32  	%r384, %r383, %r376;
	xor.b32  	%r385, %r384, %r380;
	add.s32 	%r386, %r1714, %r385;
	add.s32 	%r387, %r386, 2680;
	and.b32  	%r39, %r387, 4095;
	shr.u32 	%r388, %r349, 2;
	xor.b32  	%r389, %r388, %r349;
	shl.b32 	%r390, %r385, 4;
	shl.b32 	%r391, %r389, 1;
	xor.b32  	%r392, %r390, %r391;
	xor.b32  	%r393, %r392, %r385;
	xor.b32  	%r394, %r393, %r389;
	add.s32 	%r395, %r1714, %r394;
	add.s32 	%r396, %r395, 573;
	and.b32  	%r40, %r396, 4095;
	shr.u32 	%r397, %r358, 2;
	xor.b32  	%r398, %r397, %r358;
	shl.b32 	%r399, %r394, 4;
	shl.b32 	%r400, %r398, 1;
	xor.b32  	%r401, %r399, %r400;
	xor.b32  	%r402, %r401, %r394;
	xor.b32  	%r403, %r402, %r398;
	add.s32 	%r404, %r1714, %r403;
	add.s32 	%r405, %r404, 2562;
	and.b32  	%r41, %r405, 4095;
	shr.u32 	%r406, %r367, 2;
	xor.b32  	%r407, %r406, %r367;
	shl.b32 	%r408, %r403, 4;
	shl.b32 	%r409, %r407, 1;
	xor.b32  	%r410, %r408, %r409;
	xor.b32  	%r411, %r410, %r403;
	xor.b32  	%r412, %r411, %r407;
	add.s32 	%r413, %r1714, %r412;
	add.s32 	%r414, %r413, 455;
	and.b32  	%r42, %r414, 4095;
	shr.u32 	%r415, %r376, 2;
	xor.b32  	%r416, %r415, %r376;
	shl.b32 	%r417, %r412, 4;
	shl.b32 	%r418, %r416, 1;
	xor.b32  	%r419, %r417, %r418;
	xor.b32  	%r420, %r419, %r412;
	xor.b32  	%r421, %r420, %r416;
	add.s32 	%r422, %r1714, %r421;
	add.s32 	%r423, %r422, 2444;
	and.b32  	%r43, %r423, 4095;
	shr.u32 	%r424, %r385, 2;
	xor.b32  	%r425, %r424, %r385;
	shl.b32 	%r426, %r421, 4;
	shl.b32 	%r427, %r425, 1;
	xor.b32  	%r428, %r426, %r427;
	xor.b32  	%r429, %r428, %r421;
	xor.b32  	%r430, %r429, %r425;
	add.s32 	%r431, %r1714, %r430;
	add.s32 	%r432, %r431, 337;
	and.b32  	%r44, %r432, 4095;
	shr.u32 	%r433, %r394, 2;
	xor.b32  	%r434, %r433, %r394;
	shl.b32 	%r435, %r430, 4;
	shl.b32 	%r436, %r434, 1;
	xor.b32  	%r437, %r435, %r436;
	xor.b32  	%r438, %r437, %r430;
	xor.b32  	%r439, %r438, %r434;
	add.s32 	%r440, %r1714, %r439;
	add.s32 	%r441, %r440, 2326;
	and.b32  	%r45, %r441, 4095;
	shr.u32 	%r442, %r403, 2;
	xor.b32  	%r443, %r442, %r403;
	shl.b32 	%r444, %r439, 4;
	shl.b32 	%r445, %r443, 1;
	xor.b32  	%r446, %r444, %r445;
	xor.b32  	%r447, %r446, %r439;
	xor.b32  	%r448, %r447, %r443;
	add.s32 	%r449, %r1714, %r448;
	add.s32 	%r450, %r449, 219;
	and.b32  	%r46, %r450, 4095;
	shr.u32 	%r451, %r412, 2;
	xor.b32  	%r452, %r451, %r412;
	shl.b32 	%r453, %r448, 4;
	shl.b32 	%r454, %r452, 1;
	xor.b32  	%r455, %r453, %r454;
	xor.b32  	%r456, %r455, %r448;
	xor.b32  	%r457, %r456, %r452;
	add.s32 	%r458, %r1714, %r457;
	add.s32 	%r459, %r458, 2208;
	and.b32  	%r47, %r459, 4095;
	shr.u32 	%r460, %r421, 2;
	xor.b32  	%r461, %r460, %r421;
	shl.b32 	%r462, %r457, 4;
	shl.b32 	%r463, %r461, 1;
	xor.b32  	%r464, %r462, %r463;
	xor.b32  	%r465, %r464, %r457;
	xor.b32  	%r466, %r465, %r461;
	add.s32 	%r467, %r1714, %r466;
	add.s32 	%r468, %r467, 101;
	and.b32  	%r48, %r468, 4095;
	shr.u32 	%r469, %r430, 2;
	xor.b32  	%r470, %r469, %r430;
	shl.b32 	%r471, %r466, 4;
	shl.b32 	%r472, %r470, 1;
	xor.b32  	%r473, %r471, %r472;
	xor.b32  	%r474, %r473, %r466;
	xor.b32  	%r475, %r474, %r470;
	add.s32 	%r476, %r1714, %r475;
	add.s32 	%r477, %r476, 2090;
	and.b32  	%r49, %r477, 4095;
	shr.u32 	%r478, %r439, 2;
	xor.b32  	%r479, %r478, %r439;
	shl.b32 	%r480, %r475, 4;
	shl.b32 	%r481, %r479, 1;
	xor.b32  	%r482, %r480, %r481;
	xor.b32  	%r483, %r482, %r475;
	xor.b32  	%r484, %r483, %r479;
	add.s32 	%r485, %r1714, %r484;
	add.s32 	%r486, %r485, 4079;
	and.b32  	%r50, %r486, 4095;
	shr.u32 	%r487, %r448, 2;
	xor.b32  	%r488, %r487, %r448;
	shl.b32 	%r489, %r484, 4;
	shl.b32 	%r490, %r488, 1;
	xor.b32  	%r491, %r489, %r490;
	xor.b32  	%r492, %r491, %r484;
	xor.b32  	%r493, %r492, %r488;
	add.s32 	%r494, %r1714, %r493;
	add.s32 	%r495, %r494, 1972;
	and.b32  	%r51, %r495, 4095;
	shr.u32 	%r496, %r457, 2;
	xor.b32  	%r497, %r496, %r457;
	shl.b32 	%r498, %r493, 4;
	shl.b32 	%r499, %r497, 1;
	xor.b32  	%r500, %r498, %r499;
	xor.b32  	%r501, %r500, %r493;
	xor.b32  	%r502, %r501, %r497;
	add.s32 	%r503, %r1714, %r502;
	add.s32 	%r504, %r503, 3961;
	and.b32  	%r52, %r504, 4095;
	shr.u32 	%r505, %r466, 2;
	xor.b32  	%r506, %r505, %r466;
	shl.b32 	%r507, %r502, 4;
	shl.b32 	%r508, %r506, 1;
	xor.b32  	%r509, %r507, %r508;
	xor.b32  	%r510, %r509, %r502;
	xor.b32  	%r511, %r510, %r506;
	add.s32 	%r512, %r1714, %r511;
	add.s32 	%r513, %r512, 1854;
	and.b32  	%r53, %r513, 4095;
	shr.u32 	%r514, %r475, 2;
	xor.b32  	%r515, %r514, %r475;
	shl.b32 	%r516, %r511, 4;
	shl.b32 	%r517, %r515, 1;
	xor.b32  	%r518, %r516, %r517;
	xor.b32  	%r519, %r518, %r511;
	xor.b32  	%r520, %r519, %r515;
	add.s32 	%r521, %r1714, %r520;
	add.s32 	%r522, %r521, 3843;
	and.b32  	%r54, %r522, 4095;
	shr.u32 	%r523, %r484, 2;
	xor.b32  	%r524, %r523, %r484;
	shl.b32 	%r525, %r520, 4;
	shl.b32 	%r526, %r524, 1;
	xor.b32  	%r527, %r525, %r526;
	xor.b32  	%r528, %r527, %r520;
	xor.b32  	%r529, %r528, %r524;
	add.s32 	%r530, %r1714, %r529;
	add.s32 	%r531, %r530, 1736;
	and.b32  	%r55, %r531, 4095;
	shr.u32 	%r532, %r493, 2;
	xor.b32  	%r533, %r532, %r493;
	shl.b32 	%r534, %r529, 4;
	shl.b32 	%r535, %r533, 1;
	xor.b32  	%r536, %r534, %r535;
	xor.b32  	%r537, %r536, %r529;
	xor.b32  	%r538, %r537, %r533;
	add.s32 	%r539, %r1714, %r538;
	add.s32 	%r540, %r539, 3725;
	and.b32  	%r56, %r540, 4095;
	shr.u32 	%r541, %r502, 2;
	xor.b32  	%r542, %r541, %r502;
	shl.b32 	%r543, %r538, 4;
	shl.b32 	%r544, %r542, 1;
	xor.b32  	%r545, %r543, %r544;
	xor.b32  	%r546, %r545, %r538;
	xor.b32  	%r547, %r546, %r542;
	add.s32 	%r548, %r1714, %r547;
	add.s32 	%r549, %r548, 1618;
	and.b32  	%r57, %r549, 4095;
	shr.u32 	%r550, %r511, 2;
	xor.b32  	%r551, %r550, %r511;
	shl.b32 	%r552, %r547, 4;
	shl.b32 	%r553, %r551, 1;
	xor.b32  	%r554, %r552, %r553;
	xor.b32  	%r555, %r554, %r547;
	xor.b32  	%r556, %r555, %r551;
	add.s32 	%r557, %r1714, %r556;
	add.s32 	%r558, %r557, 3607;
	and.b32  	%r58, %r558, 4095;
	shr.u32 	%r559, %r520, 2;
	xor.b32  	%r560, %r559, %r520;
	shl.b32 	%r561, %r556, 4;
	shl.b32 	%r562, %r560, 1;
	xor.b32  	%r563, %r561, %r562;
	xor.b32  	%r564, %r563, %r556;
	xor.b32  	%r565, %r564, %r560;
	add.s32 	%r566, %r1714, %r565;
	add.s32 	%r567, %r566, 1500;
	and.b32  	%r59, %r567, 4095;
	shr.u32 	%r568, %r529, 2;
	xor.b32  	%r569, %r568, %r529;
	shl.b32 	%r570, %r565, 4;
	shl.b32 	%r571, %r569, 1;
	xor.b32  	%r572, %r570, %r571;
	xor.b32  	%r573, %r572, %r565;
	xor.b32  	%r574, %r573, %r569;
	add.s32 	%r575, %r1714, %r574;
	add.s32 	%r576, %r575, 3489;
	and.b32  	%r60, %r576, 4095;
	shr.u32 	%r577, %r538, 2;
	xor.b32  	%r578, %r577, %r538;
	shl.b32 	%r579, %r574, 4;
	shl.b32 	%r580, %r578, 1;
	xor.b32  	%r581, %r579, %r580;
	xor.b32  	%r582, %r581, %r574;
	xor.b32  	%r583, %r582, %r578;
	add.s32 	%r584, %r1714, %r583;
	add.s32 	%r585, %r584, 1382;
	and.b32  	%r61, %r585, 4095;
	shr.u32 	%r586, %r547, 2;
	xor.b32  	%r587, %r586, %r547;
	shl.b32 	%r588, %r583, 4;
	shl.b32 	%r589, %r587, 1;
	xor.b32  	%r590, %r588, %r589;
	xor.b32  	%r591, %r590, %r583;
	xor.b32  	%r592, %r591, %r587;
	add.s32 	%r593, %r1714, %r592;
	add.s32 	%r594, %r593, 3371;
	and.b32  	%r62, %r594, 4095;
	shr.u32 	%r595, %r556, 2;
	xor.b32  	%r596, %r595, %r556;
	shl.b32 	%r597, %r592, 4;
	shl.b32 	%r598, %r596, 1;
	xor.b32  	%r599, %r597, %r598;
	xor.b32  	%r600, %r599, %r592;
	xor.b32  	%r601, %r600, %r596;
	add.s32 	%r602, %r1714, %r601;
	add.s32 	%r603, %r602, 1264;
	and.b32  	%r63, %r603, 4095;
	shr.u32 	%r604, %r565, 2;
	xor.b32  	%r605, %r604, %r565;
	shl.b32 	%r606, %r601, 4;
	shl.b32 	%r607, %r605, 1;
	xor.b32  	%r608, %r606, %r607;
	xor.b32  	%r609, %r608, %r601;
	xor.b32  	%r610, %r609, %r605;
	add.s32 	%r611, %r1714, %r610;
	add.s32 	%r612, %r611, 3253;
	and.b32  	%r64, %r612, 4095;
	shr.u32 	%r613, %r574, 2;
	xor.b32  	%r614, %r613, %r574;
	shl.b32 	%r615, %r610, 4;
	shl.b32 	%r616, %r614, 1;
	xor.b32  	%r617, %r615, %r616;
	xor.b32  	%r618, %r617, %r610;
	xor.b32  	%r619, %r618, %r614;
	add.s32 	%r620, %r1714, %r619;
	add.s32 	%r621, %r620, 1146;
	and.b32  	%r65, %r621, 4095;
	shr.u32 	%r622, %r583, 2;
	xor.b32  	%r623, %r622, %r583;
	shl.b32 	%r624, %r619, 4;
	shl.b32 	%r625, %r623, 1;
	xor.b32  	%r626, %r624, %r625;
	xor.b32  	%r627, %r626, %r619;
	xor.b32  	%r628, %r627, %r623;
	add.s32 	%r629, %r1714, %r628;
	add.s32 	%r630, %r629, 3135;
	and.b32  	%r66, %r630, 4095;
	shr.u32 	%r631, %r592, 2;
	xor.b32  	%r632, %r631, %r592;
	shl.b32 	%r633, %r628, 4;
	shl.b32 	%r634, %r632, 1;
	xor.b32  	%r635, %r633, %r634;
	xor.b32  	%r636, %r635, %r628;
	xor.b32  	%r637, %r636, %r632;
	add.s32 	%r638, %r1714, %r637;
	add.s32 	%r639, %r638, 1028;
	and.b32  	%r67, %r639, 4095;
	shr.u32 	%r640, %r601, 2;
	xor.b32  	%r641, %r640, %r601;
	shl.b32 	%r642, %r637, 4;
	shl.b32 	%r643, %r641, 1;
	xor.b32  	%r644, %r642, %r643;
	xor.b32  	%r645, %r644, %r637;
	xor.b32  	%r646, %r645, %r641;
	add.s32 	%r647, %r1714, %r646;
	add.s32 	%r648, %r647, 3017;
	and.b32  	%r68, %r648, 4095;
	shr.u32 	%r649, %r610, 2;
	xor.b32  	%r650, %r649, %r610;
	shl.b32 	%r651, %r646, 4;
	shl.b32 	%r652, %r650, 1;
	xor.b32  	%r653, %r651, %r652;
	xor.b32  	%r654, %r653, %r646;
	xor.b32  	%r655, %r654, %r650;
	add.s32 	%r656, %r1714, %r655;
	add.s32 	%r657, %r656, 910;
	and.b32  	%r69, %r657, 4095;
	shr.u32 	%r658, %r619, 2;
	xor.b32  	%r659, %r658, %r619;
	shl.b32 	%r660, %r655, 4;
	shl.b32 	%r661, %r659, 1;
	xor.b32  	%r662, %r660, %r661;
	xor.b32  	%r663, %r662, %r655;
	xor.b32  	%r664, %r663, %r659;
	add.s32 	%r665, %r1714, %r664;
	add.s32 	%r666, %r665, 2899;
	and.b32  	%r70, %r666, 4095;
	shr.u32 	%r667, %r628, 2;
	xor.b32  	%r668, %r667, %r628;
	shl.b32 	%r669, %r664, 4;
	shl.b32 	%r670, %r668, 1;
	xor.b32  	%r671, %r669, %r670;
	xor.b32  	%r672, %r671, %r664;
	xor.b32  	%r673, %r672, %r668;
	add.s32 	%r674, %r1714, %r673;
	add.s32 	%r675, %r674, 792;
	and.b32  	%r71, %r675, 4095;
	shr.u32 	%r676, %r637, 2;
	xor.b32  	%r677, %r676, %r637;
	shl.b32 	%r678, %r673, 4;
	shl.b32 	%r679, %r677, 1;
	xor.b32  	%r680, %r678, %r679;
	xor.b32  	%r681, %r680, %r673;
	xor.b32  	%r682, %r681, %r677;
	add.s32 	%r683, %r1714, %r682;
	add.s32 	%r684, %r683, 2781;
	and.b32  	%r72, %r684, 4095;
	shr.u32 	%r685, %r646, 2;
	xor.b32  	%r686, %r685, %r646;
	shl.b32 	%r687, %r682, 4;
	shl.b32 	%r688, %r686, 1;
	xor.b32  	%r689, %r687, %r688;
	xor.b32  	%r690, %r689, %r682;
	xor.b32  	%r691, %r690, %r686;
	add.s32 	%r692, %r1714, %r691;
	add.s32 	%r693, %r692, 674;
	and.b32  	%r73, %r693, 4095;
	shr.u32 	%r694, %r655, 2;
	xor.b32  	%r695, %r694, %r655;
	shl.b32 	%r696, %r691, 4;
	shl.b32 	%r697, %r695, 1;
	xor.b32  	%r698, %r696, %r697;
	xor.b32  	%r699, %r698, %r691;
	xor.b32  	%r700, %r699, %r695;
	add.s32 	%r701, %r1714, %r700;
	add.s32 	%r702, %r701, 2663;
	and.b32  	%r74, %r702, 4095;
	shr.u32 	%r703, %r664, 2;
	xor.b32  	%r704, %r703, %r664;
	shl.b32 	%r705, %r700, 4;
	shl.b32 	%r706, %r704, 1;
	xor.b32  	%r707, %r705, %r706;
	xor.b32  	%r708, %r707, %r700;
	xor.b32  	%r709, %r708, %r704;
	add.s32 	%r710, %r1714, %r709;
	add.s32 	%r711, %r710, 556;
	and.b32  	%r75, %r711, 4095;
	shr.u32 	%r712, %r673, 2;
	xor.b32  	%r713, %r712, %r673;
	shl.b32 	%r714, %r709, 4;
	shl.b32 	%r715, %r713, 1;
	xor.b32  	%r716, %r714, %r715;
	xor.b32  	%r717, %r716, %r709;
	xor.b32  	%r718, %r717, %r713;
	add.s32 	%r719, %r1714, %r718;
	add.s32 	%r720, %r719, 2545;
	and.b32  	%r76, %r720, 4095;
	shr.u32 	%r721, %r682, 2;
	xor.b32  	%r722, %r721, %r682;
	shl.b32 	%r723, %r718, 4;
	shl.b32 	%r724, %r722, 1;
	xor.b32  	%r725, %r723, %r724;
	xor.b32  	%r726, %r725, %r718;
	xor.b32  	%r727, %r726, %r722;
	add.s32 	%r728, %r1714, %r727;
	add.s32 	%r729, %r728, 438;
	and.b32  	%r77, %r729, 4095;
	shr.u32 	%r730, %r691, 2;
	xor.b32  	%r731, %r730, %r691;
	shl.b32 	%r732, %r727, 4;
	shl.b32 	%r733, %r731, 1;
	xor.b32  	%r734, %r732, %r733;
	xor.b32  	%r735, %r734, %r727;
	xor.b32  	%r736, %r735, %r731;
	add.s32 	%r737, %r1714, %r736;
	add.s32 	%r738, %r737, 2427;
	and.b32  	%r78, %r738, 4095;
	shr.u32 	%r739, %r700, 2;
	xor.b32  	%r740, %r739, %r700;
	shl.b32 	%r741, %r736, 4;
	shl.b32 	%r742, %r740, 1;
	xor.b32  	%r743, %r741, %r742;
	xor.b32  	%r744, %r743, %r736;
	xor.b32  	%r745, %r744, %r740;
	add.s32 	%r746, %r1714, %r745;
	add.s32 	%r747, %r746, 320;
	and.b32  	%r79, %r747, 4095;
	shr.u32 	%r748, %r709, 2;
	xor.b32  	%r749, %r748, %r709;
	shl.b32 	%r750, %r745, 4;
	shl.b32 	%r751, %r749, 1;
	xor.b32  	%r752, %r750, %r751;
	xor.b32  	%r753, %r752, %r745;
	xor.b32  	%r754, %r753, %r749;
	add.s32 	%r755, %r1714, %r754;
	add.s32 	%r756, %r755, 2309;
	and.b32  	%r80, %r756, 4095;
	shr.u32 	%r757, %r718, 2;
	xor.b32  	%r758, %r757, %r718;
	shl.b32 	%r759, %r754, 4;
	shl.b32 	%r760, %r758, 1;
	xor.b32  	%r761, %r759, %r760;
	xor.b32  	%r762, %r761, %r754;
	xor.b32  	%r763, %r762, %r758;
	add.s32 	%r764, %r1714, %r763;
	add.s32 	%r765, %r764, 202;
	and.b32  	%r81, %r765, 4095;
	shr.u32 	%r766, %r727, 2;
	xor.b32  	%r767, %r766, %r727;
	shl.b32 	%r768, %r763, 4;
	shl.b32 	%r769, %r767, 1;
	xor.b32  	%r770, %r768, %r769;
	xor.b32  	%r771, %r770, %r763;
	xor.b32  	%r772, %r771, %r767;
	add.s32 	%r773, %r1714, %r772;
	add.s32 	%r774, %r773, 2191;
	and.b32  	%r82, %r774, 4095;
	shr.u32 	%r775, %r736, 2;
	xor.b32  	%r776, %r775, %r736;
	shl.b32 	%r777, %r772, 4;
	shl.b32 	%r778, %r776, 1;
	xor.b32  	%r779, %r777, %r778;
	xor.b32  	%r780, %r779, %r772;
	xor.b32  	%r781, %r780, %r776;
	add.s32 	%r782, %r1714, %r781;
	add.s32 	%r783, %r782, 84;
	and.b32  	%r83, %r783, 4095;
	shr.u32 	%r784, %r745, 2;
	xor.b32  	%r785, %r784, %r745;
	shl.b32 	%r786, %r781, 4;
	shl.b32 	%r787, %r785, 1;
	xor.b32  	%r788, %r786, %r787;
	xor.b32  	%r789, %r788, %r781;
	xor.b32  	%r790, %r789, %r785;
	add.s32 	%r791, %r1714, %r790;
	add.s32 	%r792, %r791, 2073;
	and.b32  	%r84, %r792, 4095;
	shr.u32 	%r793, %r754, 2;
	xor.b32  	%r794, %r793, %r754;
	shl.b32 	%r795, %r790, 4;
	shl.b32 	%r796, %r794, 1;
	xor.b32  	%r797, %r795, %r796;
	xor.b32  	%r798, %r797, %r790;
	xor.b32  	%r799, %r798, %r794;
	add.s32 	%r800, %r1714, %r799;
	add.s32 	%r801, %r800, 4062;
	and.b32  	%r85, %r801, 4095;
	shr.u32 	%r802, %r763, 2;
	xor.b32  	%r803, %r802, %r763;
	shl.b32 	%r804, %r799, 4;
	shl.b32 	%r805, %r803, 1;
	xor.b32  	%r806, %r804, %r805;
	xor.b32  	%r807, %r806, %r799;
	xor.b32  	%r808, %r807, %r803;
	add.s32 	%r809, %r1714, %r808;
	add.s32 	%r810, %r809, 1955;
	and.b32  	%r86, %r810, 4095;
	shr.u32 	%r811, %r772, 2;
	xor.b32  	%r812, %r811, %r772;
	shl.b32 	%r813, %r808, 4;
	shl.b32 	%r814, %r812, 1;
	xor.b32  	%r815, %r813, %r814;
	xor.b32  	%r816, %r815, %r808;
	xor.b32  	%r817, %r816, %r812;
	add.s32 	%r818, %r1714, %r817;
	add.s32 	%r819, %r818, 3944;
	and.b32  	%r87, %r819, 4095;
	shr.u32 	%r820, %r781, 2;
	xor.b32  	%r821, %r820, %r781;
	shl.b32 	%r822, %r817, 4;
	shl.b32 	%r823, %r821, 1;
	xor.b32  	%r824, %r822, %r823;
	xor.b32  	%r825, %r824, %r817;
	xor.b32  	%r826, %r825, %r821;
	add.s32 	%r827, %r1714, %r826;
	add.s32 	%r828, %r827, 1837;
	and.b32  	%r88, %r828, 4095;
	shr.u32 	%r829, %r790, 2;
	xor.b32  	%r830, %r829, %r790;
	shl.b32 	%r831, %r826, 4;
	shl.b32 	%r832, %r830, 1;
	xor.b32  	%r833, %r831, %r832;
	xor.b32  	%r834, %r833, %r826;
	xor.b32  	%r835, %r834, %r830;
	add.s32 	%r836, %r1714, %r835;
	add.s32 	%r837, %r836, 3826;
	and.b32  	%r89, %r837, 4095;
	shr.u32 	%r838, %r799, 2;
	xor.b32  	%r839, %r838, %r799;
	shl.b32 	%r840, %r835, 4;
	shl.b32 	%r841, %r839, 1;
	xor.b32  	%r842, %r840, %r841;
	xor.b32  	%r843, %r842, %r835;
	xor.b32  	%r844, %r843, %r839;
	add.s32 	%r845, %r1714, %r844;
	add.s32 	%r846, %r845, 1719;
	and.b32  	%r90, %r846, 4095;
	shr.u32 	%r847, %r808, 2;
	xor.b32  	%r848, %r847, %r808;
	shl.b32 	%r849, %r844, 4;
	shl.b32 	%r850, %r848, 1;
	xor.b32  	%r851, %r849, %r850;
	xor.b32  	%r852, %r851, %r844;
	xor.b32  	%r853, %r852, %r848;
	add.s32 	%r854, %r1714, %r853;
	add.s32 	%r855, %r854, 3708;
	and.b32  	%r91, %r855, 4095;
	shr.u32 	%r856, %r817, 2;
	xor.b32  	%r857, %r856, %r817;
	shl.b32 	%r858, %r853, 4;
	shl.b32 	%r859, %r857, 1;
	xor.b32  	%r860, %r858, %r859;
	xor.b32  	%r861, %r860, %r853;
	xor.b32  	%r862, %r861, %r857;
	add.s32 	%r863, %r1714, %r862;
	add.s32 	%r864, %r863, 1601;
	and.b32  	%r92, %r864, 4095;
	shr.u32 	%r865, %r826, 2;
	xor.b32  	%r866, %r865, %r826;
	shl.b32 	%r867, %r862, 4;
	shl.b32 	%r868, %r866, 1;
	xor.b32  	%r869, %r867, %r868;
	xor.b32  	%r870, %r869, %r862;
	xor.b32  	%r871, %r870, %r866;
	add.s32 	%r872, %r1714, %r871;
	add.s32 	%r873, %r872, 3590;
	and.b32  	%r93, %r873, 4095;
	shr.u32 	%r874, %r835, 2;
	xor.b32  	%r875, %r874, %r835;
	shl.b32 	%r876, %r871, 4;
	shl.b32 	%r877, %r875, 1;
	xor.b32  	%r878, %r876, %r877;
	xor.b32  	%r879, %r878, %r871;
	xor.b32  	%r880, %r879, %r875;
	add.s32 	%r881, %r1714, %r880;
	add.s32 	%r882, %r881, 1483;
	and.b32  	%r94, %r882, 4095;
	shr.u32 	%r883, %r844, 2;
	xor.b32  	%r884, %r883, %r844;
	shl.b32 	%r885, %r880, 4;
	shl.b32 	%r886, %r884, 1;
	xor.b32  	%r887, %r885, %r886;
	xor.b32  	%r888, %r887, %r880;
	xor.b32  	%r889, %r888, %r884;
	add.s32 	%r890, %r1714, %r889;
	add.s32 	%r891, %r890, 3472;
	and.b32  	%r95, %r891, 4095;
	shr.u32 	%r892, %r853, 2;
	xor.b32  	%r893, %r892, %r853;
	shl.b32 	%r894, %r889, 4;
	shl.b32 	%r895, %r893, 1;
	xor.b32  	%r896, %r894, %r895;
	xor.b32  	%r897, %r896, %r889;
	xor.b32  	%r898, %r897, %r893;
	add.s32 	%r899, %r1714, %r898;
	add.s32 	%r900, %r899, 1365;
	and.b32  	%r96, %r900, 4095;
	shr.u32 	%r901, %r862, 2;
	xor.b32  	%r902, %r901, %r862;
	shl.b32 	%r903, %r898, 4;
	shl.b32 	%r904, %r902, 1;
	xor.b32  	%r905, %r903, %r904;
	xor.b32  	%r906, %r905, %r898;
	xor.b32  	%r907, %r906, %r902;
	add.s32 	%r908, %r1714, %r907;
	add.s32 	%r909, %r908, 3354;
	and.b32  	%r97, %r909, 4095;
	shr.u32 	%r910, %r871, 2;
	xor.b32  	%r911, %r910, %r871;
	shl.b32 	%r912, %r907, 4;
	shl.b32 	%r913, %r911, 1;
	xor.b32  	%r914, %r912, %r913;
	xor.b32  	%r915, %r914, %r907;
	xor.b32  	%r916, %r915, %r911;
	add.s32 	%r917, %r1714, %r916;
	add.s32 	%r918, %r917, 1247;
	and.b32  	%r98, %r918, 4095;
	shr.u32 	%r919, %r880, 2;
	xor.b32  	%r920, %r919, %r880;
	shl.b32 	%r921, %r916, 4;
	shl.b32 	%r922, %r920, 1;
	xor.b32  	%r923, %r921, %r922;
	xor.b32  	%r924, %r923, %r916;
	xor.b32  	%r925, %r924, %r920;
	add.s32 	%r926, %r1714, %r925;
	add.s32 	%r927, %r926, 3236;
	and.b32  	%r99, %r927, 4095;
	shr.u32 	%r928, %r889, 2;
	xor.b32  	%r929, %r928, %r889;
	shl.b32 	%r930, %r925, 4;
	shl.b32 	%r931, %r929, 1;
	xor.b32  	%r932, %r930, %r931;
	xor.b32  	%r933, %r932, %r925;
	xor.b32  	%r934, %r933, %r929;
	add.s32 	%r935, %r1714, %r934;
	add.s32 	%r936, %r935, 1129;
	and.b32  	%r100, %r936, 4095;
	shr.u32 	%r937, %r898, 2;
	xor.b32  	%r938, %r937, %r898;
	shl.b32 	%r939, %r934, 4;
	shl.b32 	%r940, %r938, 1;
	xor.b32  	%r941, %r939, %r940;
	xor.b32  	%r942, %r941, %r934;
	xor.b32  	%r943, %r942, %r938;
	add.s32 	%r944, %r1714, %r943;
	add.s32 	%r945, %r944, 3118;
	and.b32  	%r101, %r945, 4095;
	shr.u32 	%r946, %r907, 2;
	xor.b32  	%r947, %r946, %r907;
	shl.b32 	%r948, %r943, 4;
	shl.b32 	%r949, %r947, 1;
	xor.b32  	%r950, %r948, %r949;
	xor.b32  	%r951, %r950, %r943;
	xor.b32  	%r952, %r951, %r947;
	add.s32 	%r953, %r1714, %r952;
	add.s32 	%r954, %r953, 1011;
	and.b32  	%r102, %r954, 4095;
	shr.u32 	%r955, %r916, 2;
	xor.b32  	%r956, %r955, %r916;
	shl.b32 	%r957, %r952, 4;
	shl.b32 	%r958, %r956, 1;
	xor.b32  	%r959, %r957, %r958;
	xor.b32  	%r960, %r959, %r952;
	xor.b32  	%r961, %r960, %r956;
	add.s32 	%r962, %r1714, %r961;
	add.s32 	%r963, %r962, 3000;
	and.b32  	%r103, %r963, 4095;
	shr.u32 	%r964, %r925, 2;
	xor.b32  	%r965, %r964, %r925;
	shl.b32 	%r966, %r961, 4;
	shl.b32 	%r967, %r965, 1;
	xor.b32  	%r968, %r966, %r967;
	xor.b32  	%r969, %r968, %r961;
	xor.b32  	%r970, %r969, %r965;
	add.s32 	%r971, %r1714, %r970;
	add.s32 	%r972, %r971, 893;
	and.b32  	%r104, %r972, 4095;
	shr.u32 	%r973, %r934, 2;
	xor.b32  	%r974, %r973, %r934;
	shl.b32 	%r975, %r970, 4;
	shl.b32 	%r976, %r974, 1;
	xor.b32  	%r977, %r975, %r976;
	xor.b32  	%r978, %r977, %r970;
	xor.b32  	%r979, %r978, %r974;
	add.s32 	%r980, %r1714, %r979;
	add.s32 	%r981, %r980, 2882;
	and.b32  	%r105, %r981, 4095;
	shr.u32 	%r982, %r943, 2;
	xor.b32  	%r983, %r982, %r943;
	shl.b32 	%r984, %r979, 4;
	shl.b32 	%r985, %r983, 1;
	xor.b32  	%r986, %r984, %r985;
	xor.b32  	%r987, %r986, %r979;
	xor.b32  	%r988, %r987, %r983;
	add.s32 	%r989, %r1714, %r988;
	add.s32 	%r990, %r989, 775;
	and.b32  	%r106, %r990, 4095;
	shr.u32 	%r991, %r952, 2;
	xor.b32  	%r992, %r991, %r952;
	shl.b32 	%r993, %r988, 4;
	shl.b32 	%r994, %r992, 1;
	xor.b32  	%r995, %r993, %r994;
	xor.b32  	%r996, %r995, %r988;
	xor.b32  	%r997, %r996, %r992;
	add.s32 	%r998, %r1714, %r997;
	add.s32 	%r999, %r998, 2764;
	and.b32  	%r107, %r999, 4095;
	shr.u32 	%r1000, %r961, 2;
	xor.b32  	%r1001, %r1000, %r961;
	shl.b32 	%r1002, %r997, 4;
	shl.b32 	%r1003, %r1001, 1;
	xor.b32  	%r1004, %r1002, %r1003;
	xor.b32  	%r1005, %r1004, %r997;
	xor.b32  	%r1006, %r1005, %r1001;
	add.s32 	%r1007, %r1714, %r1006;
	add.s32 	%r1008, %r1007, 657;
	and.b32  	%r108, %r1008, 4095;
	shr.u32 	%r1009, %r970, 2;
	xor.b32  	%r1010, %r1009, %r970;
	shl.b32 	%r1011, %r1006, 4;
	shl.b32 	%r1012, %r1010, 1;
	xor.b32  	%r1013, %r1011, %r1012;
	xor.b32  	%r1014, %r1013, %r1006;
	xor.b32  	%r1015, %r1014, %r1010;
	add.s32 	%r1016, %r1714, %r1015;
	add.s32 	%r1017, %r1016, 2646;
	and.b32  	%r109, %r1017, 4095;
	shr.u32 	%r1018, %r979, 2;
	xor.b32  	%r1019, %r1018, %r979;
	shl.b32 	%r1020, %r1015, 4;
	shl.b32 	%r1021, %r1019, 1;
	xor.b32  	%r1022, %r1020, %r1021;
	xor.b32  	%r1023, %r1022, %r1015;
	xor.b32  	%r1024, %r1023, %r1019;
	add.s32 	%r1025, %r1714, %r1024;
	add.s32 	%r1026, %r1025, 539;
	and.b32  	%r110, %r1026, 4095;
	shr.u32 	%r1027, %r988, 2;
	xor.b32  	%r1028, %r1027, %r988;
	shl.b32 	%r1029, %r1024, 4;
	shl.b32 	%r1030, %r1028, 1;
	xor.b32  	%r1031, %r1029, %r1030;
	xor.b32  	%r1032, %r1031, %r1024;
	xor.b32  	%r1033, %r1032, %r1028;
	add.s32 	%r1034, %r1714, %r1033;
	add.s32 	%r1035, %r1034, 2528;
	and.b32  	%r111, %r1035, 4095;
	shr.u32 	%r1036, %r997, 2;
	xor.b32  	%r1037, %r1036, %r997;
	shl.b32 	%r1038, %r1033, 4;
	shl.b32 	%r1039, %r1037, 1;
	xor.b32  	%r1040, %r1038, %r1039;
	xor.b32  	%r1041, %r1040, %r1033;
	xor.b32  	%r1042, %r1041, %r1037;
	add.s32 	%r1043, %r1714, %r1042;
	add.s32 	%r1044, %r1043, 421;
	and.b32  	%r112, %r1044, 4095;
	shr.u32 	%r1045, %r1006, 2;
	xor.b32  	%r1046, %r1045, %r1006;
	shl.b32 	%r1047, %r1042, 4;
	shl.b32 	%r1048, %r1046, 1;
	xor.b32  	%r1049, %r1047, %r1048;
	xor.b32  	%r1050, %r1049, %r1042;
	xor.b32  	%r1051, %r1050, %r1046;
	add.s32 	%r1052, %r1714, %r1051;
	add.s32 	%r1053, %r1052, 2410;
	and.b32  	%r113, %r1053, 4095;
	shr.u32 	%r1054, %r1015, 2;
	xor.b32  	%r1055, %r1054, %r1015;
	shl.b32 	%r1056, %r1051, 4;
	shl.b32 	%r1057, %r1055, 1;
	xor.b32  	%r1058, %r1056, %r1057;
	xor.b32  	%r1059, %r1058, %r1051;
	xor.b32  	%r1060, %r1059, %r1055;
	add.s32 	%r1061, %r1714, %r1060;
	add.s32 	%r1062, %r1061, 303;
	and.b32  	%r114, %r1062, 4095;
	shr.u32 	%r1063, %r1024, 2;
	xor.b32  	%r1064, %r1063, %r1024;
	shl.b32 	%r1065, %r1060, 4;
	shl.b32 	%r1066, %r1064, 1;
	xor.b32  	%r1067, %r1065, %r1066;
	xor.b32  	%r1068, %r1067, %r1060;
	xor.b32  	%r1069, %r1068, %r1064;
	add.s32 	%r1070, %r1714, %r1069;
	add.s32 	%r1071, %r1070, 2292;
	and.b32  	%r115, %r1071, 4095;
	shr.u32 	%r1072, %r1033, 2;
	xor.b32  	%r1073, %r1072, %r1033;
	shl.b32 	%r1074, %r1069, 4;
	shl.b32 	%r1075, %r1073, 1;
	xor.b32  	%r1076, %r1074, %r1075;
	xor.b32  	%r1077, %r1076, %r1069;
	xor.b32  	%r1078, %r1077, %r1073;
	add.s32 	%r1079, %r1714, %r1078;
	add.s32 	%r1080, %r1079, 185;
	and.b32  	%r116, %r1080, 4095;
	shr.u32 	%r1081, %r1042, 2;
	xor.b32  	%r1082, %r1081, %r1042;
	shl.b32 	%r1083, %r1078, 4;
	shl.b32 	%r1084, %r1082, 1;
	xor.b32  	%r1085, %r1083, %r1084;
	xor.b32  	%r1086, %r1085, %r1078;
	xor.b32  	%r1087, %r1086, %r1082;
	add.s32 	%r1088, %r1714, %r1087;
	add.s32 	%r1089, %r1088, 2174;
	and.b32  	%r117, %r1089, 4095;
	shr.u32 	%r1090, %r1051, 2;
	xor.b32  	%r1091, %r1090, %r1051;
	shl.b32 	%r1092, %r1087, 4;
	shl.b32 	%r1093, %r1091, 1;
	xor.b32  	%r1094, %r1092, %r1093;
	xor.b32  	%r1095, %r1094, %r1087;
	xor.b32  	%r1096, %r1095, %r1091;
	add.s32 	%r1097, %r1714, %r1096;
	add.s32 	%r1098, %r1097, 67;
	and.b32  	%r118, %r1098, 4095;
	shr.u32 	%r1099, %r1060, 2;
	xor.b32  	%r1100, %r1099, %r1060;
	shl.b32 	%r1101, %r1096, 4;
	shl.b32 	%r1102, %r1100, 1;
	xor.b32  	%r1103, %r1101, %r1102;
	xor.b32  	%r1104, %r1103, %r1096;
	xor.b32  	%r1105, %r1104, %r1100;
	add.s32 	%r1106, %r1714, %r1105;
	add.s32 	%r1107, %r1106, 2056;
	and.b32  	%r119, %r1107, 4095;
	shr.u32 	%r1108, %r1069, 2;
	xor.b32  	%r1109, %r1108, %r1069;
	shl.b32 	%r1110, %r1105, 4;
	shl.b32 	%r1111, %r1109, 1;
	xor.b32  	%r1112, %r1110, %r1111;
	xor.b32  	%r1113, %r1112, %r1105;
	xor.b32  	%r1114, %r1113, %r1109;
	add.s32 	%r1115, %r1714, %r1114;
	add.s32 	%r1116, %r1115, 4045;
	and.b32  	%r120, %r1116, 4095;
	shr.u32 	%r1117, %r1078, 2;
	xor.b32  	%r1118, %r1117, %r1078;
	shl.b32 	%r1119, %r1114, 4;
	shl.b32 	%r1120, %r1118, 1;
	xor.b32  	%r1121, %r1119, %r1120;
	xor.b32  	%r1122, %r1121, %r1114;
	xor.b32  	%r1123, %r1122, %r1118;
	add.s32 	%r1124, %r1714, %r1123;
	add.s32 	%r1125, %r1124, 1938;
	and.b32  	%r121, %r1125, 4095;
	shr.u32 	%r1126, %r1087, 2;
	xor.b32  	%r1127, %r1126, %r1087;
	shl.b32 	%r1128, %r1123, 4;
	shl.b32 	%r1129, %r1127, 1;
	xor.b32  	%r1130, %r1128, %r1129;
	xor.b32  	%r1131, %r1130, %r1123;
	xor.b32  	%r1132, %r1131, %r1127;
	add.s32 	%r1133, %r1714, %r1132;
	add.s32 	%r1134, %r1133, 3927;
	and.b32  	%r122, %r1134, 4095;
	shr.u32 	%r1135, %r1096, 2;
	xor.b32  	%r1136, %r1135, %r1096;
	shl.b32 	%r1137, %r1132, 4;
	shl.b32 	%r1138, %r1136, 1;
	xor.b32  	%r1139, %r1137, %r1138;
	xor.b32  	%r1140, %r1139, %r1132;
	xor.b32  	%r1141, %r1140, %r1136;
	add.s32 	%r1142, %r1714, %r1141;
	add.s32 	%r1143, %r1142, 1820;
	and.b32  	%r123, %r1143, 4095;
	shr.u32 	%r1144, %r1105, 2;
	xor.b32  	%r1145, %r1144, %r1105;
	shl.b32 	%r1146, %r1141, 4;
	shl.b32 	%r1147, %r1145, 1;
	xor.b32  	%r1148, %r1146, %r1147;
	xor.b32  	%r1149, %r1148, %r1141;
	xor.b32  	%r1150, %r1149, %r1145;
	add.s32 	%r1151, %r1714, %r1150;
	add.s32 	%r1152, %r1151, 3809;
	and.b32  	%r124, %r1152, 4095;
	shr.u32 	%r1153, %r1114, 2;
	xor.b32  	%r1154, %r1153, %r1114;
	shl.b32 	%r1155, %r1150, 4;
	shl.b32 	%r1156, %r1154, 1;
	xor.b32  	%r1157, %r1155, %r1156;
	xor.b32  	%r1158, %r1157, %r1150;
	xor.b32  	%r1159, %r1158, %r1154;
	add.s32 	%r1160, %r1714, %r1159;
	add.s32 	%r1161, %r1160, 1702;
	and.b32  	%r125, %r1161, 4095;
	shr.u32 	%r1162, %r1123, 2;
	xor.b32  	%r1163, %r1162, %r1123;
	shl.b32 	%r1164, %r1159, 4;
	shl.b32 	%r1165, %r1163, 1;
	xor.b32  	%r1166, %r1164, %r1165;
	xor.b32  	%r1167, %r1166, %r1159;
	xor.b32  	%r1168, %r1167, %r1163;
	add.s32 	%r1169, %r1714, %r1168;
	add.s32 	%r1170, %r1169, 3691;
	and.b32  	%r126, %r1170, 4095;
	shr.u32 	%r1171, %r1132, 2;
	xor.b32  	%r1172, %r1171, %r1132;
	shl.b32 	%r1173, %r1168, 4;
	shl.b32 	%r1174, %r1172, 1;
	xor.b32  	%r1175, %r1173, %r1174;
	xor.b32  	%r1176, %r1175, %r1168;
	xor.b32  	%r1177, %r1176, %r1172;
	add.s32 	%r1178, %r1714, %r1177;
	add.s32 	%r1179, %r1178, 1584;
	and.b32  	%r127, %r1179, 4095;
	shr.u32 	%r1180, %r1141, 2;
	xor.b32  	%r1181, %r1180, %r1141;
	shl.b32 	%r1182, %r1177, 4;
	shl.b32 	%r1183, %r1181, 1;
	xor.b32  	%r1184, %r1182, %r1183;
	xor.b32  	%r1185, %r1184, %r1177;
	xor.b32  	%r1186, %r1185, %r1181;
	add.s32 	%r1187, %r1714, %r1186;
	add.s32 	%r1188, %r1187, 3573;
	and.b32  	%r128, %r1188, 4095;
	shr.u32 	%r1189, %r1150, 2;
	xor.b32  	%r1190, %r1189, %r1150;
	shl.b32 	%r1191, %r1186, 4;
	shl.b32 	%r1192, %r1190, 1;
	xor.b32  	%r1193, %r1191, %r1192;
	xor.b32  	%r1194, %r1193, %r1186;
	xor.b32  	%r1195, %r1194, %r1190;
	add.s32 	%r1196, %r1714, %r1195;
	add.s32 	%r1197, %r1196, 1466;
	and.b32  	%r129, %r1197, 4095;
	shr.u32 	%r1198, %r1159, 2;
	xor.b32  	%r1199, %r1198, %r1159;
	shl.b32 	%r1200, %r1195, 4;
	shl.b32 	%r1201, %r1199, 1;
	xor.b32  	%r1202, %r1200, %r1201;
	xor.b32  	%r1203, %r1202, %r1195;
	xor.b32  	%r1204, %r1203, %r1199;
	add.s32 	%r1205, %r1714, %r1204;
	add.s32 	%r1206, %r1205, 3455;
	and.b32  	%r130, %r1206, 4095;
	shr.u32 	%r1207, %r1168, 2;
	xor.b32  	%r1208, %r1207, %r1168;
	shl.b32 	%r1209, %r1204, 4;
	shl.b32 	%r1210, %r1208, 1;
	xor.b32  	%r1211, %r1209, %r1210;
	xor.b32  	%r1212, %r1211, %r1204;
	xor.b32  	%r1213, %r1212, %r1208;
	add.s32 	%r1214, %r1714, %r1213;
	add.s32 	%r1215, %r1214, 1348;
	and.b32  	%r131, %r1215, 4095;
	shr.u32 	%r1216, %r1177, 2;
	xor.b32  	%r1217, %r1216, %r1177;
	shl.b32 	%r1218, %r1213, 4;
	shl.b32 	%r1219, %r1217, 1;
	xor.b32  	%r1220, %r1218, %r1219;
	xor.b32  	%r1221, %r1220, %r1213;
	xor.b32  	%r1222, %r1221, %r1217;
	add.s32 	%r1223, %r1714, %r1222;
	add.s32 	%r1224, %r1223, 3337;
	and.b32  	%r132, %r1224, 4095;
	shr.u32 	%r1225, %r1186, 2;
	xor.b32  	%r1226, %r1225, %r1186;
	shl.b32 	%r1227, %r1222, 4;
	shl.b32 	%r1228, %r1226, 1;
	xor.b32  	%r1229, %r1227, %r1228;
	xor.b32  	%r1230, %r1229, %r1222;
	xor.b32  	%r1231, %r1230, %r1226;
	add.s32 	%r1232, %r1714, %r1231;
	add.s32 	%r1233, %r1232, 1230;
	and.b32  	%r133, %r1233, 4095;
	shr.u32 	%r1234, %r1195, 2;
	xor.b32  	%r1235, %r1234, %r1195;
	shl.b32 	%r1236, %r1231, 4;
	shl.b32 	%r1237, %r1235, 1;
	xor.b32  	%r1238, %r1236, %r1237;
	xor.b32  	%r1239, %r1238, %r1231;
	xor.b32  	%r1240, %r1239, %r1235;
	add.s32 	%r1241, %r1714, %r1240;
	add.s32 	%r1242, %r1241, 3219;
	and.b32  	%r134, %r1242, 4095;
	shr.u32 	%r1243, %r1204, 2;
	xor.b32  	%r1244, %r1243, %r1204;
	shl.b32 	%r1245, %r1240, 4;
	shl.b32 	%r1246, %r1244, 1;
	xor.b32  	%r1247, %r1245, %r1246;
	xor.b32  	%r1248, %r1247, %r1240;
	xor.b32  	%r1249, %r1248, %r1244;
	add.s32 	%r1250, %r1714, %r1249;
	add.s32 	%r1251, %r1250, 1112;
	and.b32  	%r135, %r1251, 4095;
	shr.u32 	%r1252, %r1213, 2;
	xor.b32  	%r1253, %r1252, %r1213;
	shl.b32 	%r1254, %r1249, 4;
	shl.b32 	%r1255, %r1253, 1;
	xor.b32  	%r1256, %r1254, %r1255;
	xor.b32  	%r1257, %r1256, %r1249;
	xor.b32  	%r1258, %r1257, %r1253;
	add.s32 	%r1259, %r1714, %r1258;
	add.s32 	%r1260, %r1259, 3101;
	and.b32  	%r136, %r1260, 4095;
	shr.u32 	%r1261, %r1222, 2;
	xor.b32  	%r1262, %r1261, %r1222;
	shl.b32 	%r1263, %r1258, 4;
	shl.b32 	%r1264, %r1262, 1;
	xor.b32  	%r1265, %r1263, %r1264;
	xor.b32  	%r1266, %r1265, %r1258;
	xor.b32  	%r1267, %r1266, %r1262;
	add.s32 	%r1268, %r1714, %r1267;
	add.s32 	%r1269, %r1268, 994;
	and.b32  	%r137, %r1269, 4095;
	shr.u32 	%r1270, %r1231, 2;
	xor.b32  	%r1271, %r1270, %r1231;
	shl.b32 	%r1272, %r1267, 4;
	shl.b32 	%r1273, %r1271, 1;
	xor.b32  	%r1274, %r1272, %r1273;
	xor.b32  	%r1275, %r1274, %r1267;
	xor.b32  	%r1276, %r1275, %r1271;
	add.s32 	%r1277, %r1714, %r1276;
	add.s32 	%r138, %r1277, 2983;
	shr.u32 	%r1278, %r1240, 2;
	xor.b32  	%r1279, %r1278, %r1240;
	shl.b32 	%r1280, %r1276, 4;
	shl.b32 	%r1281, %r1279, 1;
	xor.b32  	%r1282, %r1280, %r1281;
	xor.b32  	%r1283, %r1282, %r1276;
	xor.b32  	%r1715, %r1283, %r1279;
	shr.u32 	%r1284, %r1249, 2;
	xor.b32  	%r1285, %r1284, %r1249;
	shl.b32 	%r1286, %r1715, 4;
	shl.b32 	%r1287, %r1285, 1;
	xor.b32  	%r1288, %r1286, %r1287;
	xor.b32  	%r1289, %r1288, %r1715;
	xor.b32  	%r1716, %r1289, %r1285;
	shr.u32 	%r1290, %r1258, 2;
	xor.b32  	%r1291, %r1290, %r1258;
	shl.b32 	%r1292, %r1716, 4;
	shl.b32 	%r1293, %r1291, 1;
	xor.b32  	%r1294, %r1292, %r1293;
	xor.b32  	%r1295, %r1294, %r1716;
	xor.b32  	%r1717, %r1295, %r1291;
	shr.u32 	%r1296, %r1267, 2;
	xor.b32  	%r1297, %r1296, %r1267;
	shl.b32 	%r1298, %r1717, 4;
	shl.b32 	%r1299, %r1297, 1;
	xor.b32  	%r1300, %r1298, %r1299;
	xor.b32  	%r1301, %r1300, %r1717;
	xor.b32  	%r1718, %r1301, %r1297;
	shr.u32 	%r1302, %r1276, 2;
	xor.b32  	%r1303, %r1302, %r1276;
	shl.b32 	%r1304, %r1718, 4;
	shl.b32 	%r1305, %r1303, 1;
	xor.b32  	%r1306, %r1304, %r1305;
	xor.b32  	%r1307, %r1306, %r1718;
	xor.b32  	%r1719, %r1307, %r1303;
	add.s32 	%r144, %r1714, 46391936;
	// begin inline asm
	mov.u32 %r171, %clock;
	// end inline asm
	bar.warp.sync 	-1;
	@%p2 bra 	$L__BB1_6;
	add.s32 	%r1308, %r1714, %r1718;
	add.s32 	%r1309, %r1308, 2747;
	and.b32  	%r146, %r1309, 4095;
	add.s32 	%r1310, %r1714, %r1717;
	add.s32 	%r1311, %r1310, 758;
	and.b32  	%r147, %r1311, 4095;
	add.s32 	%r1312, %r1714, %r1716;
	add.s32 	%r1313, %r1312, 2865;
	and.b32  	%r148, %r1313, 4095;
	add.s32 	%r1314, %r1714, %r1715;
	add.s32 	%r1315, %r1314, 876;
	and.b32  	%r149, %r1315, 4095;
	and.b32  	%r150, %r138, 4095;
	shl.b32 	%r1316, %r16, 2;
	shl.b32 	%r1320, %r17, 2;
	shl.b32 	%r1323, %r18, 2;
	shl.b32 	%r1326, %r19, 2;
	shl.b32 	%r1329, %r20, 2;
	shl.b32 	%r1332, %r21, 2;
	shl.b32 	%r1335, %r22, 2;
	shl.b32 	%r1338, %r23, 2;
	shl.b32 	%r1341, %r24, 2;
	shl.b32 	%r1344, %r25, 2;
	shl.b32 	%r1347, %r26, 2;
	shl.b32 	%r1350, %r27, 2;
	shl.b32 	%r1353, %r28, 2;
	shl.b32 	%r1356, %r29, 2;
	shl.b32 	%r1359, %r30, 2;
	shl.b32 	%r1362, %r31, 2;
	shl.b32 	%r1365, %r32, 2;
	shl.b32 	%r1368, %r33, 2;
	shl.b32 	%r1371, %r34, 2;
	shl.b32 	%r1374, %r35, 2;
	shl.b32 	%r1377, %r36, 2;
	shl.b32 	%r1380, %r37, 2;
	shl.b32 	%r1383, %r38, 2;
	shl.b32 	%r1386, %r39, 2;
	shl.b32 	%r1389, %r40, 2;
	shl.b32 	%r1392, %r41, 2;
	shl.b32 	%r1395, %r42, 2;
	shl.b32 	%r1398, %r43, 2;
	shl.b32 	%r1401, %r44, 2;
	shl.b32 	%r1404, %r45, 2;
	shl.b32 	%r1407, %r46, 2;
	shl.b32 	%r1410, %r47, 2;
	shl.b32 	%r1413, %r48, 2;
	shl.b32 	%r1416, %r49, 2;
	shl.b32 	%r1419, %r50, 2;
	shl.b32 	%r1422, %r51, 2;
	shl.b32 	%r1425, %r52, 2;
	shl.b32 	%r1428, %r53, 2;
	shl.b32 	%r1431, %r54, 2;
	shl.b32 	%r1434, %r55, 2;
	shl.b32 	%r1437, %r56, 2;
	shl.b32 	%r1440, %r57, 2;
	shl.b32 	%r1443, %r58, 2;
	shl.b32 	%r1446, %r59, 2;
	shl.b32 	%r1449, %r60, 2;
	shl.b32 	%r1452, %r61, 2;
	shl.b32 	%r1455, %r62, 2;
	shl.b32 	%r1458, %r63, 2;
	shl.b32 	%r1461, %r64, 2;
	shl.b32 	%r1464, %r65, 2;
	shl.b32 	%r1467, %r66, 2;
	shl.b32 	%r1470, %r67, 2;
	shl.b32 	%r1473, %r68, 2;
	shl.b32 	%r1476, %r69, 2;
	shl.b32 	%r1479, %r70, 2;
	shl.b32 	%r1482, %r71, 2;
	shl.b32 	%r1485, %r72, 2;
	shl.b32 	%r1488, %r73, 2;
	shl.b32 	%r1491, %r74, 2;
	shl.b32 	%r1494, %r75, 2;
	shl.b32 	%r1497, %r76, 2;
	shl.b32 	%r1500, %r77, 2;
	shl.b32 	%r1503, %r78, 2;
	shl.b32 	%r1506, %r79, 2;
	shl.b32 	%r1509, %r80, 2;
	shl.b32 	%r1512, %r81, 2;
	shl.b32 	%r1515, %r82, 2;
	shl.b32 	%r1518, %r83, 2;
	shl.b32 	%r1521, %r84, 2;
	shl.b32 	%r1524, %r85, 2;
	shl.b32 	%r1527, %r86, 2;
	shl.b32 	%r1530, %r87, 2;
	shl.b32 	%r1533, %r88, 2;
	shl.b32 	%r1536, %r89, 2;
	shl.b32 	%r1539, %r90, 2;
	shl.b32 	%r1542, %r91, 2;
	shl.b32 	%r1545, %r92, 2;
	shl.b32 	%r1548, %r93, 2;
	shl.b32 	%r1551, %r94, 2;
	shl.b32 	%r1554, %r95, 2;
	shl.b32 	%r1557, %r96, 2;
	shl.b32 	%r1560, %r97, 2;
	shl.b32 	%r1563, %r98, 2;
	shl.b32 	%r1566, %r99, 2;
	shl.b32 	%r1569, %r100, 2;
	shl.b32 	%r1572, %r101, 2;
	shl.b32 	%r1575, %r102, 2;
	shl.b32 	%r1578, %r103, 2;
	shl.b32 	%r1581, %r104, 2;
	shl.b32 	%r1584, %r105, 2;
	shl.b32 	%r1587, %r106, 2;
	shl.b32 	%r1590, %r107, 2;
	shl.b32 	%r1593, %r108, 2;
	shl.b32 	%r1596, %r109, 2;
	shl.b32 	%r1599, %r110, 2;
	shl.b32 	%r1602, %r111, 2;
	shl.b32 	%r1605, %r112, 2;
	shl.b32 	%r1608, %r113, 2;
	shl.b32 	%r1611, %r114, 2;
	shl.b32 	%r1614, %r115, 2;
	shl.b32 	%r1617, %r116, 2;
	shl.b32 	%r1620, %r117, 2;
	shl.b32 	%r1623, %r118, 2;
	shl.b32 	%r1626, %r119, 2;
	shl.b32 	%r1629, %r120, 2;
	shl.b32 	%r1632, %r121, 2;
	shl.b32 	%r1635, %r122, 2;
	shl.b32 	%r1638, %r123, 2;
	shl.b32 	%r1641, %r124, 2;
	shl.b32 	%r1644, %r125, 2;
	shl.b32 	%r1647, %r126, 2;
	shl.b32 	%r1650, %r127, 2;
	shl.b32 	%r1653, %r128, 2;
	shl.b32 	%r1656, %r129, 2;
	shl.b32 	%r1659, %r130, 2;
	shl.b32 	%r1662, %r131, 2;
	shl.b32 	%r1665, %r132, 2;
	shl.b32 	%r1668, %r133, 2;
	shl.b32 	%r1671, %r134, 2;
	shl.b32 	%r1674, %r135, 2;
	shl.b32 	%r1677, %r136, 2;
	shl.b32 	%r1680, %r137, 2;
	shl.b32 	%r1683, %r150, 2;
	shl.b32 	%r1686, %r149, 2;
	shl.b32 	%r1689, %r148, 2;
	shl.b32 	%r1692, %r147, 2;
	shl.b32 	%r1695, %r146, 2;
	mov.u32 	%r1720, %r4;
$L__BB1_5:
	mov.u32 	%r1317, _ZZ5benchILi2EEvPiiiE10bin_values;
	add.s32 	%r1318, %r1317, %r1316;
	atom.shared.add.u32 	%r1319, [%r1318], 1;
	add.s32 	%r1321, %r1317, %r1320;
	atom.shared.add.u32 	%r1322, [%r1321], 1;
	add.s32 	%r1324, %r1317, %r1323;
	atom.shared.add.u32 	%r1325, [%r1324], 1;
	add.s32 	%r1327, %r1317, %r1326;
	atom.shared.add.u32 	%r1328, [%r1327], 1;
	add.s32 	%r1330, %r1317, %r1329;
	atom.shared.add.u32 	%r1331, [%r1330], 1;
	add.s32 	%r1333, %r1317, %r1332;
	atom.shared.add.u32 	%r1334, [%r1333], 1;
	add.s32 	%r1336, %r1317, %r1335;
	atom.shared.add.u32 	%r1337, [%r1336], 1;
	add.s32 	%r1339, %r1317, %r1338;
	atom.shared.add.u32 	%r1340, [%r1339], 1;
	add.s32 	%r1342, %r1317, %r1341;
	atom.shared.add.u32 	%r1343, [%r1342], 1;
	add.s32 	%r1345, %r1317, %r1344;
	atom.shared.add.u32 	%r1346, [%r1345], 1;
	add.s32 	%r1348, %r1317, %r1347;
	atom.shared.add.u32 	%r1349, [%r1348], 1;
	add.s32 	%r1351, %r1317, %r1350;
	atom.shared.add.u32 	%r1352, [%r1351], 1;
	add.s32 	%r1354, %r1317, %r1353;
	atom.shared.add.u32 	%r1355, [%r1354], 1;
	add.s32 	%r1357, %r1317, %r1356;
	atom.shared.add.u32 	%r1358, [%r1357], 1;
	add.s32 	%r1360, %r1317, %r1359;
	atom.shared.add.u32 	%r1361, [%r1360], 1;
	add.s32 	%r1363, %r1317, %r1362;
	atom.shared.add.u32 	%r1364, [%r1363], 1;
	add.s32 	%r1366, %r1317, %r1365;
	atom.shared.add.u32 	%r1367, [%r1366], 1;
	add.s32 	%r1369, %r1317, %r1368;
	atom.shared.add.u32 	%r1370, [%r1369], 1;
	add.s32 	%r1372, %r1317, %r1371;
	atom.shared.add.u32 	%r1373, [%r1372], 1;
	add.s32 	%r1375, %r1317, %r1374;
	atom.shared.add.u32 	%r1376, [%r1375], 1;
	add.s32 	%r1378, %r1317, %r1377;
	atom.shared.add.u32 	%r1379, [%r1378], 1;
	add.s32 	%r1381, %r1317, %r1380;
	atom.shared.add.u32 	%r1382, [%r1381], 1;
	add.s32 	%r1384, %r1317, %r1383;
	atom.shared.add.u32 	%r1385, [%r1384], 1;
	add.s32 	%r1387, %r1317, %r1386;
	atom.shared.add.u32 	%r1388, [%r1387], 1;
	add.s32 	%r1390, %r1317, %r1389;
	atom.shared.add.u32 	%r1391, [%r1390], 1;
	add.s32 	%r1393, %r1317, %r1392;
	atom.shared.add.u32 	%r1394, [%r1393], 1;
	add.s32 	%r1396, %r1317, %r1395;
	atom.shared.add.u32 	%r1397, [%r1396], 1;
	add.s32 	%r1399, %r1317, %r1398;
	atom.shared.add.u32 	%r1400, [%r1399], 1;
	add.s32 	%r1402, %r1317, %r1401;
	atom.shared.add.u32 	%r1403, [%r1402], 1;
	add.s32 	%r1405, %r1317, %r1404;
	atom.shared.add.u32 	%r1406, [%r1405], 1;
	add.s32 	%r1408, %r1317, %r1407;
	atom.shared.add.u32 	%r1409, [%r1408], 1;
	add.s32 	%r1411, %r1317, %r1410;
	atom.shared.add.u32 	%r1412, [%r1411], 1;
	add.s32 	%r1414, %r1317, %r1413;
	atom.shared.add.u32 	%r1415, [%r1414], 1;
	add.s32 	%r1417, %r1317, %r1416;
	atom.shared.add.u32 	%r1418, [%r1417], 1;
	add.s32 	%r1420, %r1317, %r1419;
	atom.shared.add.u32 	%r1421, [%r1420], 1;
	add.s32 	%r1423, %r1317, %r1422;
	atom.shared.add.u32 	%r1424, [%r1423], 1;
	add.s32 	%r1426, %r1317, %r1425;
	atom.shared.add.u32 	%r1427, [%r1426], 1;
	add.s32 	%r1429, %r1317, %r1428;
	atom.shared.add.u32 	%r1430, [%r1429], 1;
	add.s32 	%r1432, %r1317, %r1431;
	atom.shared.add.u32 	%r1433, [%r1432], 1;
	add.s32 	%r1435, %r1317, %r1434;
	atom.shared.add.u32 	%r1436, [%r1435], 1;
	add.s32 	%r1438, %r1317, %r1437;
	atom.shared.add.u32 	%r1439, [%r1438], 1;
	add.s32 	%r1441, %r1317, %r1440;
	atom.shared.add.u32 	%r1442, [%r1441], 1;
	add.s32 	%r1444, %r1317, %r1443;
	atom.shared.add.u32 	%r1445, [%r1444], 1;
	add.s32 	%r1447, %r1317, %r1446;
	atom.shared.add.u32 	%r1448, [%r1447], 1;
	add.s32 	%r1450, %r1317, %r1449;
	atom.shared.add.u32 	%r1451, [%r1450], 1;
	add.s32 	%r1453, %r1317, %r1452;
	atom.shared.add.u32 	%r1454, [%r1453], 1;
	add.s32 	%r1456, %r1317, %r1455;
	atom.shared.add.u32 	%r1457, [%r1456], 1;
	add.s32 	%r1459, %r1317, %r1458;
	atom.shared.add.u32 	%r1460, [%r1459], 1;
	add.s32 	%r1462, %r1317, %r1461;
	atom.shared.add.u32 	%r1463, [%r1462], 1;
	add.s32 	%r1465, %r1317, %r1464;
	atom.shared.add.u32 	%r1466, [%r1465], 1;
	add.s32 	%r1468, %r1317, %r1467;
	atom.shared.add.u32 	%r1469, [%r1468], 1;
	add.s32 	%r1471, %r1317, %r1470;
	atom.shared.add.u32 	%r1472, [%r1471], 1;
	add.s32 	%r1474, %r1317, %r1473;
	atom.shared.add.u32 	%r1475, [%r1474], 1;
	add.s32 	%r1477, %r1317, %r1476;
	atom.shared.add.u32 	%r1478, [%r1477], 1;
	add.s32 	%r1480, %r1317, %r1479;
	atom.shared.add.u32 	%r1481, [%r1480], 1;
	add.s32 	%r1483, %r1317, %r1482;
	atom.shared.add.u32 	%r1484, [%r1483], 1;
	add.s32 	%r1486, %r1317, %r1485;
	atom.shared.add.u32 	%r1487, [%r1486], 1;
	add.s32 	%r1489, %r1317, %r1488;
	atom.shared.add.u32 	%r1490, [%r1489], 1;
	add.s32 	%r1492, %r1317, %r1491;
	atom.shared.add.u32 	%r1493, [%r1492], 1;
	add.s32 	%r1495, %r1317, %r1494;
	atom.shared.add.u32 	%r1496, [%r1495], 1;
	add.s32 	%r1498, %r1317, %r1497;
	atom.shared.add.u32 	%r1499, [%r1498], 1;
	add.s32 	%r1501, %r1317, %r1500;
	atom.shared.add.u32 	%r1502, [%r1501], 1;
	add.s32 	%r1504, %r1317, %r1503;
	atom.shared.add.u32 	%r1505, [%r1504], 1;
	add.s32 	%r1507, %r1317, %r1506;
	atom.shared.add.u32 	%r1508, [%r1507], 1;
	add.s32 	%r1510, %r1317, %r1509;
	atom.shared.add.u32 	%r1511, [%r1510], 1;
	add.s32 	%r1513, %r1317, %r1512;
	atom.shared.add.u32 	%r1514, [%r1513], 1;
	add.s32 	%r1516, %r1317, %r1515;
	atom.shared.add.u32 	%r1517, [%r1516], 1;
	add.s32 	%r1519, %r1317, %r1518;
	atom.shared.add.u32 	%r1520, [%r1519], 1;
	add.s32 	%r1522, %r1317, %r1521;
	atom.shared.add.u32 	%r1523, [%r1522], 1;
	add.s32 	%r1525, %r1317, %r1524;
	atom.shared.add.u32 	%r1526, [%r1525], 1;
	add.s32 	%r1528, %r1317, %r1527;
	atom.shared.add.u32 	%r1529, [%r1528], 1;
	add.s32 	%r1531, %r1317, %r1530;
	atom.shared.add.u32 	%r1532, [%r1531], 1;
	add.s32 	%r1534, %r1317, %r1533;
	atom.shared.add.u32 	%r1535, [%r1534], 1;
	add.s32 	%r1537, %r1317, %r1536;
	atom.shared.add.u32 	%r1538, [%r1537], 1;
	add.s32 	%r1540, %r1317, %r1539;
	atom.shared.add.u32 	%r1541, [%r1540], 1;
	add.s32 	%r1543, %r1317, %r1542;
	atom.shared.add.u32 	%r1544, [%r1543], 1;
	add.s32 	%r1546, %r1317, %r1545;
	atom.shared.add.u32 	%r1547, [%r1546], 1;
	add.s32 	%r1549, %r1317, %r1548;
	atom.shared.add.u32 	%r1550, [%r1549], 1;
	add.s32 	%r1552, %r1317, %r1551;
	atom.shared.add.u32 	%r1553, [%r1552], 1;
	add.s32 	%r1555, %r1317, %r1554;
	atom.shared.add.u32 	%r1556, [%r1555], 1;
	add.s32 	%r1558, %r1317, %r1557;
	atom.shared.add.u32 	%r1559, [%r1558], 1;
	add.s32 	%r1561, %r1317, %r1560;
	atom.shared.add.u32 	%r1562, [%r1561], 1;
	add.s32 	%r1564, %r1317, %r1563;
	atom.shared.add.u32 	%r1565, [%r1564], 1;
	add.s32 	%r1567, %r1317, %r1566;
	atom.shared.add.u32 	%r1568, [%r1567], 1;
	add.s32 	%r1570, %r1317, %r1569;
	atom.shared.add.u32 	%r1571, [%r1570], 1;
	add.s32 	%r1573, %r1317, %r1572;
	atom.shared.add.u32 	%r1574, [%r1573], 1;
	add.s32 	%r1576, %r1317, %r1575;
	atom.shared.add.u32 	%r1577, [%r1576], 1;
	add.s32 	%r1579, %r1317, %r1578;
	atom.shared.add.u32 	%r1580, [%r1579], 1;
	add.s32 	%r1582, %r1317, %r1581;
	atom.shared.add.u32 	%r1583, [%r1582], 1;
	add.s32 	%r1585, %r1317, %r1584;
	atom.shared.add.u32 	%r1586, [%r1585], 1;
	add.s32 	%r1588, %r1317, %r1587;
	atom.shared.add.u32 	%r1589, [%r1588], 1;
	add.s32 	%r1591, %r1317, %r1590;
	atom.shared.add.u32 	%r1592, [%r1591], 1;
	add.s32 	%r1594, %r1317, %r1593;
	atom.shared.add.u32 	%r1595, [%r1594], 1;
	add.s32 	%r1597, %r1317, %r1596;
	atom.shared.add.u32 	%r1598, [%r1597], 1;
	add.s32 	%r1600, %r1317, %r1599;
	atom.shared.add.u32 	%r1601, [%r1600], 1;
	add.s32 	%r1603, %r1317, %r1602;
	atom.shared.add.u32 	%r1604, [%r1603], 1;
	add.s32 	%r1606, %r1317, %r1605;
	atom.shared.add.u32 	%r1607, [%r1606], 1;
	add.s32 	%r1609, %r1317, %r1608;
	atom.shared.add.u32 	%r1610, [%r1609], 1;
	add.s32 	%r1612, %r1317, %r1611;
	atom.shared.add.u32 	%r1613, [%r1612], 1;
	add.s32 	%r1615, %r1317, %r1614;
	atom.shared.add.u32 	%r1616, [%r1615], 1;
	add.s32 	%r1618, %r1317, %r1617;
	atom.shared.add.u32 	%r1619, [%r1618], 1;
	add.s32 	%r1621, %r1317, %r1620;
	atom.shared.add.u32 	%r1622, [%r1621], 1;
	add.s32 	%r1624, %r1317, %r1623;
	atom.shared.add.u32 	%r1625, [%r1624], 1;
	add.s32 	%r1627, %r1317, %r1626;
	atom.shared.add.u32 	%r1628, [%r1627], 1;
	add.s32 	%r1630, %r1317, %r1629;
	atom.shared.add.u32 	%r1631, [%r1630], 1;
	add.s32 	%r1633, %r1317, %r1632;
	atom.shared.add.u32 	%r1634, [%r1633], 1;
	add.s32 	%r1636, %r1317, %r1635;
	atom.shared.add.u32 	%r1637, [%r1636], 1;
	add.s32 	%r1639, %r1317, %r1638;
	atom.shared.add.u32 	%r1640, [%r1639], 1;
	add.s32 	%r1642, %r1317, %r1641;
	atom.shared.add.u32 	%r1643, [%r1642], 1;
	add.s32 	%r1645, %r1317, %r1644;
	atom.shared.add.u32 	%r1646, [%r1645], 1;
	add.s32 	%r1648, %r1317, %r1647;
	atom.shared.add.u32 	%r1649, [%r1648], 1;
	add.s32 	%r1651, %r1317, %r1650;
	atom.shared.add.u32 	%r1652, [%r1651], 1;
	add.s32 	%r1654, %r1317, %r1653;
	atom.shared.add.u32 	%r1655, [%r1654], 1;
	add.s32 	%r1657, %r1317, %r1656;
	atom.shared.add.u32 	%r1658, [%r1657], 1;
	add.s32 	%r1660, %r1317, %r1659;
	atom.shared.add.u32 	%r1661, [%r1660], 1;
	add.s32 	%r1663, %r1317, %r1662;
	atom.shared.add.u32 	%r1664, [%r1663], 1;
	add.s32 	%r1666, %r1317, %r1665;
	atom.shared.add.u32 	%r1667, [%r1666], 1;
	add.s32 	%r1669, %r1317, %r1668;
	atom.shared.add.u32 	%r1670, [%r1669], 1;
	add.s32 	%r1672, %r1317, %r1671;
	atom.shared.add.u32 	%r1673, [%r1672], 1;
	add.s32 	%r1675, %r1317, %r1674;
	atom.shared.add.u32 	%r1676, [%r1675], 1;
	add.s32 	%r1678, %r1317, %r1677;
	atom.shared.add.u32 	%r1679, [%r1678], 1;
	add.s32 	%r1681, %r1317, %r1680;
	atom.shared.add.u32 	%r1682, [%r1681], 1;
	add.s32 	%r1684, %r1317, %r1683;
	atom.shared.add.u32 	%r1685, [%r1684], 1;
	add.s32 	%r1687, %r1317, %r1686;
	atom.shared.add.u32 	%r1688, [%r1687], 1;
	add.s32 	%r1690, %r1317, %r1689;
	atom.shared.add.u32 	%r1691, [%r1690], 1;
	add.s32 	%r1693, %r1317, %r1692;
	atom.shared.add.u32 	%r1694, [%r1693], 1;
	add.s32 	%r1696, %r1317, %r1695;
	atom.shared.add.u32 	%r1697, [%r1696], 1;
	add.s32 	%r1698, %r1719, %r144;
	shl.b32 	%r1699, %r1698, 2;
	and.b32  	%r1700, %r1699, 16380;
	add.s32 	%r1701, %r1317, %r1700;
	atom.shared.add.u32 	%r1702, [%r1701], 1;
	add.s32 	%r1720, %r1720, 1;
	setp.ne.s32 	%p3, %r1720, 0;
	@%p3 bra 	$L__BB1_5;
$L__BB1_6:
	bar.warp.sync 	-1;
	// begin inline asm
	mov.u32 %r1703, %clock;
	// end inline asm
	sub.s32 	%r1704, %r1703, %r171;
	cvt.u64.u32 	%rd5, %r1704;
	add.s64 	%rd10, %rd10, %rd5;
	add.s32 	%r1713, %r1713, 1;
	setp.ne.s32 	%p4, %r1713, 32;
	mov.u32 	%r1714, %r144;
	@%p4 bra 	$L__BB1_3;
	mov.u32 	%r154, %tid.x;
	and.b32  	%r1705, %r154, 31;
	setp.ne.s32 	%p5, %r1705, 0;
	@%p5 bra 	$L__BB1_9;
	ld.param.u64 	%rd9, [_Z5benchILi2EEvPiii_param_0];
	mov.u32 	%r1706, %ctaid.x;
	mov.u32 	%r1707, %ntid.x;
	mad.lo.s32 	%r1708, %r1706, %r1707, %r154;
	shr.u32 	%r1709, %r1708, 5;
	cvta.to.global.u64 	%rd6, %rd9;
	mul.wide.u32 	%rd7, %r1709, 4;
	add.s64 	%rd8, %rd6, %rd7;
	st.global.u32 	[%rd8], %rd10;
$L__BB1_9:
	ret;

}
	// .globl	_Z5benchILi4EEvPiii
.visible .entry _Z5benchILi4EEvPiii(
	.param .u64 .ptr .align 1 _Z5benchILi4EEvPiii_param_0,
	.param .u32 _Z5benchILi4EEvPiii_param_1,
	.param .u32 _Z5benchILi4EEvPiii_param_2
)
{
	.reg .pred 	%p<6>;
	.reg .b32 	%r<1721>;
	.reg .b64 	%rd<11>;
	// demoted variable
	.shared .align 4 .b8 _ZZ5benchILi4EEvPiiiE10bin_values[16384];
	mov.b32 	%r1712, 0;
	mov.u32 	%r1, %tid.x;
	mov.u32 	%r158, _ZZ5benchILi4EEvPiiiE10bin_values;
$L__BB2_1:
	.pragma "nounroll";
	shl.b32 	%r157, %r1712, 2;
	add.s32 	%r159, %r158, %r157;
	mov.b32 	%r160, 0;
	st.shared.u32 	[%r159], %r160;
	add.s32 	%r1712, %r1712, 1;
	setp.ne.s32 	%p1, %r1712, 4096;
	@%p1 bra 	$L__BB2_1;
	ld.param.u32 	%r1710, [_Z5benchILi4EEvPiii_param_1];
	add.s32 	%r164, %r1, 134;
	xor.b32  	%r165, %r164, -1429050551;
	mul.lo.s32 	%r166, %r165, 1099087573;
	bar.sync 	0;
	shr.s32 	%r167, %r1710, 31;
	shr.u32 	%r168, %r167, 25;
	add.s32 	%r169, %r1710, %r168;
	shr.s32 	%r170, %r169, 7;
	neg.s32 	%r4, %r170;
	add.s32 	%r1719, %r166, 5783321;
	xor.b32  	%r1716, %r166, 362436069;
	add.s32 	%r1715, %r166, 123456789;
	add.s32 	%r1714, %r166, -638133224;
	mov.b32 	%r1718, -589760388;
	mov.b32 	%r1717, -123459836;
	mov.b64 	%rd10, 0;
	mov.b32 	%r1713, 0;
$L__BB2_3:
	ld.param.u32 	%r1711, [_Z5benchILi4EEvPiii_param_1];
	setp.lt.s32 	%p2, %r1711, 128;
	shr.u32 	%r172, %r1715, 2;
	xor.b32  	%r173, %r172, %r1715;
	shl.b32 	%r174, %r1719, 4;
	shl.b32 	%r175, %r173, 1;
	xor.b32  	%r176, %r174, %r175;
	xor.b32  	%r177, %r176, %r1719;
	xor.b32  	%r178, %r177, %r173;
	add.s32 	%r179, %r1714, %r178;
	add.s32 	%r180, %r179, 1989;
	and.b32  	%r16, %r180, 4095;
	shr.u32 	%r181, %r1716, 2;
	xor.b32  	%r182, %r181, %r1716;
	shl.b32 	%r183, %r178, 4;
	shl.b32 	%r184, %r182, 1;
	xor.b32  	%r185, %r183, %r184;
	xor.b32  	%r186, %r185, %r178;
	xor.b32  	%r187, %r186, %r182;
	add.s32 	%r188, %r1714, %r187;
	add.s32 	%r189, %r188, 3978;
	and.b32  	%r17, %r189, 4095;
	shr.u32 	%r190, %r1717, 2;
	xor.b32  	%r191, %r190, %r1717;
	shl.b32 	%r192, %r187, 4;
	shl.b32 	%r193, %r191, 1;
	xor.b32  	%r194, %r192, %r193;
	xor.b32  	%r195, %r194, %r187;
	xor.b32  	%r196, %r195, %r191;
	add.s32 	%r197, %r1714, %r196;
	add.s32 	%r198, %r197, 1871;
	and.b32  	%r18, %r198, 4095;
	shr.u32 	%r199, %r1718, 2;
	xor.b32  	%r200, %r199, %r1718;
	shl.b32 	%r201, %r196, 4;
	shl.b32 	%r202, %r200, 1;
	xor.b32  	%r203, %r201, %r202;
	xor.b32  	%r204, %r203, %r196;
	xor.b32  	%r205, %r204, %r200;
	add.s32 	%r206, %r1714, %r205;
	add.s32 	%r207, %r206, 3860;
	and.b32  	%r19, %r207, 4095;
	shr.u32 	%r208, %r1719, 2;
	xor.b32  	%r209, %r208, %r1719;
	shl.b32 	%r210, %r205, 4;
	shl.b32 	%r211, %r209, 1;
	xor.b32  	%r212, %r210, %r211;
	xor.b32  	%r213, %r212, %r205;
	xor.b32  	%r214, %r213, %r209;
	add.s32 	%r215, %r1714, %r214;
	add.s32 	%r216, %r215, 1753;
	and.b32  	%r20, %r216, 4095;
	shr.u32 	%r217, %r178, 2;
	xor.b32  	%r218, %r217, %r178;
	shl.b32 	%r219, %r214, 4;
	shl.b32 	%r220, %r218, 1;
	xor.b32  	%r221, %r219, %r220;
	xor.b32  	%r222, %r221, %r214;
	xor.b32  	%r223, %r222, %r218;
	add.s32 	%r224, %r1714, %r223;
	add.s32 	%r225, %r224, 3742;
	and.b32  	%r21, %r225, 4095;
	shr.u32 	%r226, %r187, 2;
	xor.b32  	%r227, %r226, %r187;
	shl.b32 	%r228, %r223, 4;
	shl.b32 	%r229, %r227, 1;
	xor.b32  	%r230, %r228, %r229;
	xor.b32  	%r231, %r230, %r223;
	xor.b32  	%r232, %r231, %r227;
	add.s32 	%r233, %r1714, %r232;
	add.s32 	%r234, %r233, 1635;
	and.b32  	%r22, %r234, 4095;
	shr.u32 	%r235, %r196, 2;
	xor.b32  	%r236, %r235, %r196;
	shl.b32 	%r237, %r232, 4;
	shl.b32 	%r238, %r236, 1;
	xor.b32  	%r239, %r237, %r238;
	xor.b32  	%r240, %r239, %r232;
	xor.b32  	%r241, %r240, %r236;
	add.s32 	%r242, %r1714, %r241;
	add.s32 	%r243, %r242, 3624;
	and.b32  	%r23, %r243, 4095;
	shr.u32 	%r244, %r205, 2;
	xor.b32  	%r245, %r244, %r205;
	shl.b32 	%r246, %r241, 4;
	shl.b32 	%r247, %r245, 1;
	xor.b32  	%r248, %r246, %r247;
	xor.b32  	%r249, %r248, %r241;
	xor.b32  	%r250, %r249, %r245;
	add.s32 	%r251, %r1714, %r250;
	add.s32 	%r252, %r251, 1517;
	and.b32  	%r24, %r252, 4095;
	shr.u32 	%r253, %r214, 2;
	xor.b32  	%r254, %r253, %r214;
	shl.b32 	%r255, %r250, 4;
	shl.b32 	%r256, %r254, 1;
	xor.b32  	%r257, %r255, %r256;
	xor.b32  	%r258, %r257, %r250;
	xor.b32  	%r259, %r258, %r254;
	add.s32 	%r260, %r1714, %r259;
	add.s32 	%r261, %r260, 3506;
	and.b32  	%r25, %r261, 4095;
	shr.u32 	%r262, %r223, 2;
	xor.b32  	%r263, %r262, %r223;
	shl.b32 	%r264, %r259, 4;
	shl.b32 	%r265, %r263, 1;
	xor.b32  	%r266, %r264, %r265;
	xor.b32  	%r267, %r266, %r259;
	xor.b32  	%r268, %r267, %r263;
	add.s32 	%r269, %r1714, %r268;
	add.s32 	%r270, %r269, 1399;
	and.b32  	%r26, %r270, 4095;
	shr.u32 	%r271, %r232, 2;
	xor.b32  	%r272, %r271, %r232;
	shl.b32 	%r273, %r268, 4;
	shl.b32 	%r274, %r272, 1;
	xor.b32  	%r275, %r273, %r274;
	xor.b32  	%r276, %r275, %r268;
	xor.b32  	%r277, %r276, %r272;
	add.s32 	%r278, %r1714, %r277;
	add.s32 	%r279, %r278, 3388;
	and.b32  	%r27, %r279, 4095;
	shr.u32 	%r280, %r241, 2;
	xor.b32  	%r281, %r280, %r241;
	shl.b32 	%r282, %r277, 4;
	shl.b32 	%r283, %r281, 1;
	xor.b32  	%r284, %r282, %r283;
	xor.b32  	%r285, %r284, %r277;
	xor.b32  	%r286, %r285, %r281;
	add.s32 	%r287, %r1714, %r286;
	add.s32 	%r288, %r287, 1281;
	and.b32  	%r28, %r288, 4095;
	shr.u32 	%r289, %r250, 2;
	xor.b32  	%r290, %r289, %r250;
	shl.b32 	%r291, %r286, 4;
	shl.b32 	%r292, %r290, 1;
	xor.b32  	%r293, %r291, %r292;
	xor.b32  	%r294, %r293, %r286;
	xor.b32  	%r295, %r294, %r290;
	add.s32 	%r296, %r1714, %r295;
	add.s32 	%r297, %r296, 3270;
	and.b32  	%r29, %r297, 4095;
	shr.u32 	%r298, %r259, 2;
	xor.b32  	%r299, %r298, %r259;
	shl.b32 	%r300, %r295, 4;
	shl.b32 	%r301, %r299, 1;
	xor.b32  	%r302, %r300, %r301;
	xor.b32  	%r303, %r302, %r295;
	xor.b32  	%r304, %r303, %r299;
	add.s32 	%r305, %r1714, %r304;
	add.s32 	%r306, %r305, 1163;
	and.b32  	%r30, %r306, 4095;
	shr.u32 	%r307, %r268, 2;
	xor.b32  	%r308, %r307, %r268;
	shl.b32 	%r309, %r304, 4;
	shl.b32 	%r310, %r308, 1;
	xor.b32  	%r311, %r309, %r310;
	xor.b32  	%r312, %r311, %r304;
	xor.b32  	%r313, %r312, %r308;
	add.s32 	%r314, %r1714, %r313;
	add.s32 	%r315, %r314, 3152;
	and.b32  	%r31, %r315, 4095;
	shr.u32 	%r316, %r277, 2;
	xor.b32  	%r317, %r316, %r277;
	shl.b32 	%r318, %r313, 4;
	shl.b32 	%r319, %r317, 1;
	xor.b32  	%r320, %r318, %r319;
	xor.b32  	%r321, %r320, %r313;
	xor.b32  	%r322, %r321, %r317;
	add.s32 	%r323, %r1714, %r322;
	add.s32 	%r324, %r323, 1045;
	and.b32  	%r32, %r324, 4095;
	shr.u32 	%r325, %r286, 2;
	xor.b32  	%r326, %r325, %r286;
	shl.b32 	%r327, %r322, 4;
	shl.b32 	%r328, %r326, 1;
	xor.b32  	%r329, %r327, %r328;
	xor.b32  	%r330, %r329, %r322;
	xor.b32  	%r331, %r330, %r326;
	add.s32 	%r332, %r1714, %r331;
	add.s32 	%r333, %r332, 3034;
	and.b32  	%r33, %r333, 4095;
	shr.u32 	%r334, %r295, 2;
	xor.b32  	%r335, %r334, %r295;
	shl.b32 	%r336, %r331, 4;
	shl.b32 	%r337, %r335, 1;
	xor.b32  	%r338, %r336, %r337;
	xor.b32  	%r339, %r338, %r331;
	xor.b32  	%r340, %r339, %r335;
	add.s32 	%r341, %r1714, %r340;
	add.s32 	%r342, %r341, 927;
	and.b32  	%r34, %r342, 4095;
	shr.u32 	%r343, %r304, 2;
	xor.b32  	%r344, %r343, %r304;
	shl.b32 	%r345, %r340, 4;
	shl.b32 	%r346, %r344, 1;
	xor.b32  	%r347, %r345, %r346;
	xor.b32  	%r348, %r347, %r340;
	xor.b32  	%r349, %r348, %r344;
	add.s32 	%r350, %r1714, %r349;
	add.s32 	%r351, %r350, 2916;
	and.b32  	%r35, %r351, 4095;
	shr.u32 	%r352, %r313, 2;
	xor.b32  	%r353, %r352, %r313;
	shl.b32 	%r354, %r349, 4;
	shl.b32 	%r355, %r353, 1;
	xor.b32  	%r356, %r354, %r355;
	xor.b32  	%r357, %r356, %r349;
	xor.b32  	%r358, %r357, %r353;
	add.s32 	%r359, %r1714, %r358;
	add.s32 	%r360, %r359, 809;
	and.b32  	%r36, %r360, 4095;
	shr.u32 	%r361, %r322, 2;
	xor.b32  	%r362, %r361, %r322;
	shl.b32 	%r363, %r358, 4;
	shl.b32 	%r364, %r362, 1;
	xor.b32  	%r365, %r363, %r364;
	xor.b32  	%r366, %r365, %r358;
	xor.b32  	%r367, %r366, %r362;
	add.s32 	%r368, %r1714, %r367;
	add.s32 	%r369, %r368, 2798;
	and.b32  	%r37, %r369, 4095;
	shr.u32 	%r370, %r331, 2;
	xor.b32  	%r371, %r370, %r331;
	shl.b32 	%r372, %r367, 4;
	shl.b32 	%r373, %r371, 1;
	xor.b32  	%r374, %r372, %r373;
	xor.b32  	%r375, %r374, %r367;
	xor.b32  	%r376, %r375, %r371;
	add.s32 	%r377, %r1714, %r376;
	add.s32 	%r378, %r377, 691;
	and.b32  	%r38, %r378, 4095;
	shr.u32 	%r379, %r340, 2;
	xor.b32  	%r380, %r379, %r340;
	shl.b32 	%r381, %r376, 4;
	shl.b32 	%r382, %r380, 1;
	xor.b32  	%r383, %r381, %r382;
	xor.b32  	%r384, %r383, %r376;
	xor.b32  	%r385, %r384, %r380;
	add.s32 	%r386, %r1714, %r385;
	add.s32 	%r387, %r386, 2680;
	and.b32  	%r39, %r387, 4095;
	shr.u32 	%r388, %r349, 2;
	xor.b32  	%r389, %r388, %r349;
	shl.b32 	%r390, %r385, 4;
	shl.b32 	%r391, %r389, 1;
	xor.b32  	%r392, %r390, %r391;
	xor.b32  	%r393, %r392, %r385;
	xor.b32  	%r394, %r393, %r389;
	add.s32 	%r395, %r1714, %r394;
	add.s32 	%r396, %r395, 573;
	and.b32  	%r40, %r396, 4095;
	shr.u32 	%r397, %r358, 2;
	xor.b32  	%r398, %r397, %r358;
	shl.b32 	%r399, %r394, 4;
	shl.b32 	%r400, %r398, 1;
	xor.b32  	%r401, %r399, %r400;
	xor.b32  	%r402, %r401, %r394;
	xor.b32  	%r403, %r402, %r398;
	add.s32 	%r404, %r1714, %r403;
	add.s32 	%r405, %r404, 2562;
	and.b32  	%r41, %r405, 4095;
	shr.u32 	%r406, %r367, 2;
	xor.b32  	%r407, %r406, %r367;
	shl.b32 	%r408, %r403, 4;
	shl.b32 	%r409, %r407, 1;
	xor.b32  	%r410, %r408, %r409;
	xor.b32  	%r411, %r410, %r403;
	xor.b32  	%r412, %r411, %r407;
	add.s32 	%r413, %r1714, %r412;
	add.s32 	%r414, %r413, 455;
	and.b32  	%r42, %r414, 4095;
	shr.u32 	%r415, %r376, 2;
	xor.b32  	%r416, %r415, %r376;
	shl.b32 	%r417, %r412, 4;
	shl.b32 	%r418, %r416, 1;
	xor.b32  	%r419, %r417, %r418;
	xor.b32  	%r420, %r419, %r412;
	xor.b32  	%r421, %r420, %r416;
	add.s32 	%r422, %r1714, %r421;
	add.s32 	%r423, %r422, 2444;
	and.b32  	%r43, %r423, 4095;
	shr.u32 	%r424, %r385, 2;
	xor.b32  	%r425, %r424, %r385;
	shl.b32 	%r426, %r421, 4;
	shl.b32 	%r427, %r425, 1;
	xor.b32  	%r428, %r426, %r427;
	xor.b32  	%r429, %r428, %r421;
	xor.b32  	%r430, %r429, %r425;
	add.s32 	%r431, %r1714, %r430;
	add.s32 	%r432, %r431, 337;
	and.b32  	%r44, %r432, 4095;
	shr.u32 	%r433, %r394, 2;
	xor.b32  	%r434, %r433, %r394;
	shl.b32 	%r435, %r430, 4;
	shl.b32 	%r436, %r434, 1;
	xor.b32  	%r437, %r435, %r436;
	xor.b32  	%r438, %r437, %r430;
	xor.b32  	%r439, %r438, %r434;
	add.s32 	%r440, %r1714, %r439;
	add.s32 	%r441, %r440, 2326;
	and.b32  	%r45, %r441, 4095;
	shr.u32 	%r442, %r403, 2;
	xor.b32  	%r443, %r442, %r403;
	shl.b32 	%r444, %r439, 4;
	shl.b32 	%r445, %r443, 1;
	xor.b32  	%r446, %r444, %r445;
	xor.b32  	%r447, %r446, %r439;
	xor.b32  	%r448, %r447, %r443;
	add.s32 	%r449, %r1714, %r448;
	add.s32 	%r450, %r449, 219;
	and.b32  	%r46, %r450, 4095;
	shr.u32 	%r451, %r412, 2;
	xor.b32  	%r452, %r451, %r412;
	shl.b32 	%r453, %r448, 4;
	shl.b32 	%r454, %r452, 1;
	xor.b32  	%r455, %r453, %r454;
	xor.b32  	%r456, %r455, %r448;
	xor.b32  	%r457, %r456, %r452;
	add.s32 	%r458, %r1714, %r457;
	add.s32 	%r459, %r458, 2208;
	and.b32  	%r47, %r459, 4095;
	shr.u32 	%r460, %r421, 2;
	xor.b32  	%r461, %r460, %r421;
	shl.b32 	%r462, %r457, 4;
	shl.b32 	%r463, %r461, 1;
	xor.b32  	%r464, %r462, %r463;
	xor.b32  	%r465, %r464, %r457;
	xor.b32  	%r466, %r465, %r461;
	add.s32 	%r467, %r1714, %r466;
	add.s32 	%r468, %r467, 101;
	and.b32  	%r48, %r468, 4095;
	shr.u32 	%r469, %r430, 2;
	xor.b32  	%r470, %r469, %r430;
	shl.b32 	%r471, %r466, 4;
	shl.b32 	%r472, %r470, 1;
	xor.b32  	%r473, %r471, %r472;
	xor.b32  	%r474, %r473, %r466;
	xor.b32  	%r475, %r474, %r470;
	add.s32 	%r476, %r1714, %r475;
	add.s32 	%r477, %r476, 2090;
	and.b32  	%r49, %r477, 4095;
	shr.u32 	%r478, %r439, 2;
	xor.b32  	%r479, %r478, %r439;
	shl.b32 	%r480, %r475, 4;
	shl.b32 	%r481, %r479, 1;
	xor.b32  	%r482, %r480, %r481;
	xor.b32  	%r483, %r482, %r475;
	xor.b32  	%r484, %r483, %r479;
	add.s32 	%r485, %r1714, %r484;
	add.s32 	%r486, %r485, 4079;
	and.b32  	%r50, %r486, 4095;
	shr.u32 	%r487, %r448, 2;
	xor.b32  	%r488, %r487, %r448;
	shl.b32 	%r489, %r484, 4;
	shl.b32 	%r490, %r488, 1;
	xor.b32  	%r491, %r489, %r490;
	xor.b32  	%r492, %r491, %r484;
	xor.b32  	%r493, %r492, %r488;
	add.s32 	%r494, %r1714, %r493;
	add.s32 	%r495, %r494, 1972;
	and.b32  	%r51, %r495, 4095;
	shr.u32 	%r496, %r457, 2;
	xor.b32  	%r497, %r496, %r457;
	shl.b32 	%r498, %r493, 4;
	shl.b32 	%r499, %r497, 1;
	xor.b32  	%r500, %r498, %r499;
	xor.b32  	%r501, %r500, %r493;
	xor.b32  	%r502, %r501, %r497;
	add.s32 	%r503, %r1714, %r502;
	add.s32 	%r504, %r503, 3961;
	and.b32  	%r52, %r504, 4095;
	shr.u32 	%r505, %r466, 2;
	xor.b32  	%r506, %r505, %r466;
	shl.b32 	%r507, %r502, 4;
	shl.b32 	%r508, %r506, 1;
	xor.b32  	%r509, %r507, %r508;
	xor.b32  	%r510, %r509, %r502;
	xor.b32  	%r511, %r510, %r506;
	add.s32 	%r512, %r1714, %r511;
	add.s32 	%r513, %r512, 1854;
	and.b32  	%r53, %r513, 4095;
	shr.u32 	%r514, %r475, 2;
	xor.b32  	%r515, %r514, %r475;
	shl.b32 	%r516, %r511, 4;
	shl.b32 	%r517, %r515, 1;
	xor.b32  	%r518, %r516, %r517;
	xor.b32  	%r519, %r518, %r511;
	xor.b32  	%r520, %r519, %r515;
	add.s32 	%r521, %r1714, %r520;
	add.s32 	%r522, %r521, 3843;
	and.b32  	%r54, %r522, 4095;
	shr.u32 	%r523, %r484, 2;
	xor.b32  	%r524, %r523, %r484;
	shl.b32 	%r525, %r520, 4;
	shl.b32 	%r526, %r524, 1;
	xor.b32  	%r527, %r525, %r526;
	xor.b32  	%r528, %r527, %r520;
	xor.b32  	%r529, %r528, %r524;
	add.s32 	%r530, %r1714, %r529;
	add.s32 	%r531, %r530, 1736;
	and.b32  	%r55, %r531, 4095;
	shr.u32 	%r532, %r493, 2;
	xor.b32  	%r533, %r532, %r493;
	shl.b32 	%r534, %r529, 4;
	shl.b32 	%r535, %r533, 1;
	xor.b32  	%r536, %r534, %r535;
	xor.b32  	%r537, %r536, %r529;
	xor.b32  	%r538, %r537, %r533;
	add.s32 	%r539, %r1714, %r538;
	add.s32 	%r540, %r539, 3725;
	and.b32  	%r56, %r540, 4095;
	shr.u32 	%r541, %r502, 2;
	xor.b32  	%r542, %r541, %r502;
	shl.b32 	%r543, %r538, 4;
	shl.b32 	%r544, %r542, 1;
	xor.b32  	%r545, %r543, %r544;
	xor.b32  	%r546, %r545, %r538;
	xor.b32  	%r547, %r546, %r542;
	add.s32 	%r548, %r1714, %r547;
	add.s32 	%r549, %r548, 1618;
	and.b32  	%r57, %r549, 4095;
	shr.u32 	%r550, %r511, 2;
	xor.b32  	%r551, %r550, %r511;
	shl.b32 	%r552, %r547, 4;
	shl.b32 	%r553, %r551, 1;
	xor.b32  	%r554, %r552, %r553;
	xor.b32  	%r555, %r554, %r547;
	xor.b32  	%r556, %r555, %r551;
	add.s32 	%r557, %r1714, %r556;
	add.s32 	%r558, %r557, 3607;
	and.b32  	%r58, %r558, 4095;
	shr.u32 	%r559, %r520, 2;
	xor.b32  	%r560, %r559, %r520;
	shl.b32 	%r561, %r556, 4;
	shl.b32 	%r562, %r560, 1;
	xor.b32  	%r563, %r561, %r562;
	xor.b32  	%r564, %r563, %r556;
	xor.b32  	%r565, %r564, %r560;
	add.s32 	%r566, %r1714, %r565;
	add.s32 	%r567, %r566, 1500;
	and.b32  	%r59, %r567, 4095;
	shr.u32 	%r568, %r529, 2;
	xor.b32  	%r569, %r568, %r529;
	shl.b32 	%r570, %r565, 4;
	shl.b32 	%r571, %r569, 1;
	xor.b32  	%r572, %r570, %r571;
	xor.b32  	%r573, %r572, %r565;
	xor.b32  	%r574, %r573, %r569;
	add.s32 	%r575, %r1714, %r574;
	add.s32 	%r576, %r575, 3489;
	and.b32  	%r60, %r576, 4095;
	shr.u32 	%r577, %r538, 2;
	xor.b32  	%r578, %r577, %r538;
	shl.b32 	%r579, %r574, 4;
	shl.b32 	%r580, %r578, 1;
	xor.b32  	%r581, %r579, %r580;
	xor.b32  	%r582, %r581, %r574;
	xor.b32  	%r583, %r582, %r578;
	add.s32 	%r584, %r1714, %r583;
	add.s32 	%r585, %r584, 1382;
	and.b32  	%r61, %r585, 4095;
	shr.u32 	%r586, %r547, 2;
	xor.b32  	%r587, %r586, %r547;
	shl.b32 	%r588, %r583, 4;
	shl.b32 	%r589, %r587, 1;
	xor.b32  	%r590, %r588, %r589;
	xor.b32  	%r591, %r590, %r583;
	xor.b32  	%r592, %r591, %r587;
	add.s32 	%r593, %r1714, %r592;
	add.s32 	%r594, %r593, 3371;
	and.b32  	%r62, %r594, 4095;
	shr.u32 	%r595, %r556, 2;
	xor.b32  	%r596, %r595, %r556;
	shl.b32 	%r597, %r592, 4;
	shl.b32 	%r598, %r596, 1;
	xor.b32  	%r599, %r597, %r598;
	xor.b32  	%r600, %r599, %r592;
	xor.b32  	%r601, %r600, %r596;
	add.s32 	%r602, %r1714, %r601;
	add.s32 	%r603, %r602, 1264;
	and.b32  	%r63, %r603, 4095;
	shr.u32 	%r604, %r565, 2;
	xor.b32  	%r605, %r604, %r565;
	shl.b32 	%r606, %r601, 4;
	shl.b32 	%r607, %r605, 1;
	xor.b32  	%r608, %r606, %r607;
	xor.b32  	%r609, %r608, %r601;
	xor.b32  	%r610, %r609, %r605;
	add.s32 	%r611, %r1714, %r610;
	add.s32 	%r612, %r611, 3253;
	and.b32  	%r64, %r612, 4095;
	shr.u32 	%r613, %r574, 2;
	xor.b32  	%r614, %r613, %r574;
	shl.b32 	%r615, %r610, 4;
	shl.b32 	%r616, %r614, 1;
	xor.b32  	%r617, %r615, %r616;
	xor.b32  	%r618, %r617, %r610;
	xor.b32  	%r619, %r618, %r614;
	add.s32 	%r620, %r1714, %r619;
	add.s32 	%r621, %r620, 1146;
	and.b32  	%r65, %r621, 4095;
	shr.u32 	%r622, %r583, 2;
	xor.b32  	%r623, %r622, %r583;
	shl.b32 	%r624, %r619, 4;
	shl.b32 	%r625, %r623, 1;
	xor.b32  	%r626, %r624, %r625;
	xor.b32  	%r627, %r626, %r619;
	xor.b32  	%r628, %r627, %r623;
	add.s32 	%r629, %r1714, %r628;
	add.s32 	%r630, %r629, 3135;
	and.b32  	%r66, %r630, 4095;
	shr.u32 	%r631, %r592, 2;
	xor.b32  	%r632, %r631, %r592;
	shl.b32 	%r633, %r628, 4;
	shl.b32 	%r634, %r632, 1;
	xor.b32  	%r635, %r633, %r634;
	xor.b32  	%r636, %r635, %r628;
	xor.b32  	%r637, %r636, %r632;
	add.s32 	%r638, %r1714, %r637;
	add.s32 	%r639, %r638, 1028;
	and.b32  	%r67, %r639, 4095;
	shr.u32 	%r640, %r601, 2;
	xor.b32  	%r641, %r640, %r601;
	shl.b32 	%r642, %r637, 4;
	shl.b32 	%r643, %r641, 1;
	xor.b32  	%r644, %r642, %r643;
	xor.b32  	%r645, %r644, %r637;
	xor.b32  	%r646, %r645, %r641;
	add.s32 	%r647, %r1714, %r646;
	add.s32 	%r648, %r647, 3017;
	and.b32  	%r68, %r648, 4095;
	shr.u32 	%r649, %r610, 2;
	xor.b32  	%r650, %r649, %r610;
	shl.b32 	%r651, %r646, 4;
	shl.b32 	%r652, %r650, 1;
	xor.b32  	%r653, %r651, %r652;
	xor.b32  	%r654, %r653, %r646;
	xor.b32  	%r655, %r654, %r650;
	add.s32 	%r656, %r1714, %r655;
	add.s32 	%r657, %r656, 910;
	and.b32  	%r69, %r657, 4095;
	shr.u32 	%r658, %r619, 2;
	xor.b32  	%r659, %r658, %r619;
	shl.b32 	%r660, %r655, 4;
	shl.b32 	%r661, %r659, 1;
	xor.b32  	%r662, %r660, %r661;
	xor.b32  	%r663, %r662, %r655;
	xor.b32  	%r664, %r663, %r659;
	add.s32 	%r665, %r1714, %r664;
	add.s32 	%r666, %r665, 2899;
	and.b32  	%r70, %r666, 4095;
	shr.u32 	%r667, %r628, 2;
	xor.b32  	%r668, %r667, %r628;
	shl.b32 	%r669, %r664, 4;
	shl.b32 	%r670, %r668, 1;
	xor.b32  	%r671, %r669, %r670;
	xor.b32  	%r672, %r671, %r664;
	xor.b32  	%r673, %r672, %r668;
	add.s32 	%r674, %r1714, %r673;
	add.s32 	%r675, %r674, 792;
	and.b32  	%r71, %r675, 4095;
	shr.u32 	%r676, %r637, 2;
	xor.b32  	%r677, %r676, %r637;
	shl.b32 	%r678, %r673, 4;
	shl.b32 	%r679, %r677, 1;
	xor.b32  	%r680, %r678, %r679;
	xor.b32  	%r681, %r680, %r673;
	xor.b32  	%r682, %r681, %r677;
	add.s32 	%r683, %r1714, %r682;
	add.s32 	%r684, %r683, 2781;
	and.b32  	%r72, %r684, 4095;
	shr.u32 	%r685, %r646, 2;
	xor.b32  	%r686, %r685, %r646;
	shl.b32 	%r687, %r682, 4;
	shl.b32 	%r688, %r686, 1;
	xor.b32  	%r689, %r687, %r688;
	xor.b32  	%r690, %r689, %r682;
	xor.b32  	%r691, %r690, %r686;
	add.s32 	%r692, %r1714, %r691;
	add.s32 	%r693, %r692, 674;
	and.b32  	%r73, %r693, 4095;
	shr.u32 	%r694, %r655, 2;
	xor.b32  	%r695, %r694, %r655;
	shl.b32 	%r696, %r691, 4;
	shl.b32 	%r697, %r695, 1;
	xor.b32  	%r698, %r696, %r697;
	xor.b32  	%r699, %r698, %r691;
	xor.b32  	%r700, %r699, %r695;
	add.s32 	%r701, %r1714, %r700;
	add.s32 	%r702, %r701, 2663;
	and.b32  	%r74, %r702, 4095;
	shr.u32 	%r703, %r664, 2;
	xor.b32  	%r704, %r703, %r664;
	shl.b32 	%r705, %r700, 4;
	shl.b32 	%r706, %r704, 1;
	xor.b32  	%r707, %r705, %r706;
	xor.b32  	%r708, %r707, %r700;
	xor.b32  	%r709, %r708, %r704;
	add.s32 	%r710, %r1714, %r709;
	add.s32 	%r711, %r710, 556;
	and.b32  	%r75, %r711, 4095;
	shr.u32 	%r712, %r673, 2;
	xor.b32  	%r713, %r712, %r673;
	shl.b32 	%r714, %r709, 4;
	shl.b32 	%r715, %r713, 1;
	xor.b32  	%r716, %r714, %r715;
	xor.b32  	%r717, %r716, %r709;
	xor.b32  	%r718, %r717, %r713;
	add.s32 	%r719, %r1714, %r718;
	add.s32 	%r720, %r719, 2545;
	and.b32  	%r76, %r720, 4095;
	shr.u32 	%r721, %r682, 2;
	xor.b32  	%r722, %r721, %r682;
	shl.b32 	%r723, %r718, 4;
	shl.b32 	%r724, %r722, 1;
	xor.b32  	%r725, %r723, %r724;
	xor.b32  	%r726, %r725, %r718;
	xor.b32  	%r727, %r726, %r722;
	add.s32 	%r728, %r1714, %r727;
	add.s32 	%r729, %r728, 438;
	and.b32  	%r77, %r729, 4095;
	shr.u32 	%r730, %r691, 2;
	xor.b32  	%r731, %r730, %r691;
	shl.b32 	%r732, %r727, 4;
	shl.b32 	%r733, %r731, 1;
	xor.b32  	%r734, %r732, %r733;
	xor.b32  	%r735, %r734, %r727;
	xor.b32  	%r736, %r735, %r731;
	add.s32 	%r737, %r1714, %r736;
	add.s32 	%r738, %r737, 2427;
	and.b32  	%r78, %r738, 4095;
	shr.u32 	%r739, %r700, 2;
	xor.b32  	%r740, %r739, %r700;
	shl.b32 	%r741, %r736, 4;
	shl.b32 	%r742, %r740, 1;
	xor.b32  	%r743, %r741, %r742;
	xor.b32  	%r744, %r743, %r736;
	xor.b32  	%r745, %r744, %r740;
	add.s32 	%r746, %r1714, %r745;
	add.s32 	%r747, %r746, 320;
	and.b32  	%r79, %r747, 4095;
	shr.u32 	%r748, %r709, 2;
	xor.b32  	%r749, %r748, %r709;
	shl.b32 	%r750, %r745, 4;
	shl.b32 	%r751, %r749, 1;
	xor.b32  	%r752, %r750, %r751;
	xor.b32  	%r753, %r752, %r745;
	xor.b32  	%r754, %r753, %r749;
	add.s32 	%r755, %r1714, %r754;
	add.s32 	%r756, %r755, 2309;
	and.b32  	%r80, %r756, 4095;
	shr.u32 	%r757, %r718, 2;
	xor.b32  	%r758, %r757, %r718;
	shl.b32 	%r759, %r754, 4;
	shl.b32 	%r760, %r758, 1;
	xor.b32  	%r761, %r759, %r760;
	xor.b32  	%r762, %r761, %r754;
	xor.b32  	%r763, %r762, %r758;
	add.s32 	%r764, %r1714, %r763;
	add.s32 	%r765, %r764, 202;
	and.b32  	%r81, %r765, 4095;
	shr.u32 	%r766, %r727, 2;
	xor.b32  	%r767, %r766, %r727;
	shl.b32 	%r768, %r763, 4;
	shl.b32 	%r769, %r767, 1;
	xor.b32  	%r770, %r768, %r769;
	xor.b32  	%r771, %r770, %r763;
	xor.b32  	%r772, %r771, %r767;
	add.s32 	%r773, %r1714, %r772;
	add.s32 	%r774, %r773, 2191;
	and.b32  	%r82, %r774, 4095;
	shr.u32 	%r775, %r736, 2;
	xor.b32  	%r776, %r775, %r736;
	shl.b32 	%r777, %r772, 4;
	shl.b32 	%r778, %r776, 1;
	xor.b32  	%r779, %r777, %r778;
	xor.b32  	%r780, %r779, %r772;
	xor.b32  	%r781, %r780, %r776;
	add.s32 	%r782, %r1714, %r781;
	add.s32 	%r783, %r782, 84;
	and.b32  	%r83, %r783, 4095;
	shr.u32 	%r784, %r745, 2;
	xor.b32  	%r785, %r784, %r745;
	shl.b32 	%r786, %r781, 4;
	shl.b32 	%r787, %r785, 1;
	xor.b32  	%r788, %r786, %r787;
	xor.b32  	%r789, %r788, %r781;
	xor.b32  	%r790, %r789, %r785;
	add.s32 	%r791, %r1714, %r790;
	add.s32 	%r792, %r791, 2073;
	and.b32  	%r84, %r792, 4095;
	shr.u32 	%r793, %r754, 2;
	xor.b32  	%r794, %r793, %r754;
	shl.b32 	%r795, %r790, 4;
	shl.b32 	%r796, %r794, 1;
	xor.b32  	%r797, %r795, %r796;
	xor.b32  	%r798, %r797, %r790;
	xor.b32  	%r799, %r798, %r794;
	add.s32 	%r800, %r1714, %r799;
	add.s32 	%r801, %r800, 4062;
	and.b32  	%r85, %r801, 4095;
	shr.u32 	%r802, %r763, 2;
	xor.b32  	%r803, %r802, %r763;
	shl.b32 	%r804, %r799, 4;
	shl.b32 	%r805, %r803, 1;
	xor.b32  	%r806, %r804, %r805;
	xor.b32  	%r807, %r806, %r799;
	xor.b32  	%r808, %r807, %r803;
	add.s32 	%r809, %r1714, %r808;
	add.s32 	%r810, %r809, 1955;
	and.b32  	%r86, %r810, 4095;
	shr.u32 	%r811, %r772, 2;
	xor.b32  	%r812, %r811, %r772;
	shl.b32 	%r813, %r808, 4;
	shl.b32 	%r814, %r812, 1;
	xor.b32  	%r815, %r813, %r814;
	xor.b32  	%r816, %r815, %r808;
	xor.b32  	%r817, %r816, %r812;
	add.s32 	%r818, %r1714, %r817;
	add.s32 	%r819, %r818, 3944;
	and.b32  	%r87, %r819, 4095;
	shr.u32 	%r820, %r781, 2;
	xor.b32  	%r821, %r820, %r781;
	shl.b32 	%r822, %r817, 4;
	shl.b32 	%r823, %r821, 1;
	xor.b32  	%r824, %r822, %r823;
	xor.b32  	%r825, %r824, %r817;
	xor.b32  	%r826, %r825, %r821;
	add.s32 	%r827, %r1714, %r826;
	add.s32 	%r828, %r827, 1837;
	and.b32  	%r88, %r828, 4095;
	shr.u32 	%r829, %r790, 2;
	xor.b32  	%r830, %r829, %r790;
	shl.b32 	%r831, %r826, 4;
	shl.b32 	%r832, %r830, 1;
	xor.b32  	%r833, %r831, %r832;
	xor.b32  	%r834, %r833, %r826;
	xor.b32  	%r835, %r834, %r830;
	add.s32 	%r836, %r1714, %r835;
	add.s32 	%r837, %r836, 3826;
	and.b32  	%r89, %r837, 4095;
	shr.u32 	%r838, %r799, 2;
	xor.b32  	%r839, %r838, %r799;
	shl.b32 	%r840, %r835, 4;
	shl.b32 	%r841, %r839, 1;
	xor.b32  	%r842, %r840, %r841;
	xor.b32  	%r843, %r842, %r835;
	xor.b32  	%r844, %r843, %r839;
	add.s32 	%r845, %r1714, %r844;
	add.s32 	%r846, %r845, 1719;
	and.b32  	%r90, %r846, 4095;
	shr.u32 	%r847, %r808, 2;
	xor.b32  	%r848, %r847, %r808;
	shl.b32 	%r849, %r844, 4;
	shl.b32 	%r850, %r848, 1;
	xor.b32  	%r851, %r849, %r850;
	xor.b32  	%r852, %r851, %r844;
	xor.b32  	%r853, %r852, %r848;
	add.s32 	%r854, %r1714, %r853;
	add.s32 	%r855, %r854, 3708;
	and.b32  	%r91, %r855, 4095;
	shr.u32 	%r856, %r817, 2;
	xor.b32  	%r857, %r856, %r817;
	shl.b32 	%r858, %r853, 4;
	shl.b32 	%r859, %r857, 1;
	xor.b32  	%r860, %r858, %r859;
	xor.b32  	%r861, %r860, %r853;
	xor.b32  	%r862, %r861, %r857;
	add.s32 	%r863, %r1714, %r862;
	add.s32 	%r864, %r863, 1601;
	and.b32  	%r92, %r864, 4095;
	shr.u32 	%r865, %r826, 2;
	xor.b32  	%r866, %r865, %r826;
	shl.b32 	%r867, %r862, 4;
	shl.b32 	%r868, %r866, 1;
	xor.b32  	%r869, %r867, %r868;
	xor.b32  	%r870, %r869, %r862;
	xor.b32  	%r871, %r870, %r866;
	add.s32 	%r872, %r1714, %r871;
	add.s32 	%r873, %r872, 3590;
	and.b32  	%r93, %r873, 4095;
	shr.u32 	%r874, %r835, 2;
	xor.b32  	%r875, %r874, %r835;
	shl.b32 	%r876, %r871, 4;
	shl.b32 	%r877, %r875, 1;
	xor.b32  	%r878, %r876, %r877;
	xor.b32  	%r879, %r878, %r871;
	xor.b32  	%r880, %r879, %r875;
	add.s32 	%r881, %r1714, %r880;
	add.s32 	%r882, %r881, 1483;
	and.b32  	%r94, %r882, 4095;
	shr.u32 	%r883, %r844, 2;
	xor.b32  	%r884, %r883, %r844;
	shl.b32 	%r885, %r880, 4;
	shl.b32 	%r886, %r884, 1;
	xor.b32  	%r887, %r885, %r886;
	xor.b32  	%r888, %r887, %r880;
	xor.b32  	%r889, %r888, %r884;
	add.s32 	%r890, %r1714, %r889;
	add.s32 	%r891, %r890, 3472;
	and.b32  	%r95, %r891, 4095;
	shr.u32 	%r892, %r853, 2;
	xor.b32  	%r893, %r892, %r853;
	shl.b32 	%r894, %r889, 4;
	shl.b32 	%r895, %r893, 1;
	xor.b32  	%r896, %r894, %r895;
	xor.b32  	%r897, %r896, %r889;
	xor.b32  	%r898, %r897, %r893;
	add.s32 	%r899, %r1714, %r898;
	add.s32 	%r900, %r899, 1365;
	and.b32  	%r96, %r900, 4095;
	shr.u32 	%r901, %r862, 2;
	xor.b32  	%r902, %r901, %r862;
	shl.b32 	%r903, %r898, 4;
	shl.b32 	%r904, %r902, 1;
	xor.b32  	%r905, %r903, %r904;
	xor.b32  	%r906, %r905, %r898;
	xor.b32  	%r907, %r906, %r902;
	add.s32 	%r908, %r1714, %r907;
	add.s32 	%r909, %r908, 3354;
	and.b32  	%r97, %r909, 4095;
	shr.u32 	%r910, %r871, 2;
	xor.b32  	%r911, %r910, %r871;
	shl.b32 	%r912, %r907, 4;
	shl.b32 	%r913, %r911, 1;
	xor.b32  	%r914, %r912, %r913;
	xor.b32  	%r915, %r914, %r907;
	xor.b32  	%r916, %r915, %r911;
	add.s32 	%r917, %r1714, %r916;
	add.s32 	%r918, %r917, 1247;
	and.b32  	%r98, %r918, 4095;
	shr.u32 	%r919, %r880, 2;
	xor.b32  	%r920, %r919, %r880;
	shl.b32 	%r921, %r916, 4;
	shl.b32 	%r922, %r920, 1;
	xor.b32  	%r923, %r921, %r922;
	xor.b32  	%r924, %r923, %r916;
	xor.b32  	%r925, %r924, %r920;
	add.s32 	%r926, %r1714, %r925;
	add.s32 	%r927, %r926, 3236;
	and.b32  	%r99, %r927, 4095;
	shr.u32 	%r928, %r889, 2;
	xor.b32  	%r929, %r928, %r889;
	shl.b32 	%r930, %r925, 4;
	shl.b32 	%r931, %r929, 1;
	xor.b32  	%r932, %r930, %r931;
	xor.b32  	%r933, %r932, %r925;
	xor.b32  	%r934, %r933, %r929;
	add.s32 	%r935, %r1714, %r934;
	add.s32 	%r936, %r935, 1129;
	and.b32  	%r100, %r936, 4095;
	shr.u32 	%r937, %r898, 2;
	xor.b32  	%r938, %r937, %r898;
	shl.b32 	%r939, %r934, 4;
	shl.b32 	%r940, %r938, 1;
	xor.b32  	%r941, %r939, %r940;
	xor.b32  	%r942, %r941, %r934;
	xor.b32  	%r943, %r942, %r938;
	add.s32 	%r944, %r1714, %r943;
	add.s32 	%r945, %r944, 3118;
	and.b32  	%r101, %r945, 4095;
	shr.u32 	%r946, %r907, 2;
	xor.b32  	%r947, %r946, %r907;
	shl.b32 	%r948, %r943, 4;
	shl.b32 	%r949, %r947, 1;
	xor.b32  	%r950, %r948, %r949;
	xor.b32  	%r951, %r950, %r943;
	xor.b32  	%r952, %r951, %r947;
	add.s32 	%r953, %r1714, %r952;
	add.s32 	%r954, %r953, 1011;
	and.b32  	%r102, %r954, 4095;
	shr.u32 	%r955, %r916, 2;
	xor.b32  	%r956, %r955, %r916;
	shl.b32 	%r957, %r952, 4;
	shl.b32 	%r958, %r956, 1;
	xor.b32  	%r959, %r957, %r958;
	xor.b32  	%r960, %r959, %r952;
	xor.b32  	%r961, %r960, %r956;
	add.s32 	%r962, %r1714, %r961;
	add.s32 	%r963, %r962, 3000;
	and.b32  	%r103, %r963, 4095;
	shr.u32 	%r964, %r925, 2;
	xor.b32  	%r965, %r964, %r925;
	shl.b32 	%r966, %r961, 4;
	shl.b32 	%r967, %r965, 1;
	xor.b32  	%r968, %r966, %r967;
	xor.b32  	%r969, %r968, %r961;
	xor.b32  	%r970, %r969, %r965;
	add.s32 	%r971, %r1714, %r970;
	add.s32 	%r972, %r971, 893;
	and.b32  	%r104, %r972, 4095;
	shr.u32 	%r973, %r934, 2;
	xor.b32  	%r974, %r973, %r934;
	shl.b32 	%r975, %r970, 4;
	shl.b32 	%r976, %r974, 1;
	xor.b32  	%r977, %r975, %r976;
	xor.b32  	%r978, %r977, %r970;
	xor.b32  	%r979, %r978, %r974;
	add.s32 	%r980, %r1714, %r979;
	add.s32 	%r981, %r980, 2882;
	and.b32  	%r105, %r981, 4095;
	shr.u32 	%r982, %r943, 2;
	xor.b32  	%r983, %r982, %r943;
	shl.b32 	%r984, %r979, 4;
	shl.b32 	%r985, %r983, 1;
	xor.b32  	%r986, %r984, %r985;
	xor.b32  	%r987, %r986, %r979;
	xor.b32  	%r988, %r987, %r983;
	add.s32 	%r989, %r1714, %r988;
	add.s32 	%r990, %r989, 775;
	and.b32  	%r106, %r990, 4095;
	shr.u32 	%r991, %r952, 2;
	xor.b32  	%r992, %r991, %r952;
	shl.b32 	%r993, %r988, 4;
	shl.b32 	%r994, %r992, 1;
	xor.b32  	%r995, %r993, %r994;
	xor.b32  	%r996, %r995, %r988;
	xor.b32  	%r997, %r996, %r992;
	add.s32 	%r998, %r1714, %r997;
	add.s32 	%r999, %r998, 2764;
	and.b32  	%r107, %r999, 4095;
	shr.u32 	%r1000, %r961, 2;
	xor.b32  	%r1001, %r1000, %r961;
	shl.b32 	%r1002, %r997, 4;
	shl.b32 	%r1003, %r1001, 1;
	xor.b32  	%r1004, %r1002, %r1003;
	xor.b32  	%r1005, %r1004, %r997;
	xor.b32  	%r1006, %r1005, %r1001;
	add.s32 	%r1007, %r1714, %r1006;
	add.s32 	%r1008, %r1007, 657;
	and.b32  	%r108, %r1008, 4095;
	shr.u32 	%r1009, %r970, 2;
	xor.b32  	%r1010, %r1009, %r970;
	shl.b32 	%r1011, %r1006, 4;
	shl.b32 	%r1012, %r1010, 1;
	xor.b32  	%r1013, %r1011, %r1012;
	xor.b32  	%r1014, %r1013, %r1006;
	xor.b32  	%r1015, %r1014, %r1010;
	add.s32 	%r1016, %r1714, %r1015;
	add.s32 	%r1017, %r1016, 2646;
	and.b32  	%r109, %r1017, 4095;
	shr.u32 	%r1018, %r979, 2;
	xor.b32  	%r1019, %r1018, %r979;
	shl.b32 	%r1020, %r1015, 4;
	shl.b32 	%r1021, %r1019, 1;
	xor.b32  	%r1022, %r1020, %r1021;
	xor.b32  	%r1023, %r1022, %r1015;
	xor.b32  	%r1024, %r1023, %r1019;
	add.s32 	%r1025, %r1714, %r1024;
	add.s32 	%r1026, %r1025, 539;
	and.b32  	%r110, %r1026, 4095;
	shr.u32 	%r1027, %r988, 2;
	xor.b32  	%r1028, %r1027, %r988;
	shl.b32 	%r1029, %r1024, 4;
	shl.b32 	%r1030, %r1028, 1;
	xor.b32  	%r1031, %r1029, %r1030;
	xor.b32  	%r1032, %r1031, %r1024;
	xor.b32  	%r1033, %r1032, %r1028;
	add.s32 	%r1034, %r1714, %r1033;
	add.s32 	%r1035, %r1034, 2528;
	and.b32  	%r111, %r1035, 4095;
	shr.u32 	%r1036, %r997, 2;
	xor.b32  	%r1037, %r1036, %r997;
	shl.b32 	%r1038, %r1033, 4;
	shl.b32 	%r1039, %r1037, 1;
	xor.b32  	%r1040, %r1038, %r1039;
	xor.b32  	%r1041, %r1040, %r1033;
	xor.b32  	%r1042, %r1041, %r1037;
	add.s32 	%r1043, %r1714, %r1042;
	add.s32 	%r1044, %r1043, 421;
	and.b32  	%r112, %r1044, 4095;
	shr.u32 	%r1045, %r1006, 2;
	xor.b32  	%r1046, %r1045, %r1006;
	shl.b32 	%r1047, %r1042, 4;
	shl.b32 	%r1048, %r1046, 1;
	xor.b32  	%r1049, %r1047, %r1048;
	xor.b32  	%r1050, %r1049, %r1042;
	xor.b32  	%r1051, %r1050, %r1046;
	add.s32 	%r1052, %r1714, %r1051;
	add.s32 	%r1053, %r1052, 2410;
	and.b32  	%r113, %r1053, 4095;
	shr.u32 	%r1054, %r1015, 2;
	xor.b32  	%r1055, %r1054, %r1015;
	shl.b32 	%r1056, %r1051, 4;
	shl.b32 	%r1057, %r1055, 1;
	xor.b32  	%r1058, %r1056, %r1057;
	xor.b32  	%r1059, %r1058, %r1051;
	xor.b32  	%r1060, %r1059, %r1055;
	add.s32 	%r1061, %r1714, %r1060;
	add.s32 	%r1062, %r1061, 303;
	and.b32  	%r114, %r1062, 4095;
	shr.u32 	%r1063, %r1024, 2;
	xor.b32  	%r1064, %r1063, %r1024;
	shl.b32 	%r1065, %r1060, 4;
	shl.b32 	%r1066, %r1064, 1;
	xor.b32  	%r1067, %r1065, %r1066;
	xor.b32  	%r1068, %r1067, %r1060;
	xor.b32  	%r1069, %r1068, %r1064;
	add.s32 	%r1070, %r1714, %r1069;
	add.s32 	%r1071, %r1070, 2292;
	and.b32  	%r115, %r1071, 4095;
	shr.u32 	%r1072, %r1033, 2;
	xor.b32  	%r1073, %r1072, %r1033;
	shl.b32 	%r1074, %r1069, 4;
	shl.b32 	%r1075, %r1073, 1;
	xor.b32  	%r1076, %r1074, %r1075;
	xor.b32  	%r1077, %r1076, %r1069;
	xor.b32  	%r1078, %r1077, %r1073;
	add.s32 	%r1079, %r1714, %r1078;
	add.s32 	%r1080, %r1079, 185;
	and.b32  	%r116, %r1080, 4095;
	shr.u32 	%r1081, %r1042, 2;
	xor.b32  	%r1082, %r1081, %r1042;
	shl.b32 	%r1083, %r1078, 4;
	shl.b32 	%r1084, %r1082, 1;
	xor.b32  	%r1085, %r1083, %r1084;
	xor.b32  	%r1086, %r1085, %r1078;
	xor.b32  	%r1087, %r1086, %r1082;
	add.s32 	%r1088, %r1714, %r1087;
	add.s32 	%r1089, %r1088, 2174;
	and.b32  	%r117, %r1089, 4095;
	shr.u32 	%r1090, %r1051, 2;
	xor.b32  	%r1091, %r1090, %r1051;
	shl.b32 	%r1092, %r1087, 4;
	shl.b32 	%r1093, %r1091, 1;
	xor.b32  	%r1094, %r1092, %r1093;
	xor.b32  	%r1095, %r1094, %r1087;
	xor.b32  	%r1096, %r1095, %r1091;
	add.s32 	%r1097, %r1714, %r1096;
	add.s32 	%r1098, %r1097, 67;
	and.b32  	%r118, %r1098, 4095;
	shr.u32 	%r1099, %r1060, 2;
	xor.b32  	%r1100, %r1099, %r1060;
	shl.b32 	%r1101, %r1096, 4;
	shl.b32 	%r1102, %r1100, 1;
	xor.b32  	%r1103, %r1101, %r1102;
	xor.b32  	%r1104, %r1103, %r1096;
	xor.b32  	%r1105, %r1104, %r1100;
	add.s32 	%r1106, %r1714, %r1105;
	add.s32 	%r1107, %r1106, 2056;
	and.b32  	%r119, %r1107, 4095;
	shr.u32 	%r1108, %r1069, 2;
	xor.b32  	%r1109, %r1108, %r1069;
	shl.b32 	%r1110, %r1105, 4;
	shl.b32 	%r1111, %r1109, 1;
	xor.b32  	%r1112, %r1110, %r1111;
	xor.b32  	%r1113, %r1112, %r1105;
	xor.b32  	%r1114, %r1113, %r1109;
	add.s32 	%r1115, %r1714, %r1114;
	add.s32 	%r1116, %r1115, 4045;
	and.b32  	%r120, %r1116, 4095;
	shr.u32 	%r1117, %r1078, 2;
	xor.b32  	%r1118, %r1117, %r1078;
	shl.b32 	%r1119, %r1114, 4;
	shl.b32 	%r1120, %r1118, 1;
	xor.b32  	%r1121, %r1119, %r1120;
	xor.b32  	%r1122, %r1121, %r1114;
	xor.b32  	%r1123, %r1122, %r1118;
	add.s32 	%r1124, %r1714, %r1123;
	add.s32 	%r1125, %r1124, 1938;
	and.b32  	%r121, %r1125, 4095;
	shr.u32 	%r1126, %r1087, 2;
	xor.b32  	%r1127, %r1126, %r1087;
	shl.b32 	%r1128, %r1123, 4;
	shl.b32 	%r1129, %r1127, 1;
	xor.b32  	%r1130, %r1128, %r1129;
	xor.b32  	%r1131, %r1130, %r1123;
	xor.b32  	%r1132, %r1131, %r1127;
	add.s32 	%r1133, %r1714, %r1132;
	add.s32 	%r1134, %r1133, 3927;
	and.b32  	%r122, %r1134, 4095;
	shr.u32 	%r1135, %r1096, 2;
	xor.b32  	%r1136, %r1135, %r1096;
	shl.b32 	%r1137, %r1132, 4;
	shl.b32 	%r1138, %r1136, 1;
	xor.b32  	%r1139, %r1137, %r1138;
	xor.b32  	%r1140, %r1139, %r1132;
	xor.b32  	%r1141, %r1140, %r1136;
	add.s32 	%r1142, %r1714, %r1141;
	add.s32 	%r1143, %r1142, 1820;
	and.b32  	%r123, %r1143, 4095;
	shr.u32 	%r1144, %r1105, 2;
	xor.b32  	%r1145, %r1144, %r1105;
	shl.b32 	%r1146, %r1141, 4;
	shl.b32 	%r1147, %r1145, 1;
	xor.b32  	%r1148, %r1146, %r1147;
	xor.b32  	%r1149, %r1148, %r1141;
	xor.b32  	%r1150, %r1149, %r1145;
	add.s32 	%r1151, %r1714, %r1150;
	add.s32 	%r1152, %r1151, 3809;
	and.b32  	%r124, %r1152, 4095;
	shr.u32 	%r1153, %r1114, 2;
	xor.b32  	%r1154, %r1153, %r1114;
	shl.b32 	%r1155, %r1150, 4;
	shl.b32 	%r1156, %r1154, 1;
	xor.b32  	%r1157, %r1155, %r1156;
	xor.b32  	%r1158, %r1157, %r1150;
	xor.b32  	%r1159, %r1158, %r1154;
	add.s32 	%r1160, %r1714, %r1159;
	add.s32 	%r1161, %r1160, 1702;
	and.b32  	%r125, %r1161, 4095;
	shr.u32 	%r1162, %r1123, 2;
	xor.b32  	%r1163, %r1162, %r1123;
	shl.b32 	%r1164, %r1159, 4;
	shl.b32 	%r1165, %r1163, 1;
	xor.b32  	%r1166, %r1164, %r1165;
	xor.b32  	%r1167, %r1166, %r1159;
	xor.b32  	%r1168, %r1167, %r1163;
	add.s32 	%r1169, %r1714, %r1168;
	add.s32 	%r1170, %r1169, 3691;
	and.b32  	%r126, %r1170, 4095;
	shr.u32 	%r1171, %r1132, 2;
	xor.b32  	%r1172, %r1171, %r1132;
	shl.b32 	%r1173, %r1168, 4;
	shl.b32 	%r1174, %r1172, 1;
	xor.b32  	%r1175, %r1173, %r1174;
	xor.b32  	%r1176, %r1175, %r1168;
	xor.b32  	%r1177, %r1176, %r1172;
	add.s32 	%r1178, %r1714, %r1177;
	add.s32 	%r1179, %r1178, 1584;
	and.b32  	%r127, %r1179, 4095;
	shr.u32 	%r1180, %r1141, 2;
	xor.b32  	%r1181, %r1180, %r1141;
	shl.b32 	%r1182, %r1177, 4;
	shl.b32 	%r1183, %r1181, 1;
	xor.b32  	%r1184, %r1182, %r1183;
	xor.b32  	%r1185, %r1184, %r1177;
	xor.b32  	%r1186, %r1185, %r1181;
	add.s32 	%r1187, %r1714, %r1186;
	add.s32 	%r1188, %r1187, 3573;
	and.b32  	%r128, %r1188, 4095;
	shr.u32 	%r1189, %r1150, 2;
	xor.b32  	%r1190, %r1189, %r1150;
	shl.b32 	%r1191, %r1186, 4;
	shl.b32 	%r1192, %r1190, 1;
	xor.b32  	%r1193, %r1191, %r1192;
	xor.b32  	%r1194, %r1193, %r1186;
	xor.b32  	%r1195, %r1194, %r1190;
	add.s32 	%r1196, %r1714, %r1195;
	add.s32 	%r1197, %r1196, 1466;
	and.b32  	%r129, %r1197, 4095;
	shr.u32 	%r1198, %r1159, 2;
	xor.b32  	%r1199, %r1198, %r1159;
	shl.b32 	%r1200, %r1195, 4;
	shl.b32 	%r1201, %r1199, 1;
	xor.b32  	%r1202, %r1200, %r1201;
	xor.b32  	%r1203, %r1202, %r1195;
	xor.b32  	%r1204, %r1203, %r1199;
	add.s32 	%r1205, %r1714, %r1204;
	add.s32 	%r1206, %r1205, 3455;
	and.b32  	%r130, %r1206, 4095;
	shr.u32 	%r1207, %r1168, 2;
	xor.b32  	%r1208, %r1207, %r1168;
	shl.b32 	%r1209, %r1204, 4;
	shl.b32 	%r1210, %r1208, 1;
	xor.b32  	%r1211, %r1209, %r1210;
	xor.b32  	%r1212, %r1211, %r1204;
	xor.b32  	%r1213, %r1212, %r1208;
	add.s32 	%r1214, %r1714, %r1213;
	add.s32 	%r1215, %r1214, 1348;
	and.b32  	%r131, %r1215, 4095;
	shr.u32 	%r1216, %r1177, 2;
	xor.b32  	%r1217, %r1216, %r1177;
	shl.b32 	%r1218, %r1213, 4;
	shl.b32 	%r1219, %r1217, 1;
	xor.b32  	%r1220, %r1218, %r1219;
	xor.b32  	%r1221, %r1220, %r1213;
	xor.b32  	%r1222, %r1221, %r1217;
	add.s32 	%r1223, %r1714, %r1222;
	add.s32 	%r1224, %r1223, 3337;
	and.b32  	%r132, %r1224, 4095;
	shr.u32 	%r1225, %r1186, 2;
	xor.b32  	%r1226, %r1225, %r1186;
	shl.b32 	%r1227, %r1222, 4;
	shl.b32 	%r1228, %r1226, 1;
	xor.b32  	%r1229, %r1227, %r1228;
	xor.b32  	%r1230, %r1229, %r1222;
	xor.b32  	%r1231, %r1230, %r1226;
	add.s32 	%r1232, %r1714, %r1231;
	add.s32 	%r1233, %r1232, 1230;
	and.b32  	%r133, %r1233, 4095;
	shr.u32 	%r1234, %r1195, 2;
	xor.b32  	%r1235, %r1234, %r1195;
	shl.b32 	%r1236, %r1231, 4;
	shl.b32 	%r1237, %r1235, 1;
	xor.b32  	%r1238, %r1236, %r1237;
	xor.b32  	%r1239, %r1238, %r1231;
	xor.b32  	%r1240, %r1239, %r1235;
	add.s32 	%r1241, %r1714, %r1240;
	add.s32 	%r1242, %r1241, 3219;
	and.b32  	%r134, %r1242, 4095;
	shr.u32 	%r1243, %r1204, 2;
	xor.b32  	%r1244, %r1243, %r1204;
	shl.b32 	%r1245, %r1240, 4;
	shl.b32 	%r1246, %r1244, 1;
	xor.b32  	%r1247, %r1245, %r1246;
	xor.b32  	%r1248, %r1247, %r1240;
	xor.b32  	%r1249, %r1248, %r1244;
	add.s32 	%r1250, %r1714, %r1249;
	add.s32 	%r1251, %r1250, 1112;
	and.b32  	%r135, %r1251, 4095;
	shr.u32 	%r1252, %r1213, 2;
	xor.b32  	%r1253, %r1252, %r1213;
	shl.b32 	%r1254, %r1249, 4;
	shl.b32 	%r1255, %r1253, 1;
	xor.b32  	%r1256, %r1254, %r1255;
	xor.b32  	%r1257, %r1256, %r1249;
	xor.b32  	%r1258, %r1257, %r1253;
	add.s32 	%r1259, %r1714, %r1258;
	add.s32 	%r1260, %r1259, 3101;
	and.b32  	%r136, %r1260, 4095;
	shr.u32 	%r1261, %r1222, 2;
	xor.b32  	%r1262, %r1261, %r1222;
	shl.b32 	%r1263, %r1258, 4;
	shl.b32 	%r1264, %r1262, 1;
	xor.b32  	%r1265, %r1263, %r1264;
	xor.b32  	%r1266, %r1265, %r1258;
	xor.b32  	%r1267, %r1266, %r1262;
	add.s32 	%r1268, %r1714, %r1267;
	add.s32 	%r1269, %r1268, 994;
	and.b32  	%r137, %r1269, 4095;
	shr.u32 	%r1270, %r1231, 2;
	xor.b32  	%r1271, %r1270, %r1231;
	shl.b32 	%r1272, %r1267, 4;
	shl.b32 	%r1273, %r1271, 1;
	xor.b32  	%r1274, %r1272, %r1273;
	xor.b32  	%r1275, %r1274, %r1267;
	xor.b32  	%r1276, %r1275, %r1271;
	add.s32 	%r1277, %r1714, %r1276;
	add.s32 	%r138, %r1277, 2983;
	shr.u32 	%r1278, %r1240, 2;
	xor.b32  	%r1279, %r1278, %r1240;
	shl.b32 	%r1280, %r1276, 4;
	shl.b32 	%r1281, %r1279, 1;
	xor.b32  	%r1282, %r1280, %r1281;
	xor.b32  	%r1283, %r1282, %r1276;
	xor.b32  	%r1715, %r1283, %r1279;
	shr.u32 	%r1284, %r1249, 2;
	xor.b32  	%r1285, %r1284, %r1249;
	shl.b32 	%r1286, %r1715, 4;
	shl.b32 	%r1287, %r1285, 1;
	xor.b32  	%r1288, %r1286, %r1287;
	xor.b32  	%r1289, %r1288, %r1715;
	xor.b32  	%r1716, %r1289, %r1285;
	shr.u32 	%r1290, %r1258, 2;
	xor.b32  	%r1291, %r1290, %r1258;
	shl.b32 	%r1292, %r1716, 4;
	shl.b32 	%r1293, %r1291, 1;
	xor.b32  	%r1294, %r1292, %r1293;
	xor.b32  	%r1295, %r1294, %r1716;
	xor.b32  	%r1717, %r1295, %r1291;
	shr.u32 	%r1296, %r1267, 2;
	xor.b32  	%r1297, %r1296, %r1267;
	shl.b32 	%r1298, %r1717, 4;
	shl.b32 	%r1299, %r1297, 1;
	xor.b32  	%r1300, %r1298, %r1299;
	xor.b32  	%r1301, %r1300, %r1717;
	xor.b32  	%r1718, %r1301, %r1297;
	shr.u32 	%r1302, %r1276, 2;
	xor.b32  	%r1303, %r1302, %r1276;
	shl.b32 	%r1304, %r1718, 4;
	shl.b32 	%r1305, %r1303, 1;
	xor.b32  	%r1306, %r1304, %r1305;
	xor.b32  	%r1307, %r1306, %r1718;
	xor.b32  	%r1719, %r1307, %r1303;
	add.s32 	%r144, %r1714, 46391936;
	// begin inline asm
	mov.u32 %r171, %clock;
	// end inline asm
	bar.warp.sync 	-1;
	@%p2 bra 	$L__BB2_6;
	add.s32 	%r1308, %r1714, %r1718;
	add.s32 	%r1309, %r1308, 2747;
	and.b32  	%r146, %r1309, 4095;
	add.s32 	%r1310, %r1714, %r1717;
	add.s32 	%r1311, %r1310, 758;
	and.b32  	%r147, %r1311, 4095;
	add.s32 	%r1312, %r1714, %r1716;
	add.s32 	%r1313, %r1312, 2865;
	and.b32  	%r148, %r1313, 4095;
	add.s32 	%r1314, %r1714, %r1715;
	add.s32 	%r1315, %r1314, 876;
	and.b32  	%r149, %r1315, 4095;
	and.b32  	%r150, %r138, 4095;
	shl.b32 	%r1316, %r16, 2;
	shl.b32 	%r1320, %r17, 2;
	shl.b32 	%r1323, %r18, 2;
	shl.b32 	%r1326, %r19, 2;
	shl.b32 	%r1329, %r20, 2;
	shl.b32 	%r1332, %r21, 2;
	shl.b32 	%r1335, %r22, 2;
	shl.b32 	%r1338, %r23, 2;
	shl.b32 	%r1341, %r24, 2;
	shl.b32 	%r1344, %r25, 2;
	shl.b32 	%r1347, %r26, 2;
	shl.b32 	%r1350, %r27, 2;
	shl.b32 	%r1353, %r28, 2;
	shl.b32 	%r1356, %r29, 2;
	shl.b32 	%r1359, %r30, 2;
	shl.b32 	%r1362, %r31, 2;
	shl.b32 	%r1365, %r32, 2;
	shl.b32 	%r1368, %r33, 2;
	shl.b32 	%r1371, %r34, 2;
	shl.b32 	%r1374, %r35, 2;
	shl.b32 	%r1377, %r36, 2;
	shl.b32 	%r1380, %r37, 2;
	shl.b32 	%r1383, %r38, 2;
	shl.b32 	%r1386, %r39, 2;
	shl.b32 	%r1389, %r40, 2;
	shl.b32 	%r1392, %r41, 2;
	shl.b32 	%r1395, %r42, 2;
	shl.b32 	%r1398, %r43, 2;
	shl.b32 	%r1401, %r44, 2;
	shl.b32 	%r1404, %r45, 2;
	shl.b32 	%r1407, %r46, 2;
	shl.b32 	%r1410, %r47, 2;
	shl.b32 	%r1413, %r48, 2;
	shl.b32 	%r1416, %r49, 2;
	shl.b32 	%r1419, %r50, 2;
	shl.b32 	%r1422, %r51, 2;
	shl.b32 	%r1425, %r52, 2;
	shl.b32 	%r1428, %r53, 2;
	shl.b32 	%r1431, %r54, 2;
	shl.b32 	%r1434, %r55, 2;
	shl.b32 	%r1437, %r56, 2;
	shl.b32 	%r1440, %r57, 2;
	shl.b32 	%r1443, %r58, 2;
	shl.b32 	%r1446, %r59, 2;
	shl.b32 	%r1449, %r60, 2;
	shl.b32 	%r1452, %r61, 2;
	shl.b32 	%r1455, %r62, 2;
	shl.b32 	%r1458, %r63, 2;
	shl.b32 	%r1461, %r64, 2;
	shl.b32 	%r1464, %r65, 2;
	shl.b32 	%r1467, %r66, 2;
	shl.b32 	%r1470, %r67, 2;
	shl.b32 	%r1473, %r68, 2;
	shl.b32 	%r1476, %r69, 2;
	shl.b32 	%r1479, %r70, 2;
	shl.b32 	%r1482, %r71, 2;
	shl.b32 	%r1485, %r72, 2;
	shl.b32 	%r1488, %r73, 2;
	shl.b32 	%r1491, %r74, 2;
	shl.b32 	%r1494, %r75, 2;
	shl.b32 	%r1497, %r76, 2;
	shl.b32 	%r1500, %r77, 2;
	shl.b32 	%r1503, %r78, 2;
	shl.b32 	%r1506, %r79, 2;
	shl.b32 	%r1509, %r80, 2;
	shl.b32 	%r1512, %r81, 2;
	shl.b32 	%r1515, %r82, 2;
	shl.b32 	%r1518, %r83, 2;
	shl.b32 	%r1521, %r84, 2;
	shl.b32 	%r1524, %r85, 2;
	shl.b32 	%r1527, %r86, 2;
	shl.b32 	%r1530, %r87, 2;
	shl.b32 	%r1533, %r88, 2;
	shl.b32 	%r1536, %r89, 2;
	shl.b32 	%r1539, %r90, 2;
	shl.b32 	%r1542, %r91, 2;
	shl.b32 	%r1545, %r92, 2;
	shl.b32 	%r1548, %r93, 2;
	shl.b32 	%r1551, %r94, 2;
	shl.b32 	%r1554, %r95, 2;
	shl.b32 	%r1557, %r96, 2;
	shl.b32 	%r1560, %r97, 2;
	shl.b32 	%r1563, %r98, 2;
	shl.b32 	%r1566, %r99, 2;
	shl.b32 	%r1569, %r100, 2;
	shl.b32 	%r1572, %r101, 2;
	shl.b32 	%r1575, %r102, 2;
	shl.b32 	%r1578, %r103, 2;
	shl.b32 	%r1581, %r104, 2;
	shl.b32 	%r1584, %r105, 2;
	shl.b32 	%r1587, %r106, 2;
	shl.b32 	%r1590, %r107, 2;
	shl.b32 	%r1593, %r108, 2;
	shl.b32 	%r1596, %r109, 2;
	shl.b32 	%r1599, %r110, 2;
	shl.b32 	%r1602, %r111, 2;
	shl.b32 	%r1605, %r112, 2;
	shl.b32 	%r1608, %r113, 2;
	shl.b32 	%r1611, %r114, 2;
	shl.b32 	%r1614, %r115, 2;
	shl.b32 	%r1617, %r116, 2;
	shl.b32 	%r1620, %r117, 2;
	shl.b32 	%r1623, %r118, 2;
	shl.b32 	%r1626, %r119, 2;
	shl.b32 	%r1629, %r120, 2;
	shl.b32 	%r1632, %r121, 2;
	shl.b32 	%r1635, %r122, 2;
	shl.b32 	%r1638, %r123, 2;
	shl.b32 	%r1641, %r124, 2;
	shl.b32 	%r1644, %r125, 2;
	shl.b32 	%r1647, %r126, 2;
	shl.b32 	%r1650, %r127, 2;
	shl.b32 	%r1653, %r128, 2;
	shl.b32 	%r1656, %r129, 2;
	shl.b32 	%r1659, %r130, 2;
	shl.b32 	%r1662, %r131, 2;
	shl.b32 	%r1665, %r132, 2;
	shl.b32 	%r1668, %r133, 2;
	shl.b32 	%r1671, %r134, 2;
	shl.b32 	%r1674, %r135, 2;
	shl.b32 	%r1677, %r136, 2;
	shl.b32 	%r1680, %r137, 2;
	shl.b32 	%r1683, %r150, 2;
	shl.b32 	%r1686, %r149, 2;
	shl.b32 	%r1689, %r148, 2;
	shl.b32 	%r1692, %r147, 2;
	shl.b32 	%r1695, %r146, 2;
	mov.u32 	%r1720, %r4;
$L__BB2_5:
	mov.u32 	%r1317, _ZZ5benchILi4EEvPiiiE10bin_values;
	add.s32 	%r1318, %r1317, %r1316;
	atom.shared.add.u32 	%r1319, [%r1318], 1;
	add.s32 	%r1321, %r1317, %r1320;
	atom.shared.add.u32 	%r1322, [%r1321], 1;
	add.s32 	%r1324, %r1317, %r1323;
	atom.shared.add.u32 	%r1325, [%r1324], 1;
	add.s32 	%r1327, %r1317, %r1326;
	atom.shared.add.u32 	%r1328, [%r1327], 1;
	add.s32 	%r1330, %r1317, %r1329;
	atom.shared.add.u32 	%r1331, [%r1330], 1;
	add.s32 	%r1333, %r1317, %r1332;
	atom.shared.add.u32 	%r1334, [%r1333], 1;
	add.s32 	%r1336, %r1317, %r1335;
	atom.shared.add.u32 	%r1337, [%r1336], 1;
	add.s32 	%r1339, %r1317, %r1338;
	atom.shared.add.u32 	%r1340, [%r1339], 1;
	add.s32 	%r1342, %r1317, %r1341;
	atom.shared.add.u32 	%r1343, [%r1342], 1;
	add.s32 	%r1345, %r1317, %r1344;
	atom.shared.add.u32 	%r1346, [%r1345], 1;
	add.s32 	%r1348, %r1317, %r1347;
	atom.shared.add.u32 	%r1349, [%r1348], 1;
	add.s32 	%r1351, %r1317, %r1350;
	atom.shared.add.u32 	%r1352, [%r1351], 1;
	add.s32 	%r1354, %r1317, %r1353;
	atom.shared.add.u32 	%r1355, [%r1354], 1;
	add.s32 	%r1357, %r1317, %r1356;
	atom.shared.add.u32 	%r1358, [%r1357], 1;
	add.s32 	%r1360, %r1317, %r1359;
	atom.shared.add.u32 	%r1361, [%r1360], 1;
	add.s32 	%r1363, %r1317, %r1362;
	atom.shared.add.u32 	%r1364, [%r1363], 1;
	add.s32 	%r1366, %r1317, %r1365;
	atom.shared.add.u32 	%r1367, [%r1366], 1;
	add.s32 	%r1369, %r1317, %r1368;
	atom.shared.add.u32 	%r1370, [%r1369], 1;
	add.s32 	%r1372, %r1317, %r1371;
	atom.shared.add.u32 	%r1373, [%r1372], 1;
	add.s32 	%r1375, %r1317, %r1374;
	atom.shared.add.u32 	%r1376, [%r1375], 1;
	add.s32 	%r1378, %r1317, %r1377;
	atom.shared.add.u32 	%r1379, [%r1378], 1;
	add.s32 	%r1381, %r1317, %r1380;
	atom.shared.add.u32 	%r1382, [%r1381], 1;
	add.s32 	%r1384, %r1317, %r1383;
	atom.shared.add.u32 	%r1385, [%r1384], 1;
	add.s32 	%r1387, %r1317, %r1386;
	atom.shared.add.u32 	%r1388, [%r1387], 1;
	add.s32 	%r1390, %r1317, %r1389;
	atom.shared.add.u32 	%r1391, [%r1390], 1;
	add.s32 	%r1393, %r1317, %r1392;
	atom.shared.add.u32 	%r1394, [%r1393], 1;
	add.s32 	%r1396, %r1317, %r1395;
	atom.shared.add.u32 	%r1397, [%r1396], 1;
	add.s32 	%r1399, %r1317, %r1398;
	atom.shared.add.u32 	%r1400, [%r1399], 1;
	add.s32 	%r1402, %r1317, %r1401;
	atom.shared.add.u32 	%r1403, [%r1402], 1;
	add.s32 	%r1405, %r1317, %r1404;
	atom.shared.add.u32 	%r1406, [%r1405], 1;
	add.s32 	%r1408, %r1317, %r1407;
	atom.shared.add.u32 	%r1409, [%r1408], 1;
	add.s32 	%r1411, %r1317, %r1410;
	atom.shared.add.u32 	%r1412, [%r1411], 1;
	add.s32 	%r1414, %r1317, %r1413;
	atom.shared.add.u32 	%r1415, [%r1414], 1;
	add.s32 	%r1417, %r1317, %r1416;
	atom.shared.add.u32 	%r1418, [%r1417], 1;
	add.s32 	%r1420, %r1317, %r1419;
	atom.shared.add.u32 	%r1421, [%r1420], 1;
	add.s32 	%r1423, %r1317, %r1422;
	atom.shared.add.u32 	%r1424, [%r1423], 1;
	add.s32 	%r1426, %r1317, %r1425;
	atom.shared.add.u32 	%r1427, [%r1426], 1;
	add.s32 	%r1429, %r1317, %r1428;
	atom.shared.add.u32 	%r1430, [%r1429], 1;
	add.s32 	%r1432, %r1317, %r1431;
	atom.shared.add.u32 	%r1433, [%r1432], 1;
	add.s32 	%r1435, %r1317, %r1434;
	atom.shared.add.u32 	%r1436, [%r1435], 1;
	add.s32 	%r1438, %r1317, %r1437;
	atom.shared.add.u32 	%r1439, [%r1438], 1;
	add.s32 	%r1441, %r1317, %r1440;
	atom.shared.add.u32 	%r1442, [%r1441], 1;
	add.s32 	%r1444, %r1317, %r1443;
	atom.shared.add.u32 	%r1445, [%r1444], 1;
	add.s32 	%r1447, %r1317, %r1446;
	atom.shared.add.u32 	%r1448, [%r1447], 1;
	add.s32 	%r1450, %r1317, %r1449;
	atom.shared.add.u32 	%r1451, [%r1450], 1;
	add.s32 	%r1453, %r1317, %r1452;
	atom.shared.add.u32 	%r1454, [%r1453], 1;
	add.s32 	%r1456, %r1317, %r1455;
	atom.shared.add.u32 	%r1457, [%r1456], 1;
	add.s32 	%r1459, %r1317, %r1458;
	atom.shared.add.u32 	%r1460, [%r1459], 1;
	add.s32 	%r1462, %r1317, %r1461;
	atom.shared.add.u32 	%r1463, [%r1462], 1;
	add.s32 	%r1465, %r1317, %r1464;
	atom.shared.add.u32 	%r1466, [%r1465], 1;
	add.s32 	%r1468, %r1317, %r1467;
	atom.shared.add.u32 	%r1469, [%r1468], 1;
	add.s32 	%r1471, %r1317, %r1470;
	atom.shared.add.u32 	%r1472, [%r1471], 1;
	add.s32 	%r1474, %r1317, %r1473;
	atom.shared.add.u32 	%r1475, [%r1474], 1;
	add.s32 	%r1477, %r1317, %r1476;
	atom.shared.add.u32 	%r1478, [%r1477], 1;
	add.s32 	%r1480, %r1317, %r1479;
	atom.shared.add.u32 	%r1481, [%r1480], 1;
	add.s32 	%r1483, %r1317, %r1482;
	atom.shared.add.u32 	%r1484, [%r1483], 1;
	add.s32 	%r1486, %r1317, %r1485;
	atom.shared.add.u32 	%r1487, [%r1486], 1;
	add.s32 	%r1489, %r1317, %r1488;
	atom.shared.add.u32 	%r1490, [%r1489], 1;
	add.s32 	%r1492, %r1317, %r1491;
	atom.shared.add.u32 	%r1493, [%r1492], 1;
	add.s32 	%r1495, %r1317, %r1494;
	atom.shared.add.u32 	%r1496, [%r1495], 1;
	add.s32 	%r1498, %r1317, %r1497;
	atom.shared.add.u32 	%r1499, [%r1498], 1;
	add.s32 	%r1501, %r1317, %r1500;
	atom.shared.add.u32 	%r1502, [%r1501], 1;
	add.s32 	%r1504, %r1317, %r1503;
	atom.shared.add.u32 	%r1505, [%r1504], 1;
	add.s32 	%r1507, %r1317, %r1506;
	atom.shared.add.u32 	%r1508, [%r1507], 1;
	add.s32 	%r1510, %r1317, %r1509;
	atom.shared.add.u32 	%r1511, [%r1510], 1;
	add.s32 	%r1513, %r1317, %r1512;
	atom.shared.add.u32 	%r1514, [%r1513], 1;
	add.s32 	%r1516, %r1317, %r1515;
	atom.shared.add.u32 	%r1517, [%r1516], 1;
	add.s32 	%r1519, %r1317, %r1518;
	atom.shared.add.u32 	%r1520, [%r1519], 1;
	add.s32 	%r1522, %r1317, %r1521;
	atom.shared.add.u32 	%r1523, [%r1522], 1;
	add.s32 	%r1525, %r1317, %r1524;
	atom.shared.add.u32 	%r1526, [%r1525], 1;
	add.s32 	%r1528, %r1317, %r1527;
	atom.shared.add.u32 	%r1529, [%r1528], 1;
	add.s32 	%r1531, %r1317, %r1530;
	atom.shared.add.u32 	%r1532, [%r1531], 1;
	add.s32 	%r1534, %r1317, %r1533;
	atom.shared.add.u32 	%r1535, [%r1534], 1;
	add.s32 	%r1537, %r1317, %r1536;
	atom.shared.add.u32 	%r1538, [%r1537], 1;
	add.s32 	%r1540, %r1317, %r1539;
	atom.shared.add.u32 	%r1541, [%r1540], 1;
	add.s32 	%r1543, %r1317, %r1542;
	atom.shared.add.u32 	%r1544, [%r1543], 1;
	add.s32 	%r1546, %r1317, %r1545;
	atom.shared.add.u32 	%r1547, [%r1546], 1;
	add.s32 	%r1549, %r1317, %r1548;
	atom.shared.add.u32 	%r1550, [%r1549], 1;
	add.s32 	%r1552, %r1317, %r1551;
	atom.shared.add.u32 	%r1553, [%r1552], 1;
	add.s32 	%r1555, %r1317, %r1554;
	atom.shared.add.u32 	%r1556, [%r1555], 1;
	add.s32 	%r1558, %r1317, %r1557;
	atom.shared.add.u32 	%r1559, [%r1558], 1;
	add.s32 	%r1561, %r1317, %r1560;
	atom.shared.add.u32 	%r1562, [%r1561], 1;
	add.s32 	%r1564, %r1317, %r1563;
	atom.shared.add.u32 	%r1565, [%r1564], 1;
	add.s32 	%r1567, %r1317, %r1566;
	atom.shared.add.u32 	%r1568, [%r1567], 1;
	add.s32 	%r1570, %r1317, %r1569;
	atom.shared.add.u32 	%r1571, [%r1570], 1;
	add.s32 	%r1573, %r1317, %r1572;
	atom.shared.add.u32 	%r1574, [%r1573], 1;
	add.s32 	%r1576, %r1317, %r1575;
	atom.shared.add.u32 	%r1577, [%r1576], 1;
	add.s32 	%r1579, %r1317, %r1578;
	atom.shared.add.u32 	%r1580, [%r1579], 1;
	add.s32 	%r1582, %r1317, %r1581;
	atom.shared.add.u32 	%r1583, [%r1582], 1;
	add.s32 	%r1585, %r1317, %r1584;
	atom.shared.add.u32 	%r1586, [%r1585], 1;
	add.s32 	%r1588, %r1317, %r1587;
	atom.shared.add.u32 	%r1589, [%r1588], 1;
	add.s32 	%r1591, %r1317, %r1590;
	atom.shared.add.u32 	%r1592, [%r1591], 1;
	add.s32 	%r1594, %r1317, %r1593;
	atom.shared.add.u32 	%r1595, [%r1594], 1;
	add.s32 	%r1597, %r1317, %r1596;
	atom.shared.add.u32 	%r1598, [%r1597], 1;
	add.s32 	%r1600, %r1317, %r1599;
	atom.shared.add.u32 	%r1601, [%r1600], 1;
	add.s32 	%r1603, %r1317, %r1602;
	atom.shared.add.u32 	%r1604, [%r1603], 1;
	add.s32 	%r1606, %r1317, %r1605;
	atom.shared.add.u32 	%r1607, [%r1606], 1;
	add.s32 	%r1609, %r1317, %r1608;
	atom.shared.add.u32 	%r1610, [%r1609], 1;
	add.s32 	%r1612, %r1317, %r1611;
	atom.shared.add.u32 	%r1613, [%r1612], 1;
	add.s32 	%r1615, %r1317, %r1614;
	atom.shared.add.u32 	%r1616, [%r1615], 1;
	add.s32 	%r1618, %r1317, %r1617;
	atom.shared.add.u32 	%r1619, [%r1618], 1;
	add.s32 	%r1621, %r1317, %r1620;
	atom.shared.add.u32 	%r1622, [%r1621], 1;
	add.s32 	%r1624, %r1317, %r1623;
	atom.shared.add.u32 	%r1625, [%r1624], 1;
	add.s32 	%r1627, %r1317, %r1626;
	atom.shared.add.u32 	%r1628, [%r1627], 1;
	add.s32 	%r1630, %r1317, %r1629;
	atom.shared.add.u32 	%r1631, [%r1630], 1;
	add.s32 	%r1633, %r1317, %r1632;
	atom.shared.add.u32 	%r1634, [%r1633], 1;
	add.s32 	%r1636, %r1317, %r1635;
	atom.shared.add.u32 	%r1637, [%r1636], 1;
	add.s32 	%r1639, %r1317, %r1638;
	atom.shared.add.u32 	%r1640, [%r1639], 1;
	add.s32 	%r1642, %r1317, %r1641;
	atom.shared.add.u32 	%r1643, [%r1642], 1;
	add.s32 	%r1645, %r1317, %r1644;
	atom.shared.add.u32 	%r1646, [%r1645], 1;
	add.s32 	%r1648, %r1317, %r1647;
	atom.shared.add.u32 	%r1649, [%r1648], 1;
	add.s32 	%r1651, %r1317, %r1650;
	atom.shared.add.u32 	%r1652, [%r1651], 1;
	add.s32 	%r1654, %r1317, %r1653;
	atom.shared.add.u32 	%r1655, [%r1654], 1;
	add.s32 	%r1657, %r1317, %r1656;
	atom.shared.add.u32 	%r1658, [%r1657], 1;
	add.s32 	%r1660, %r1317, %r1659;
	atom.shared.add.u32 	%r1661, [%r1660], 1;
	add.s32 	%r1663, %r1317, %r1662;
	atom.shared.add.u32 	%r1664, [%r1663], 1;
	add.s32 	%r1666, %r1317, %r1665;
	atom.shared.add.u32 	%r1667, [%r1666], 1;
	add.s32 	%r1669, %r1317, %r1668;
	atom.shared.add.u32 	%r1670, [%r1669], 1;
	add.s32 	%r1672, %r1317, %r1671;
	atom.shared.add.u32 	%r1673, [%r1672], 1;
	add.s32 	%r1675, %r1317, %r1674;
	atom.shared.add.u32 	%r1676, [%r1675], 1;
	add.s32 	%r1678, %r1317, %r1677;
	atom.shared.add.u32 	%r1679, [%r1678], 1;
	add.s32 	%r1681, %r1317, %r1680;
	atom.shared.add.u32 	%r1682, [%r1681], 1;
	add.s32 	%r1684, %r1317, %r1683;
	atom.shared.add.u32 	%r1685, [%r1684], 1;
	add.s32 	%r1687, %r1317, %r1686;
	atom.shared.add.u32 	%r1688, [%r1687], 1;
	add.s32 	%r1690, %r1317, %r1689;
	atom.shared.add.u32 	%r1691, [%r1690], 1;
	add.s32 	%r1693, %r1317, %r1692;
	atom.shared.add.u32 	%r1694, [%r1693], 1;
	add.s32 	%r1696, %r1317, %r1695;
	atom.shared.add.u32 	%r1697, [%r1696], 1;
	add.s32 	%r1698, %r1719, %r144;
	shl.b32 	%r1699, %r1698, 2;
	and.b32  	%r1700, %r1699, 16380;
	add.s32 	%r1701, %r1317, %r1700;
	atom.shared.add.u32 	%r1702, [%r1701], 1;
	add.s32 	%r1720, %r1720, 1;
	setp.ne.s32 	%p3, %r1720, 0;
	@%p3 bra 	$L__BB2_5;
$L__BB2_6:
	bar.warp.sync 	-1;
	// begin inline asm
	mov.u32 %r1703, %clock;
	// end inline asm
	sub.s32 	%r1704, %r1703, %r171;
	cvt.u64.u32 	%rd5, %r1704;
	add.s64 	%rd10, %rd10, %rd5;
	add.s32 	%r1713, %r1713, 1;
	setp.ne.s32 	%p4, %r1713, 32;
	mov.u32 	%r1714, %r144;
	@%p4 bra 	$L__BB2_3;
	mov.u32 	%r154, %tid.x;
	and.b32  	%r1705, %r154, 31;
	setp.ne.s32 	%p5, %r1705, 0;
	@%p5 bra 	$L__BB2_9;
	ld.param.u64 	%rd9, [_Z5benchILi4EEvPiii_param_0];
	mov.u32 	%r1706, %ctaid.x;
	mov.u32 	%r1707, %ntid.x;
	mad.lo.s32 	%r1708, %r1706, %r1707, %r154;
	shr.u32 	%r1709, %r1708, 5;
	cvta.to.global.u64 	%rd6, %rd9;
	mul.wide.u32 	%rd7, %r1709, 4;
	add.s64 	%rd8, %rd6, %rd7;
	st.global.u32 	[%rd8], %rd10;
$L__BB2_9:
	ret;

}
	// .globl	_Z5benchILi8EEvPiii
.visible .entry _Z5benchILi8EEvPiii(
	.param .u64 .ptr .align 1 _Z5benchILi8EEvPiii_param_0,
	.param .u32 _Z5benchILi8EEvPiii_param_1,
	.param .u32 _Z5benchILi8EEvPiii_param_2
)
{
	.reg .pred 	%p<6>;
	.reg .b32 	%r<1721>;
	.reg .b64 	%rd<11>;
	// demoted variable
	.shared .align 4 .b8 _ZZ5benchILi8EEvPiiiE10bin_values[16384];
	mov.b32 	%r1712, 0;
	mov.u32 	%r1, %tid.x;
	mov.u32 	%r158, _ZZ5benchILi8EEvPiiiE10bin_values;
$L__BB3_1:
	.pragma "nounroll";
	shl.b32 	%r157, %r1712, 2;
	add.s32 	%r159, %r158, %r157;
	mov.b32 	%r160, 0;
	st.shared.u32 	[%r159], %r160;
	add.s32 	%r1712, %r1712, 1;
	setp.ne.s32 	%p1, %r1712, 4096;
	@%p1 bra 	$L__BB3_1;
	ld.param.u32 	%r1710, [_Z5benchILi8EEvPiii_param_1];
	add.s32 	%r164, %r1, 134;
	xor.b32  	%r165, %r164, -1429050551;
	mul.lo.s32 	%r166, %r165, 1099087573;
	bar.sync 	0;
	shr.s32 	%r167, %r1710, 31;
	shr.u32 	%r168, %r167, 25;
	add.s32 	%r169, %r1710, %r168;
	shr.s32 	%r170, %r169, 7;
	neg.s32 	%r4, %r170;
	add.s32 	%r1719, %r166, 5783321;
	xor.b32  	%r1716, %r166, 362436069;
	add.s32 	%r1715, %r166, 123456789;
	add.s32 	%r1714, %r166, -638133224;
	mov.b32 	%r1718, -589760388;
	mov.b32 	%r1717, -123459836;
	mov.b64 	%rd10, 0;
	mov.b32 	%r1713, 0;
$L__BB3_3:
	ld.param.u32 	%r1711, [_Z5benchILi8EEvPiii_param_1];
	setp.lt.s32 	%p2, %r1711, 128;
	shr.u32 	%r172, %r1715, 2;
	xor.b32  	%r173, %r172, %r1715;
	shl.b32 	%r174, %r1719, 4;
	shl.b32 	%r175, %r173, 1;
	xor.b32  	%r176, %r174, %r175;
	xor.b32  	%r177, %r176, %r1719;
	xor.b32  	%r178, %r177, %r173;
	add.s32 	%r179, %r1714, %r178;
	add.s32 	%r180, %r179, 1989;
	and.b32  	%r16, %r180, 4095;
	shr.u32 	%r181, %r1716, 2;
	xor.b32  	%r182, %r181, %r1716;
	shl.b32 	%r183, %r178, 4;
	shl.b32 	%r184, %r182, 1;
	xor.b32  	%r185, %r183, %r184;
	xor.b32  	%r186, %r185, %r178;
	xor.b32  	%r187, %r186, %r182;
	add.s32 	%r188, %r1714, %r187;
	add.s32 	%r189, %r188, 3978;
	and.b32  	%r17, %r189, 4095;
	shr.u32 	%r190, %r1717, 2;
	xor.b32  	%r191, %r190, %r1717;
	shl.b32 	%r192, %r187, 4;
	shl.b32 	%r193, %r191, 1;
	xor.b32  	%r194, %r192, %r193;
	xor.b32  	%r195, %r194, %r187;
	xor.b32  	%r196, %r195, %r191;
	add.s32 	%r197, %r1714, %r196;
	add.s32 	%r198, %r197, 1871;
	and.b32  	%r18, %r198, 4095;
	shr.u32 	%r199, %r1718, 2;
	xor.b32  	%r200, %r199, %r1718;
	shl.b32 	%r201, %r196, 4;
	shl.b32 	%r202, %r200, 1;
	xor.b32  	%r203, %r201, %r202;
	xor.b32  	%r204, %r203, %r196;
	xor.b32  	%r205, %r204, %r200;
	add.s32 	%r206, %r1714, %r205;
	add.s32 	%r207, %r206, 3860;
	and.b32  	%r19, %r207, 4095;
	shr.u32 	%r208, %r1719, 2;
	xor.b32  	%r209, %r208, %r1719;
	shl.b32 	%r210, %r205, 4;
	shl.b32 	%r211, %r209, 1;
	xor.b32  	%r212, %r210, %r211;
	xor.b32  	%r213, %r212, %r205;
	xor.b32  	%r214, %r213, %r209;
	add.s32 	%r215, %r1714, %r214;
	add.s32 	%r216, %r215, 1753;
	and.b32  	%r20, %r216, 4095;
	shr.u32 	%r217, %r178, 2;
	xor.b32  	%r218, %r217, %r178;
	shl.b32 	%r219, %r214, 4;
	shl.b32 	%r220, %r218, 1;
	xor.b32  	%r221, %r219, %r220;
	xor.b32  	%r222, %r221, %r214;
	xor.b32  	%r223, %r222, %r218;
	add.s32 	%r224, %r1714, %r223;
	add.s32 	%r225, %r224, 3742;
	and.b32  	%r21, %r225, 4095;
	shr.u32 	%r226, %r187, 2;
	xor.b32  	%r227, %r226, %r187;
	shl.b32 	%r228, %r223, 4;
	shl.b32 	%r229, %r227, 1;
	xor.b32  	%r230, %r228, %r229;
	xor.b32  	%r231, %r230, %r223;
	xor.b32  	%r232, %r231, %r227;
	add.s32 	%r233, %r1714, %r232;
	add.s32 	%r234, %r233, 1635;
	and.b32  	%r22, %r234, 4095;
	shr.u32 	%r235, %r196, 2;
	xor.b32  	%r236, %r235, %r196;
	shl.b32 	%r237, %r232, 4;
	shl.b32 	%r238, %r236, 1;
	xor.b32  	%r239, %r237, %r238;
	xor.b32  	%r240, %r239, %r232;
	xor.b32  	%r241, %r240, %r236;
	add.s32 	%r242, %r1714, %r241;
	add.s32 	%r243, %r242, 3624;
	and.b32  	%r23, %r243, 4095;
	shr.u32 	%r244, %r205, 2;
	xor.b32  	%r245, %r244, %r205;
	shl.b32 	%r246, %r241, 4;
	shl.b32 	%r247, %r245, 1;
	xor.b32  	%r248, %r246, %r247;
	xor.b32  	%r249, %r248, %r241;
	xor.b32  	%r250, %r249, %r245;
	add.s32 	%r251, %r1714, %r250;
	add.s32 	%r252, %r251, 1517;
	and.b32  	%r24, %r252, 4095;
	shr.u32 	%r253, %r214, 2;
	xor.b32  	%r254, %r253, %r214;
	shl.b32 	%r255, %r250, 4;
	shl.b32 	%r256, %r254, 1;
	xor.b32  	%r257, %r255, %r256;
	xor.b32  	%r258, %r257, %r250;
	xor.b32  	%r259, %r258, %r254;
	add.s32 	%r260, %r1714, %r259;
	add.s32 	%r261, %r260, 3506;
	and.b32  	%r25, %r261, 4095;
	shr.u32 	%r262, %r223, 2;
	xor.b32  	%r263, %r262, %r223;
	shl.b32 	%r264, %r259, 4;
	shl.b32 	%r265, %r263, 1;
	xor.b32  	%r266, %r264, %r265;
	xor.b32  	%r267, %r266, %r259;
	xor.b32  	%r268, %r267, %r263;
	add.s32 	%r269, %r1714, %r268;
	add.s32 	%r270, %r269, 1399;
	and.b32  	%r26, %r270, 4095;
	shr.u32 	%r271, %r232, 2;
	xor.b32  	%r272, %r271, %r232;
	shl.b32 	%r273, %r268, 4;
	shl.b32 	%r274, %r272, 1;
	xor.b32  	%r275, %r273, %r274;
	xor.b32  	%r276, %r275, %r268;
	xor.b32  	%r277, %r276, %r272;
	add.s32 	%r278, %r1714, %r277;
	add.s32 	%r279, %r278, 3388;
	and.b32  	%r27, %r279, 4095;
	shr.u32 	%r280, %r241, 2;
	xor.b32  	%r281, %r280, %r241;
	shl.b32 	%r282, %r277, 4;
	shl.b32 	%r283, %r281, 1;
	xor.b32  	%r284, %r282, %r283;
	xor.b32  	%r285, %r284, %r277;
	xor.b32  	%r286, %r285, %r281;
	add.s32 	%r287, %r1714, %r286;
	add.s32 	%r288, %r287, 1281;
	and.b32  	%r28, %r288, 4095;
	shr.u32 	%r289, %r250, 2;
	xor.b32  	%r290, %r289, %r250;
	shl.b32 	%r291, %r286, 4;
	shl.b32 	%r292, %r290, 1;
	xor.b32  	%r293, %r291, %r292;
	xor.b32  	%r294, %r293, %r286;
	xor.b32  	%r295, %r294, %r290;
	add.s32 	%r296, %r1714, %r295;
	add.s32 	%r297, %r296, 3270;
	and.b32  	%r29, %r297, 4095;
	shr.u32 	%r298, %r259, 2;
	xor.b32  	%r299, %r298, %r259;
	shl.b32 	%r300, %r295, 4;
	shl.b32 	%r301, %r299, 1;
	xor.b32  	%r302, %r300, %r301;
	xor.b32  	%r303, %r302, %r295;
	xor.b32  	%r304, %r303, %r299;
	add.s32 	%r305, %r1714, %r304;
	add.s32 	%r306, %r305, 1163;
	and.b32  	%r30, %r306, 4095;
	shr.u32 	%r307, %r268, 2;
	xor.b32  	%r308, %r307, %r268;
	shl.b32 	%r309, %r304, 4;
	shl.b32 	%r310, %r308, 1;
	xor.b32  	%r311, %r309, %r310;
	xor.b32  	%r312, %r311, %r304;
	xor.b32  	%r313, %r312, %r308;
	add.s32 	%r314, %r1714, %r313;
	add.s32 	%r315, %r314, 3152;
	and.b32  	%r31, %r315, 4095;
	shr.u32 	%r316, %r277, 2;
	xor.b32  	%r317, %r316, %r277;
	shl.b32 	%r318, %r313, 4;
	shl.b32 	%r319, %r317, 1;
	xor.b32  	%r320, %r318, %r319;
	xor.b32  	%r321, %r320, %r313;
	xor.b32  	%r322, %r321, %r317;
	add.s32 	%r323, %r1714, %r322;
	add.s32 	%r324, %r323, 1045;
	and.b32  	%r32, %r324, 4095;
	shr.u32 	%r325, %r286, 2;
	xor.b32  	%r326, %r325, %r286;
	shl.b32 	%r327, %r322, 4;
	shl.b32 	%r328, %r326, 1;
	xor.b32  	%r329, %r327, %r328;
	xor.b32  	%r330, %r329, %r322;
	xor.b32  	%r331, %r330, %r326;
	add.s32 	%r332, %r1714, %r331;
	add.s32 	%r333, %r332, 3034;
	and.b32  	%r33, %r333, 4095;
	shr.u32 	%r334, %r295, 2;
	xor.b32  	%r335, %r334, %r295;
	shl.b32 	%r336, %r331, 4;
	shl.b32 	%r337, %r335, 1;
	xor.b32  	%r338, %r336, %r337;
	xor.b32  	%r339, %r338, %r331;
	xor.b32  	%r340, %r339, %r335;
	add.s32 	%r341, %r1714, %r340;
	add.s32 	%r342, %r341, 927;
	and.b32  	%r34, %r342, 4095;
	shr.u32 	%r343, %r304, 2;
	xor.b32  	%r344, %r343, %r304;
	shl.b32 	%r345, %r340, 4;
	shl.b32 	%r346, %r344, 1;
	xor.b32  	%r347, %r345, %r346;
	xor.b32  	%r348, %r347, %r340;
	xor.b32  	%r349, %r348, %r344;
	add.s32 	%r350, %r1714, %r349;
	add.s32 	%r351, %r350, 2916;
	and.b32  	%r35, %r351, 4095;
	shr.u32 	%r352, %r313, 2;
	xor.b32  	%r353, %r352, %r313;
	shl.b32 	%r354, %r349, 4;
	shl.b32 	%r355, %r353, 1;
	xor.b32  	%r356, %r354, %r355;
	xor.b32  	%r357, %r356, %r349;
	xor.b32  	%r358, %r357, %r353;
	add.s32 	%r359, %r1714, %r358;
	add.s32 	%r360, %r359, 809;
	and.b32  	%r36, %r360, 4095;
	shr.u32 	%r361, %r322, 2;
	xor.b32  	%r362, %r361, %r322;
	shl.b32 	%r363, %r358, 4;
	shl.b32 	%r364, %r362, 1;
	xor.b32  	%r365, %r363, %r364;
	xor.b32  	%r366, %r365, %r358;
	xor.b32  	%r367, %r366, %r362;
	add.s32 	%r368, %r1714, %r367;
	add.s32 	%r369, %r368, 2798;
	and.b32  	%r37, %r369, 4095;
	shr.u32 	%r370, %r331, 2;
	xor.b32  	%r371, %r370, %r331;
	shl.b32 	%r372, %r367, 4;
	shl.b32 	%r373, %r371, 1;
	xor.b32  	%r374, %r372, %r373;
	xor.b32  	%r375, %r374, %r367;
	xor.b32  	%r376, %r375, %r371;
	add.s32 	%r377, %r1714, %r376;
	add.s32 	%r378, %r377, 691;
	and.b32  	%r38, %r378, 4095;
	shr.u32 	%r379, %r340, 2;
	xor.b32  	%r380, %r379, %r340;
	shl.b32 	%r381, %r376, 4;
	shl.b32 	%r382, %r380, 1;
	xor.b32  	%r383, %r381, %r382;
	xor.b32  	%r384, %r383, %r376;
	xor.b32  	%r385, %r384, %r380;
	add.s32 	%r386, %r1714, %r385;
	add.s32 	%r387, %r386, 2680;
	and.b32  	%r39, %r387, 4095;
	shr.u32 	%r388, %r349, 2;
	xor.b32  	%r389, %r388, %r349;
	shl.b32 	%r390, %r385, 4;
	shl.b32 	%r391, %r389, 1;
	xor.b32  	%r392, %r390, %r391;
	xor.b32  	%r393, %r392, %r385;
	xor.b32  	%r394, %r393, %r389;
	add.s32 	%r395, %r1714, %r394;
	add.s32 	%r396, %r395, 573;
	and.b32  	%r40, %r396, 4095;
	shr.u32 	%r397, %r358, 2;
	xor.b32  	%r398, %r397, %r358;
	shl.b32 	%r399, %r394, 4;
	shl.b32 	%r400, %r398, 1;
	xor.b32  	%r401, %r399, %r400;
	xor.b32  	%r402, %r401, %r394;
	xor.b32  	%r403, %r402, %r398;
	add.s32 	%r404, %r1714, %r403;
	add.s32 	%r405, %r404, 2562;
	and.b32  	%r41, %r405, 4095;
	shr.u32 	%r406, %r367, 2;
	xor.b32  	%r407, %r406, %r367;
	shl.b32 	%r408, %r403, 4;
	shl.b32 	%r409, %r407, 1;
	xor.b32  	%r410, %r408, %r409;
	xor.b32  	%r411, %r410, %r403;
	xor.b32  	%r412, %r411, %r407;
	add.s32 	%r413, %r1714, %r412;
	add.s32 	%r414, %r413, 455;
	and.b32  	%r42, %r414, 4095;
	shr.u32 	%r415, %r376, 2;
	xor.b32  	%r416, %r415, %r376;
	shl.b32 	%r417, %r412, 4;
	shl.b32 	%r418, %r416, 1;
	xor.b32  	%r419, %r417, %r418;
	xor.b32  	%r420, %r419, %r412;
	xor.b32  	%r421, %r420, %r416;
	add.s32 	%r422, %r1714, %r421;
	add.s32 	%r423, %r422, 2444;
	and.b32  	%r43, %r423, 4095;
	shr.u32 	%r424, %r385, 2;
	xor.b32  	%r425, %r424, %r385;
	shl.b32 	%r426, %r421, 4;
	shl.b32 	%r427, %r425, 1;
	xor.b32  	%r428, %r426, %r427;
	xor.b32  	%r429, %r428, %r421;
	xor.b32  	%r430, %r429, %r425;
	add.s32 	%r431, %r1714, %r430;
	add.s32 	%r432, %r431, 337;
	and.b32  	%r44, %r432, 4095;
	shr.u32 	%r433, %r394, 2;
	xor.b32  	%r434, %r433, %r394;
	shl.b32 	%r435, %r430, 4;
	shl.b32 	%r436, %r434, 1;
	xor.b32  	%r437, %r435, %r436;
	xor.b32  	%r438, %r437, %r430;
	xor.b32  	%r439, %r438, %r434;
	add.s32 	%r440, %r1714, %r439;
	add.s32 	%r441, %r440, 2326;
	and.b32  	%r45, %r441, 4095;
	shr.u32 	%r442, %r403, 2;
	xor.b32  	%r443, %r442, %r403;
	shl.b32 	%r444, %r439, 4;
	shl.b32 	%r445, %r443, 1;
	xor.b32  	%r446, %r444, %r445;
	xor.b32  	%r447, %r446, %r439;
	xor.b32  	%r448, %r447, %r443;
	add.s32 	%r449, %r1714, %r448;
	add.s32 	%r450, %r449, 219;
	and.b32  	%r46, %r450, 4095;
	shr.u32 	%r451, %r412, 2;
	xor.b32  	%r452, %r451, %r412;
	shl.b32 	%r453, %r448, 4;
	shl.b32 	%r454, %r452, 1;
	xor.b32  	%r455, %r453, %r454;
	xor.b32  	%r456, %r455, %r448;
	xor.b32  	%r457, %r456, %r452;
	add.s32 	%r458, %r1714, %r457;
	add.s32 	%r459, %r458, 2208;
	and.b32  	%r47, %r459, 4095;
	shr.u32 	%r460, %r421, 2;
	xor.b32  	%r461, %r460, %r421;
	shl.b32 	%r462, %r457, 4;
	shl.b32 	%r463, %r461, 1;
	xor.b32  	%r464, %r462, %r463;
	xor.b32  	%r465, %r464, %r457;
	xor.b32  	%r466, %r465, %r461;
	add.s32 	%r467, %r1714, %r466;
	add.s32 	%r468, %r467, 101;
	and.b32  	%r48, %r468, 4095;
	shr.u32 	%r469, %r430, 2;
	xor.b32  	%r470, %r469, %r430;
	shl.b32 	%r471, %r466, 4;
	shl.b32 	%r472, %r470, 1;
	xor.b32  	%r473, %r471, %r472;
	xor.b32  	%r474, %r473, %r466;
	xor.b32  	%r475, %r474, %r470;
	add.s32 	%r476, %r1714, %r475;
	add.s32 	%r477, %r476, 2090;
	and.b32  	%r49, %r477, 4095;
	shr.u32 	%r478, %r439, 2;
	xor.b32  	%r479, %r478, %r439;
	shl.b32 	%r480, %r475, 4;
	shl.b32 	%r481, %r479, 1;
	xor.b32  	%r482, %r480, %r481;
	xor.b32  	%r483, %r482, %r475;
	xor.b32  	%r484, %r483, %r479;
	add.s32 	%r485, %r1714, %r484;
	add.s32 	%r486, %r485, 4079;
	and.b32  	%r50, %r486, 4095;
	shr.u32 	%r487, %r448, 2;
	xor.b32  	%r488, %r487, %r448;
	shl.b32 	%r489, %r484, 4;
	shl.b32 	%r490, %r488, 1;
	xor.b32  	%r491, %r489, %r490;
	xor.b32  	%r492, %r491, %r484;
	xor.b32  	%r493, %r492, %r488;
	add.s32 	%r494, %r1714, %r493;
	add.s32 	%r495, %r494, 1972;
	and.b32  	%r51, %r495, 4095;
	shr.u32 	%r496, %r457, 2;
	xor.b32  	%r497, %r496, %r457;
	shl.b32 	%r498, %r493, 4;
	shl.b32 	%r499, %r497, 1;
	xor.b32  	%r500, %r498, %r499;
	xor.b32  	%r501, %r500, %r493;
	xor.b32  	%r502, %r501, %r497;
	add.s32 	%r503, %r1714, %r502;
	add.s32 	%r504, %r503, 3961;
	and.b32  	%r52, %r504, 4095;
	shr.u32 	%r505, %r466, 2;
	xor.b32  	%r506, %r505, %r466;
	shl.b32 	%r507, %r502, 4;
	shl.b32 	%r508, %r506, 1;
	xor.b32  	%r509, %r507, %r508;
	xor.b32  	%r510, %r509, %r502;
	xor.b32  	%r511, %r510, %r506;
	add.s32 	%r512, %r1714, %r511;
	add.s32 	%r513, %r512, 1854;
	and.b32  	%r53, %r513, 4095;
	shr.u32 	%r514, %r475, 2;
	xor.b32  	%r515, %r514, %r475;
	shl.b32 	%r516, %r511, 4;
	shl.b32 	%r517, %r515, 1;
	xor.b32  	%r518, %r516, %r517;
	xor.b32  	%r519, %r518, %r511;
	xor.b32  	%r520, %r519, %r515;
	add.s32 	%r521, %r1714, %r520;
	add.s32 	%r522, %r521, 3843;
	and.b32  	%r54, %r522, 4095;
	shr.u32 	%r523, %r484, 2;
	xor.b32  	%r524, %r523, %r484;
	shl.b32 	%r525, %r520, 4;
	shl.b32 	%r526, %r524, 1;
	xor.b32  	%r527, %r525, %r526;
	xor.b32  	%r528, %r527, %r520;
	xor.b32  	%r529, %r528, %r524;
	add.s32 	%r530, %r1714, %r529;
	add.s32 	%r531, %r530, 1736;
	and.b32  	%r55, %r531, 4095;
	shr.u32 	%r532, %r493, 2;
	xor.b32  	%r533, %r532, %r493;
	shl.b32 	%r534, %r529, 4;
	shl.b32 	%r535, %r533, 1;
	xor.b32  	%r536, %r534, %r535;
	xor.b32  	%r537, %r536, %r529;
	xor.b32  	%r538, %r537, %r533;
	add.s32 	%r539, %r1714, %r538;
	add.s32 	%r540, %r539, 3725;
	and.b32  	%r56, %r540, 4095;
	shr.u32 	%r541, %r502, 2;
	xor.b32  	%r542, %r541, %r502;
	shl.b32 	%r543, %r538, 4;
	shl.b32 	%r544, %r542, 1;
	xor.b32  	%r545, %r543, %r544;
	xor.b32  	%r546, %r545, %r538;
	xor.b32  	%r547, %r546, %r542;
	add.s32 	%r548, %r1714, %r547;
	add.s32 	%r549, %r548, 1618;
	and.b32  	%r57, %r549, 4095;
	shr.u32 	%r550, %r511, 2;
	xor.b32  	%r551, %r550, %r511;
	shl.b32 	%r552, %r547, 4;
	shl.b32 	%r553, %r551, 1;
	xor.b32  	%r554, %r552, %r553;
	xor.b32  	%r555, %r554, %r547;
	xor.b32  	%r556, %r555, %r551;
	add.s32 	%r557, %r1714, %r556;
	add.s32 	%r558, %r557, 3607;
	and.b32  	%r58, %r558, 4095;
	shr.u32 	%r559, %r520, 2;
	xor.b32  	%r560, %r559, %r520;
	shl.b32 	%r561, %r556, 4;
	shl.b32 	%r562, %r560, 1;
	xor.b32  	%r563, %r561, %r562;
	xor.b32  	%r564, %r563, %r556;
	xor.b32  	%r565, %r564, %r560;
	add.s32 	%r566, %r1714, %r565;
	add.s32 	%r567, %r566, 1500;
	and.b32  	%r59, %r567, 4095;
	shr.u32 	%r568, %r529, 2;
	xor.b32  	%r569, %r568, %r529;
	shl.b32 	%r570, %r565, 4;
	shl.b32 	%r571, %r569, 1;
	xor.b32  	%r572, %r570, %r571;
	xor.b32  	%r573, %r572, %r565;
	xor.b32  	%r574, %r573, %r569;
	add.s32 	%r575, %r1714, %r574;
	add.s32 	%r576, %r575, 3489;
	and.b32  	%r60, %r576, 4095;
	shr.u32 	%r577, %r538, 2;
	xor.b32  	%r578, %r577, %r538;
	shl.b32 	%r579, %r574, 4;
	shl.b32 	%r580, %r578, 1;
	xor.b32  	%r581, %r579, %r580;
	xor.b32  	%r582, %r581, %r574;
	xor.b32  	%r583, %r582, %r578;
	add.s32 	%r584, %r1714, %r583;
	add.s32 	%r585, %r584, 1382;
	and.b32  	%r61, %r585, 4095;
	shr.u32 	%r586, %r547, 2;
	xor.b32  	%r587, %r586, %r547;
	shl.b32 	%r588, %r583, 4;
	shl.b32 	%r589, %r587, 1;
	xor.b32  	%r590, %r588, %r589;
	xor.b32  	%r591, %r590, %r583;
	xor.b32  	%r592, %r591, %r587;
	add.s32 	%r593, %r1714, %r592;
	add.s32 	%r594, %r593, 3371;
	and.b32  	%r62, %r594, 4095;
	shr.u32 	%r595, %r556, 2;
	xor.b32  	%r596, %r595, %r556;
	shl.b32 	%r597, %r592, 4;
	shl.b32 	%r598, %r596, 1;
	xor.b32  	%r599, %r597, %r598;
	xor.b32  	%r600, %r599, %r592;
	xor.b32  	%r601, %r600, %r596;
	add.s32 	%r602, %r1714, %r601;
	add.s32 	%r603, %r602, 1264;
	and.b32  	%r63, %r603, 4095;
	shr.u32 	%r604, %r565, 2;
	xor.b32  	%r605, %r604, %r565;
	shl.b32 	%r606, %r601, 4;
	shl.b32 	%r607, %r605, 1;
	xor.b32  	%r608, %r606, %r607;
	xor.b32  	%r609, %r608, %r601;
	xor.b32  	%r610, %r609, %r605;
	add.s32 	%r611, %r1714, %r610;
	add.s32 	%r612, %r611, 3253;
	and.b32  	%r64, %r612, 4095;
	shr.u32 	%r613, %r574, 2;
	xor.b32  	%r614, %r613, %r574;
	shl.b32 	%r615, %r610, 4;
	shl.b32 	%r616, %r614, 1;
	xor.b32  	%r617, %r615, %r616;
	xor.b32  	%r618, %r617, %r610;
	xor.b32  	%r619, %r618, %r614;
	add.s32 	%r620, %r1714, %r619;
	add.s32 	%r621, %r620, 1146;
	and.b32  	%r65, %r621, 4095;
	shr.u32 	%r622, %r583, 2;
	xor.b32  	%r623, %r622, %r583;
	shl.b32 	%r624, %r619, 4;
	shl.b32 	%r625, %r623, 1;
	xor.b32  	%r626, %r624, %r625;
	xor.b32  	%r627, %r626, %r619;
	xor.b32  	%r628, %r627, %r623;
	add.s32 	%r629, %r1714, %r628;
	add.s32 	%r630, %r629, 3135;
	and.b32  	%r66, %r630, 4095;
	shr.u32 	%r631, %r592, 2;
	xor.b32  	%r632, %r631, %r592;
	shl.b32 	%r633, %r628, 4;
	shl.b32 	%r634, %r632, 1;
	xor.b32  	%r635, %r633, %r634;
	xor.b32  	%r636, %r635, %r628;
	xor.b32  	%r637, %r636, %r632;
	add.s32 	%r638, %r1714, %r637;
	add.s32 	%r639, %r638, 1028;
	and.b32  	%r67, %r639, 4095;
	shr.u32 	%r640, %r601, 2;
	xor.b32  	%r641, %r640, %r601;
	shl.b32 	%r642, %r637, 4;
	shl.b32 	%r643, %r641, 1;
	xor.b32  	%r644, %r642, %r643;
	xor.b32  	%r645, %r644, %r637;
	xor.b32  	%r646, %r645, %r641;
	add.s32 	%r647, %r1714, %r646;
	add.s32 	%r648, %r647, 3017;
	and.b32  	%r68, %r648, 4095;
	shr.u32 	%r649, %r610, 2;
	xor.b32  	%r650, %r649, %r610;
	shl.b32 	%r651, %r646, 4;
	shl.b32 	%r652, %r650, 1;
	xor.b32  	%r653, %r651, %r652;
	xor.b32  	%r654, %r653, %r646;
	xor.b32  	%r655, %r654, %r650;
	add.s32 	%r656, %r1714, %r655;
	add.s32 	%r657, %r656, 910;
	and.b32  	%r69, %r657, 4095;
	shr.u32 	%r658, %r619, 2;
	xor.b32  	%r659, %r658, %r619;
	shl.b32 	%r660, %r655, 4;
	shl.b32 	%r661, %r659, 1;
	xor.b32  	%r662, %r660, %r661;
	xor.b32  	%r663, %r662, %r655;
	xor.b32  	%r664, %r663, %r659;
	add.s32 	%r665, %r1714, %r664;
	add.s32 	%r666, %r665, 2899;
	and.b32  	%r70, %r666, 4095;
	shr.u32 	%r667, %r628, 2;
	xor.b32  	%r668, %r667, %r628;
	shl.b32 	%r669, %r664, 4;
	shl.b32 	%r670, %r668, 1;
	xor.b32  	%r671, %r669, %r670;
	xor.b32  	%r672, %r671, %r664;
	xor.b32  	%r673, %r672, %r668;
	add.s32 	%r674, %r1714, %r673;
	add.s32 	%r675, %r674, 792;
	and.b32  	%r71, %r675, 4095;
	shr.u32 	%r676, %r637, 2;
	xor.b32  	%r677, %r676, %r637;
	shl.b32 	%r678, %r673, 4;
	shl.b32 	%r679, %r677, 1;
	xor.b32  	%r680, %r678, %r679;
	xor.b32  	%r681, %r680, %r673;
	xor.b32  	%r682, %r681, %r677;
	add.s32 	%r683, %r1714, %r682;
	add.s32 	%r684, %r683, 2781;
	and.b32  	%r72, %r684, 4095;
	shr.u32 	%r685, %r646, 2;
	xor.b32  	%r686, %r685, %r646;
	shl.b32 	%r687, %r682, 4;
	shl.b32 	%r688, %r686, 1;
	xor.b32  	%r689, %r687, %r688;
	xor.b32  	%r690, %r689, %r682;
	xor.b32  	%r691, %r690, %r686;
	add.s32 	%r692, %r1714, %r691;
	add.s32 	%r693, %r692, 674;
	and.b32  	%r73, %r693, 4095;
	shr.u32 	%r694, %r655, 2;
	xor.b32  	%r695, %r694, %r655;
	shl.b32 	%r696, %r691, 4;
	shl.b32 	%r697, %r695, 1;
	xor.b32  	%r698, %r696, %r697;
	xor.b32  	%r699, %r698, %r691;
	xor.b32  	%r700, %r699, %r695;
	add.s32 	%r701, %r1714, %r700;
	add.s32 	%r702, %r701, 2663;
	and.b32  	%r74, %r702, 4095;
	shr.u32 	%r703, %r664, 2;
	xor.b32  	%r704, %r703, %r664;
	shl.b32 	%r705, %r700, 4;
	shl.b32 	%r706, %r704, 1;
	xor.b32  	%r707, %r705, %r706;
	xor.b32  	%r708, %r707, %r700;
	xor.b32  	%r709, %r708, %r704;
	add.s32 	%r710, %r1714, %r709;
	add.s32 	%r711, %r710, 556;
	and.b32  	%r75, %r711, 4095;
	shr.u32 	%r712, %r673, 2;
	xor.b32  	%r713, %r712, %r673;
	shl.b32 	%r714, %r709, 4;
	shl.b32 	%r715, %r713, 1;
	xor.b32  	%r716, %r714, %r715;
	xor.b32  	%r717, %r716, %r709;
	xor.b32  	%r718, %r717, %r713;
	add.s32 	%r719, %r1714, %r718;
	add.s32 	%r720, %r719, 2545;
	and.b32  	%r76, %r720, 4095;
	shr.u32 	%r721, %r682, 2;
	xor.b32  	%r722, %r721, %r682;
	shl.b32 	%r723, %r718, 4;
	shl.b32 	%r724, %r722, 1;
	xor.b32  	%r725, %r723, %r724;
	xor.b32  	%r726, %r725, %r718;
	xor.b32  	%r727, %r726, %r722;
	add.s32 	%r728, %r1714, %r727;
	add.s32 	%r729, %r728, 438;
	and.b32  	%r77, %r729, 4095;
	shr.u32 	%r730, %r691, 2;
	xor.b32  	%r731, %r730, %r691;
	shl.b32 	%r732, %r727, 4;
	shl.b32 	%r733, %r731, 1;
	xor.b32  	%r734, %r732, %r733;
	xor.b32  	%r735, %r734, %r727;
	xor.b32  	%r736, %r735, %r731;
	add.s32 	%r737, %r1714, %r736;
	add.s32 	%r738, %r737, 2427;
	and.b32  	%r78, %r738, 4095;
	shr.u32 	%r739, %r700, 2;
	xor.b32  	%r740, %r739, %r700;
	shl.b32 	%r741, %r736, 4;
	shl.b32 	%r742, %r740, 1;
	xor.b32  	%r743, %r741, %r742;
	xor.b32  	%r744, %r743, %r736;
	xor.b32  	%r745, %r744, %r740;
	add.s32 	%r746, %r1714, %r745;
	add.s32 	%r747, %r746, 320;
	and.b32  	%r79, %r747, 4095;
	shr.u32 	%r748, %r709, 2;
	xor.b32  	%r749, %r748, %r709;
	shl.b32 	%r750, %r745, 4;
	shl.b32 	%r751, %r749, 1;
	xor.b32  	%r752, %r750, %r751;
	xor.b32  	%r753, %r752, %r745;
	xor.b32  	%r754, %r753, %r749;
	add.s32 	%r755, %r1714, %r754;
	add.s32 	%r756, %r755, 2309;
	and.b32  	%r80, %r756, 4095;
	shr.u32 	%r757, %r718, 2;
	xor.b32  	%r758, %r757, %r718;
	shl.b32 	%r759, %r754, 4;
	shl.b32 	%r760, %r758, 1;
	xor.b32  	%r761, %r759, %r760;
	xor.b32  	%r762, %r761, %r754;
	xor.b32  	%r763, %r762, %r758;
	add.s32 	%r764, %r1714, %r763;
	add.s32 	%r765, %r764, 202;
	and.b32  	%r81, %r765, 4095;
	shr.u32 	%r766, %r727, 2;
	xor.b32  	%r767, %r766, %r727;
	shl.b32 	%r768, %r763, 4;
	shl.b32 	%r769, %r767, 1;
	xor.b32  	%r770, %r768, %r769;
	xor.b32  	%r771, %r770, %r763;
	xor.b32  	%r772, %r771, %r767;
	add.s32 	%r773, %r1714, %r772;
	add.s32 	%r774, %r773, 2191;
	and.b32  	%r82, %r774, 4095;
	shr.u32 	%r775, %r736, 2;
	xor.b32  	%r776, %r775, %r736;
	shl.b32 	%r777, %r772, 4;
	shl.b32 	%r778, %r776, 1;
	xor.b32  	%r779, %r777, %r778;
	xor.b32  	%r780, %r779, %r772;
	xor.b32  	%r781, %r780, %r776;
	add.s32 	%r782, %r1714, %r781;
	add.s32 	%r783, %r782, 84;
	and.b32  	%r83, %r783, 4095;
	shr.u32 	%r784, %r745, 2;
	xor.b32  	%r785, %r784, %r745;
	shl.b32 	%r786, %r781, 4;
	shl.b32 	%r787, %r785, 1;
	xor.b32  	%r788, %r786, %r787;
	xor.b32  	%r789, %r788, %r781;
	xor.b32  	%r790, %r789, %r785;
	add.s32 	%r791, %r1714, %r790;
	add.s32 	%r792, %r791, 2073;
	and.b32  	%r84, %r792, 4095;
	shr.u32 	%r793, %r754, 2;
	xor.b32  	%r794, %r793, %r754;
	shl.b32 	%r795, %r790, 4;
	shl.b32 	%r796, %r794, 1;
	xor.b32  	%r797, %r795, %r796;
	xor.b32  	%r798, %r797, %r790;
	xor.b32  	%r799, %r798, %r794;
	add.s32 	%r800, %r1714, %r799;
	add.s32 	%r801, %r800, 4062;
	and.b32  	%r85, %r801, 4095;
	shr.u32 	%r802, %r763, 2;
	xor.b32  	%r803, %r802, %r763;
	shl.b32 	%r804, %r799, 4;
	shl.b32 	%r805, %r803, 1;
	xor.b32  	%r806, %r804, %r805;
	xor.b32  	%r807, %r806, %r799;
	xor.b32  	%r808, %r807, %r803;
	add.s32 	%r809, %r1714, %r808;
	add.s32 	%r810, %r809, 1955;
	and.b32  	%r86, %r810, 4095;
	shr.u32 	%r811, %r772, 2;
	xor.b32  	%r812, %r811, %r772;
	shl.b32 	%r813, %r808, 4;
	shl.b32 	%r814, %r812, 1;
	xor.b32  	%r815, %r813, %r814;
	xor.b32  	%r816, %r815, %r808;
	xor.b32  	%r817, %r816, %r812;
	add.s32 	%r818, %r1714, %r817;
	add.s32 	%r819, %r818, 3944;
	and.b32  	%r87, %r819, 4095;
	shr.u32 	%r820, %r781, 2;
	xor.b32  	%r821, %r820, %r781;
	shl.b32 	%r822, %r817, 4;
	shl.b32 	%r823, %r821, 1;
	xor.b32  	%r824, %r822, %r823;
	xor.b32  	%r825, %r824, %r817;
	xor.b32  	%r826, %r825, %r821;
	add.s32 	%r827, %r1714, %r826;
	add.s32 	%r828, %r827, 1837;
	and.b32  	%r88, %r828, 4095;
	shr.u32 	%r829, %r790, 2;
	xor.b32  	%r830, %r829, %r790;
	shl.b32 	%r831, %r826, 4;
	shl.b32 	%r832, %r830, 1;
	xor.b32  	%r833, %r831, %r832;
	xor.b32  	%r834, %r833, %r826;
	xor.b32  	%r835, %r834, %r830;
	add.s32 	%r836, %r1714, %r835;
	add.s32 	%r837, %r836, 3826;
	and.b32  	%r89, %r837, 4095;
	shr.u32 	%r838, %r799, 2;
	xor.b32  	%r839, %r838, %r799;
	shl.b32 	%r840, %r835, 4;
	shl.b32 	%r841, %r839, 1;
	xor.b32  	%r842, %r840, %r841;
	xor.b32  	%r843, %r842, %r835;
	xor.b32  	%r844, %r843, %r839;
	add.s32 	%r845, %r1714, %r844;
	add.s32 	%r846, %r845, 1719;
	and.b32  	%r90, %r846, 4095;
	shr.u32 	%r847, %r808, 2;
	xor.b32  	%r848, %r847, %r808;
	shl.b32 	%r849, %r844, 4;
	shl.b32 	%r850, %r848, 1;
	xor.b32  	%r851, %r849, %r850;
	xor.b32  	%r852, %r851, %r844;
	xor.b32  	%r853, %r852, %r848;
	add.s32 	%r854, %r1714, %r853;
	add.s32 	%r855, %r854, 3708;
	and.b32  	%r91, %r855, 4095;
	shr.u32 	%r856, %r817, 2;
	xor.b32  	%r857, %r856, %r817;
	shl.b32 	%r858, %r853, 4;
	shl.b32 	%r859, %r857, 1;
	xor.b32  	%r860, %r858, %r859;
	xor.b32  	%r861, %r860, %r853;
	xor.b32  	%r862, %r861, %r857;
	add.s32 	%r863, %r1714, %r862;
	add.s32 	%r864, %r863, 1601;
	and.b32  	%r92, %r864, 4095;
	shr.u32 	%r865, %r826, 2;
	xor.b32  	%r866, %r865, %r826;
	shl.b32 	%r867, %r862, 4;
	shl.b32 	%r868, %r866, 1;
	xor.b32  	%r869, %r867, %r868;
	xor.b32  	%r870, %r869, %r862;
	xor.b32  	%r871, %r870, %r866;
	add.s32 	%r872, %r1714, %r871;
	add.s32 	%r873, %r872, 3590;
	and.b32  	%r93, %r873, 4095;
	shr.u32 	%r874, %r835, 2;
	xor.b32  	%r875, %r874, %r835;
	shl.b32 	%r876, %r871, 4;
	shl.b32 	%r877, %r875, 1;
	xor.b32  	%r878, %r876, %r877;
	xor.b32  	%r879, %r878, %r871;
	xor.b32  	%r880, %r879, %r875;
	add.s32 	%r881, %r1714, %r880;
	add.s32 	%r882, %r881, 1483;
	and.b32  	%r94, %r882, 4095;
	shr.u32 	%r883, %r844, 2;
	xor.b32  	%r884, %r883, %r844;
	shl.b32 	%r885, %r880, 4;
	shl.b32 	%r886, %r884, 1;
	xor.b32  	%r887, %r885, %r886;
	xor.b32  	%r888, %r887, %r880;
	xor.b32  	%r889, %r888, %r884;
	add.s32 	%r890, %r1714, %r889;
	add.s32 	%r891, %r890, 3472;
	and.b32  	%r95, %r891, 4095;
	shr.u32 	%r892, %r853, 2;
	xor.b32  	%r893, %r892, %r853;
	shl.b32 	%r894, %r889, 4;
	shl.b32 	%r895, %r893, 1;
	xor.b32  	%r896, %r894, %r895;
	xor.b32  	%r897, %r896, %r889;
	xor.b32  	%r898, %r897, %r893;
	add.s32 	%r899, %r1714, %r898;
	add.s32 	%r900, %r899, 1365;
	and.b32  	%r96, %r900, 4095;
	shr.u32 	%r901, %r862, 2;
	xor.b32  	%r902, %r901, %r862;
	shl.b32 	%r903, %r898, 4;
	shl.b32 	%r904, %r902, 1;
	xor.b32  	%r905, %r903, %r904;
	xor.b32  	%r906, %r905, %r898;
	xor.b32  	%r907, %r906, %r902;
	add.s32 	%r908, %r1714, %r907;
	add.s32 	%r909, %r908, 3354;
	and.b32  	%r97, %r909, 4095;
	shr.u32 	%r910, %r871, 2;
	xor.b32  	%r911, %r910, %r871;
	shl.b32 	%r912, %r907, 4;
	shl.b32 	%r913, %r911, 1;
	xor.b32  	%r914, %r912, %r913;
	xor.b32  	%r915, %r914, %r907;
	xor.b32  	%r916, %r915, %r911;
	add.s32 	%r917, %r1714, %r916;
	add.s32 	%r918, %r917, 1247;
	and.b32  	%r98, %r918, 4095;
	shr.u32 	%r919, %r880, 2;
	xor.b32  	%r920, %r919, %r880;
	shl.b32 	%r921, %r916, 4;
	shl.b32 	%r922, %r920, 1;
	xor.b32  	%r923, %r921, %r922;
	xor.b32  	%r924, %r923, %r916;
	xor.b32  	%r925, %r924, %r920;
	add.s32 	%r926, %r1714, %r925;
	add.s32 	%r927, %r926, 3236;
	and.b32  	%r99, %r927, 4095;
	shr.u32 	%r928, %r889, 2;
	xor.b32  	%r929, %r928, %r889;
	shl.b32 	%r930, %r925, 4;
	shl.b32 	%r931, %r929, 1;
	xor.b32  	%r932, %r930, %r931;
	xor.b32  	%r933, %r932, %r925;
	xor.b32  	%r934, %r933, %r929;
	add.s32 	%r935, %r1714, %r934;
	add.s32 	%r936, %r935, 1129;
	and.b32  	%r100, %r936, 4095;
	shr.u32 	%r937, %r898, 2;
	xor.b32  	%r938, %r937, %r898;
	shl.b32 	%r939, %r934, 4;
	shl.b32 	%r940, %r938, 1;
	xor.b32  	%r941, %r939, %r940;
	xor.b32  	%r942, %r941, %r934;
	xor.b32  	%r943, %r942, %r938;
	add.s32 	%r944, %r1714, %r943;
	add.s32 	%r945, %r944, 3118;
	and.b32  	%r101, %r945, 4095;
	shr.u32 	%r946, %r907, 2;
	xor.b32  	%r947, %r946, %r907;
	shl.b32 	%r948, %r943, 4;
	shl.b32 	%r949, %r947, 1;
	xor.b32  	%r950, %r948, %r949;
	xor.b32  	%r951, %r950, %r943;
	xor.b32  	%r952, %r951, %r947;
	add.s32 	%r953, %r1714, %r952;
	add.s32 	%r954, %r953, 1011;
	and.b32  	%r102, %r954, 4095;
	shr.u32 	%r955, %r916, 2;
	xor.b32  	%r956, %r955, %r916;
	shl.b32 	%r957, %r952, 4;
	shl.b32 	%r958, %r956, 1;
	xor.b32  	%r959, %r957, %r958;
	xor.b32  	%r960, %r959, %r952;
	xor.b32  	%r961, %r960, %r956;
	add.s32 	%r962, %r1714, %r961;
	add.s32 	%r963, %r962, 3000;
	and.b32  	%r103, %r963, 4095;
	shr.u32 	%r964, %r925, 2;
	xor.b32  	%r965, %r964, %r925;
	shl.b32 	%r966, %r961, 4;
	shl.b32 	%r967, %r965, 1;
	xor.b32  	%r968, %r966, %r967;
	xor.b32  	%r969, %r968, %r961;
	xor.b32  	%r970, %r969, %r965;
	add.s32 	%r971, %r1714, %r970;
	add.s32 	%r972, %r971, 893;
	and.b32  	%r104, %r972, 4095;
	shr.u32 	%r973, %r934, 2;
	xor.b32  	%r974, %r973, %r934;
	shl.b32 	%r975, %r970, 4;
	shl.b32 	%r976, %r974, 1;
	xor.b32  	%r977, %r975, %r976;
	xor.b32  	%r978, %r977, %r970;
	xor.b32  	%r979, %r978, %r974;
	add.s32 	%r980, %r1714, %r979;
	add.s32 	%r981, %r980, 2882;
	and.b32  	%r105, %r981, 4095;
	shr.u32 	%r982, %r943, 2;
	xor.b32  	%r983, %r982, %r943;
	shl.b32 	%r984, %r979, 4;
	shl.b32 	%r985, %r983, 1;
	xor.b32  	%r986, %r984, %r985;
	xor.b32  	%r987, %r986, %r979;
	xor.b32  	%r988, %r987, %r983;
	add.s32 	%r989, %r1714, %r988;
	add.s32 	%r990, %r989, 775;
	and.b32  	%r106, %r990, 4095;
	shr.u32 	%r991, %r952, 2;
	xor.b32  	%r992, %r991, %r952;
	shl.b32 	%r993, %r988, 4;
	shl.b32 	%r994, %r992, 1;
	xor.b32  	%r995, %r993, %r994;
	xor.b32  	%r996, %r995, %r988;
	xor.b32  	%r997, %r996, %r992;
	add.s32 	%r998, %r1714, %r997;
	add.s32 	%r999, %r998, 2764;
	and.b32  	%r107, %r999, 4095;
	shr.u32 	%r1000, %r961, 2;
	xor.b32  	%r1001, %r1000, %r961;
	shl.b32 	%r1002, %r997, 4;
	shl.b32 	%r1003, %r1001, 1;
	xor.b32  	%r1004, %r1002, %r1003;
	xor.b32  	%r1005, %r1004, %r997;
	xor.b32  	%r1006, %r1005, %r1001;
	add.s32 	%r1007, %r1714, %r1006;
	add.s32 	%r1008, %r1007, 657;
	and.b32  	%r108, %r1008, 4095;
	shr.u32 	%r1009, %r970, 2;
	xor.b32  	%r1010, %r1009, %r970;
	shl.b32 	%r1011, %r1006, 4;
	shl.b32 	%r1012, %r1010, 1;
	xor.b32  	%r1013, %r1011, %r1012;
	xor.b32  	%r1014, %r1013, %r1006;
	xor.b32  	%r1015, %r1014, %r1010;
	add.s32 	%r1016, %r1714, %r1015;
	add.s32 	%r1017, %r1016, 2646;
	and.b32  	%r109, %r1017, 4095;
	shr.u32 	%r1018, %r979, 2;
	xor.b32  	%r1019, %r1018, %r979;
	shl.b32 	%r1020, %r1015, 4;
	shl.b32 	%r1021, %r1019, 1;
	xor.b32  	%r1022, %r1020, %r1021;
	xor.b32  	%r1023, %r1022, %r1015;
	xor.b32  	%r1024, %r1023, %r1019;
	add.s32 	%r1025, %r1714, %r1024;
	add.s32 	%r1026, %r1025, 539;
	and.b32  	%r110, %r1026, 4095;
	shr.u32 	%r1027, %r988, 2;
	xor.b32  	%r1028, %r1027, %r988;
	shl.b32 	%r1029, %r1024, 4;
	shl.b32 	%r1030, %r1028, 1;
	xor.b32  	%r1031, %r1029, %r1030;
	xor.b32  	%r1032, %r1031, %r1024;
	xor.b32  	%r1033, %r1032, %r1028;
	add.s32 	%r1034, %r1714, %r1033;
	add.s32 	%r1035, %r1034, 2528;
	and.b32  	%r111, %r1035, 4095;
	shr.u32 	%r1036, %r997, 2;
	xor.b32  	%r1037, %r1036, %r997;
	shl.b32 	%r1038, %r1033, 4;
	shl.b32 	%r1039, %r1037, 1;
	xor.b32  	%r1040, %r1038, %r1039;
	xor.b32  	%r1041, %r1040, %r1033;
	xor.b32  	%r1042, %r1041, %r1037;
	add.s32 	%r1043, %r1714, %r1042;
	add.s32 	%r1044, %r1043, 421;
	and.b32  	%r112, %r1044, 4095;
	shr.u32 	%r1045, %r1006, 2;
	xor.b32  	%r1046, %r1045, %r1006;
	shl.b32 	%r1047, %r1042, 4;
	shl.b32 	%r1048, %r1046, 1;
	xor.b32  	%r1049, %r1047, %r1048;
	xor.b32  	%r1050, %r1049, %r1042;
	xor.b32  	%r1051, %r1050, %r1046;
	add.s32 	%r1052, %r1714, %r1051;
	add.s32 	%r1053, %r1052, 2410;
	and.b32  	%r113, %r1053, 4095;
	shr.u32 	%r1054, %r1015, 2;
	xor.b32  	%r1055, %r1054, %r1015;
	shl.b32 	%r1056, %r1051, 4;
	shl.b32 	%r1057, %r1055, 1;
	xor.b32  	%r1058, %r1056, %r1057;
	xor.b32  	%r1059, %r1058, %r1051;
	xor.b32  	%r1060, %r1059, %r1055;
	add.s32 	%r1061, %r1714, %r1060;
	add.s32 	%r1062, %r1061, 303;
	and.b32  	%r114, %r1062, 4095;
	shr.u32 	%r1063, %r1024, 2;
	xor.b32  	%r1064, %r1063, %r1024;
	shl.b32 	%r1065, %r1060, 4;
	shl.b32 	%r1066, %r1064, 1;
	xor.b32  	%r1067, %r1065, %r1066;
	xor.b32  	%r1068, %r1067, %r1060;
	xor.b32  	%r1069, %r1068, %r1064;
	add.s32 	%r1070, %r1714, %r1069;
	add.s32 	%r1071, %r1070, 2292;
	and.b32  	%r115, %r1071, 4095;
	shr.u32 	%r1072, %r1033, 2;
	xor.b32  	%r1073, %r1072, %r1033;
	shl.b32 	%r1074, %r1069, 4;
	shl.b32 	%r1075, %r1073, 1;
	xor.b32  	%r1076, %r1074, %r1075;
	xor.b32  	%r1077, %r1076, %r1069;
	xor.b32  	%r1078, %r1077, %r1073;
	add.s32 	%r1079, %r1714, %r1078;
	add.s32 	%r1080, %r1079, 185;
	and.b32  	%r116, %r1080, 4095;
	shr.u32 	%r1081, %r1042, 2;
	xor.b32  	%r1082, %r1081, %r1042;
	shl.b32 	%r1083, %r1078, 4;
	shl.b32 	%r1084, %r1082, 1;
	xor.b32  	%r1085, %r1083, %r1084;
	xor.b32  	%r1086, %r1085, %r1078;
	xor.b32  	%r1087, %r1086, %r1082;
	add.s32 	%r1088, %r1714, %r1087;
	add.s32 	%r1089, %r1088, 2174;
	and.b32  	%r117, %r1089, 4095;
	shr.u32 	%r1090, %r1051, 2;
	xor.b32  	%r1091, %r1090, %r1051;
	shl.b32 	%r1092, %r1087, 4;
	shl.b32 	%r1093, %r1091, 1;
	xor.b32  	%r1094, %r1092, %r1093;
	xor.b32  	%r1095, %r1094, %r1087;
	xor.b32  	%r1096, %r1095, %r1091;
	add.s32 	%r1097, %r1714, %r1096;
	add.s32 	%r1098, %r1097, 67;
	and.b32  	%r118, %r1098, 4095;
	shr.u32 	%r1099, %r1060, 2;
	xor.b32  	%r1100, %r1099, %r1060;
	shl.b32 	%r1101, %r1096, 4;
	shl.b32 	%r1102, %r1100, 1;
	xor.b32  	%r1103, %r1101, %r1102;
	xor.b32  	%r1104, %r1103, %r1096;
	xor.b32  	%r1105, %r1104, %r1100;
	add.s32 	%r1106, %r1714, %r1105;
	add.s32 	%r1107, %r1106, 2056;
	and.b32  	%r119, %r1107, 4095;
	shr.u32 	%r1108, %r1069, 2;
	xor.b32  	%r1109, %r1108, %r1069;
	shl.b32 	%r1110, %r1105, 4;
	shl.b32 	%r1111, %r1109, 1;
	xor.b32  	%r1112, %r1110, %r1111;
	xor.b32  	%r1113, %r1112, %r1105;
	xor.b32  	%r1114, %r1113, %r1109;
	add.s32 	%r1115, %r1714, %r1114;
	add.s32 	%r1116, %r1115, 4045;
	and.b32  	%r120, %r1116, 4095;
	shr.u32 	%r1117, %r1078, 2;
	xor.b32  	%r1118, %r1117, %r1078;
	shl.b32 	%r1119, %r1114, 4;
	shl.b32 	%r1120, %r1118, 1;
	xor.b32  	%r1121, %r1119, %r1120;
	xor.b32  	%r1122, %r1121, %r1114;
	xor.b32  	%r1123, %r1122, %r1118;
	add.s32 	%r1124, %r1714, %r1123;
	add.s32 	%r1125, %r1124, 1938;
	and.b32  	%r121, %r1125, 4095;
	shr.u32 	%r1126, %r1087, 2;
	xor.b32  	%r1127, %r1126, %r1087;
	shl.b32 	%r1128, %r1123, 4;
	shl.b32 	%r1129, %r1127, 1;
	xor.b32  	%r1130, %r1128, %r1129;
	xor.b32  	%r1131, %r1130, %r1123;
	xor.b32  	%r1132, %r1131, %r1127;
	add.s32 	%r1133, %r1714, %r1132;
	add.s32 	%r1134, %r1133, 3927;
	and.b32  	%r122, %r1134, 4095;
	shr.u32 	%r1135, %r1096, 2;
	xor.b32  	%r1136, %r1135, %r1096;
	shl.b32 	%r1137, %r1132, 4;
	shl.b32 	%r1138, %r1136, 1;
	xor.b32  	%r1139, %r1137, %r1138;
	xor.b32  	%r1140, %r1139, %r1132;
	xor.b32  	%r1141, %r1140, %r1136;
	add.s32 	%r1142, %r1714, %r1141;
	add.s32 	%r1143, %r1142, 1820;
	and.b32  	%r123, %r1143, 4095;
	shr.u32 	%r1144, %r1105, 2;
	xor.b32  	%r1145, %r1144, %r1105;
	shl.b32 	%r1146, %r1141, 4;
	shl.b32 	%r1147, %r1145, 1;
	xor.b32  	%r1148, %r1146, %r1147;
	xor.b32  	%r1149, %r1148, %r1141;
	xor.b32  	%r1150, %r1149, %r1145;
	add.s32 	%r1151, %r1714, %r1150;
	add.s32 	%r1152, %r1151, 3809;
	and.b32  	%r124, %r1152, 4095;
	shr.u32 	%r1153, %r1114, 2;
	xor.b32  	%r1154, %r1153, %r1114;
	shl.b32 	%r1155, %r1150, 4;
	shl.b32 	%r1156, %r1154, 1;
	xor.b32  	%r1157, %r1155, %r1156;
	xor.b32  	%r1158, %r1157, %r1150;
	xor.b32  	%r1159, %r1158, %r1154;
	add.s32 	%r1160, %r1714, %r1159;
	add.s32 	%r1161, %r1160, 1702;
	and.b32  	%r125, %r1161, 4095;
	shr.u32 	%r1162, %r1123, 2;
	xor.b32  	%r1163, %r1162, %r1123;
	shl.b32 	%r1164, %r1159, 4;
	shl.b32 	%r1165, %r1163, 1;
	xor.b32  	%r1166, %r1164, %r1165;
	xor.b32  	%r1167, %r1166, %r1159;
	xor.b32  	%r1168, %r1167, %r1163;
	add.s32 	%r1169, %r1714, %r1168;
	add.s32 	%r1170, %r1169, 3691;
	and.b32  	%r126, %r1170, 4095;
	shr.u32 	%r1171, %r1132, 2;
	xor.b32  	%r1172, %r1171, %r1132;
	shl.b32 	%r1173, %r1168, 4;
	shl.b32 	%r1174, %r1172, 1;
	xor.b32  	%r1175, %r1173, %r1174;
	xor.b32  	%r1176, %r1175, %r1168;
	xor.b32  	%r1177, %r1176, %r1172;
	add.s32 	%r1178, %r1714, %r1177;
	add.s32 	%r1179, %r1178, 1584;
	and.b32  	%r127, %r1179, 4095;
	shr.u32 	%r1180, %r1141, 2;
	xor.b32  	%r1181, %r1180, %r1141;
	shl.b32 	%r1182, %r1177, 4;
	shl.b32 	%r1183, %r1181, 1;
	xor.b32  	%r1184, %r1182, %r1183;
	xor.b32  	%r1185, %r1184, %r1177;
	xor.b32  	%r1186, %r1185, %r1181;
	add.s32 	%r1187, %r1714, %r1186;
	add.s32 	%r1188, %r1187, 3573;
	and.b32  	%r128, %r1188, 4095;
	shr.u32 	%r1189, %r1150, 2;
	xor.b32  	%r1190, %r1189, %r1150;
	shl.b32 	%r1191, %r1186, 4;
	shl.b32 	%r1192, %r1190, 1;
	xor.b32  	%r1193, %r1191, %r1192;
	xor.b32  	%r1194, %r1193, %r1186;
	xor.b32  	%r1195, %r1194, %r1190;
	add.s32 	%r1196, %r1714, %r1195;
	add.s32 	%r1197, %r1196, 1466;
	and.b32  	%r129, %r1197, 4095;
	shr.u32 	%r1198, %r1159, 2;
	xor.b32  	%r1199, %r1198, %r1159;
	shl.b32 	%r1200, %r1195, 4;
	shl.b32 	%r1201, %r1199, 1;
	xor.b32  	%r1202, %r1200, %r1201;
	xor.b32  	%r1203, %r1202, %r1195;
	xor.b32  	%r1204, %r1203, %r1199;
	add.s32 	%r1205, %r1714, %r1204;
	add.s32 	%r1206, %r1205, 3455;
	and.b32  	%r130, %r1206, 4095;
	shr.u32 	%r1207, %r1168, 2;
	xor.b32  	%r1208, %r1207, %r1168;
	shl.b32 	%r1209, %r1204, 4;
	shl.b32 	%r1210, %r1208, 1;
	xor.b32  	%r1211, %r1209, %r1210;
	xor.b32  	%r1212, %r1211, %r1204;
	xor.b32  	%r1213, %r1212, %r1208;
	add.s32 	%r1214, %r1714, %r1213;
	add.s32 	%r1215, %r1214, 1348;
	and.b32  	%r131, %r1215, 4095;
	shr.u32 	%r1216, %r1177, 2;
	xor.b32  	%r1217, %r1216, %r1177;
	shl.b32 	%r1218, %r1213, 4;
	shl.b32 	%r1219, %r1217, 1;
	xor.b32  	%r1220, %r1218, %r1219;
	xor.b32  	%r1221, %r1220, %r1213;
	xor.b32  	%r1222, %r1221, %r1217;
	add.s32 	%r1223, %r1714, %r1222;
	add.s32 	%r1224, %r1223, 3337;
	and.b32  	%r132, %r1224, 4095;
	shr.u32 	%r1225, %r1186, 2;
	xor.b32  	%r1226, %r1225, %r1186;
	shl.b32 	%r1227, %r1222, 4;
	shl.b32 	%r1228, %r1226, 1;
	xor.b32  	%r1229, %r1227, %r1228;
	xor.b32  	%r1230, %r1229, %r1222;
	xor.b32  	%r1231, %r1230, %r1226;
	add.s32 	%r1232, %r1714, %r1231;
	add.s32 	%r1233, %r1232, 1230;
	and.b32  	%r133, %r1233, 4095;
	shr.u32 	%r1234, %r1195, 2;
	xor.b32  	%r1235, %r1234, %r1195;
	shl.b32 	%r1236, %r1231, 4;
	shl.b32 	%r1237, %r1235, 1;
	xor.b32  	%r1238, %r1236, %r1237;
	xor.b32  	%r1239, %r1238, %r1231;
	xor.b32  	%r1240, %r1239, %r1235;
	add.s32 	%r1241, %r1714, %r1240;
	add.s32 	%r1242, %r1241, 3219;
	and.b32  	%r134, %r1242, 4095;
	shr.u32 	%r1243, %r1204, 2;
	xor.b32  	%r1244, %r1243, %r1204;
	shl.b32 	%r1245, %r1240, 4;
	shl.b32 	%r1246, %r1244, 1;
	xor.b32  	%r1247, %r1245, %r1246;
	xor.b32  	%r1248, %r1247, %r1240;
	xor.b32  	%r1249, %r1248, %r1244;
	add.s32 	%r1250, %r1714, %r1249;
	add.s32 	%r1251, %r1250, 1112;
	and.b32  	%r135, %r1251, 4095;
	shr.u32 	%r1252, %r1213, 2;
	xor.b32  	%r1253, %r1252, %r1213;
	shl.b32 	%r1254, %r1249, 4;
	shl.b32 	%r1255, %r1253, 1;
	xor.b32  	%r1256, %r1254, %r1255;
	xor.b32  	%r1257, %r1256, %r1249;
	xor.b32  	%r1258, %r1257, %r1253;
	add.s32 	%r1259, %r1714, %r1258;
	add.s32 	%r1260, %r1259, 3101;
	and.b32  	%r136, %r1260, 4095;
	shr.u32 	%r1261, %r1222, 2;
	xor.b32  	%r1262, %r1261, %r1222;
	shl.b32 	%r1263, %r1258, 4;
	shl.b32 	%r1264, %r1262, 1;
	xor.b32  	%r1265, %r1263, %r1264;
	xor.b32  	%r1266, %r1265, %r1258;
	xor.b32  	%r1267, %r1266, %r1262;
	add.s32 	%r1268, %r1714, %r1267;
	add.s32 	%r1269, %r1268, 994;
	and.b32  	%r137, %r1269, 4095;
	shr.u32 	%r1270, %r1231, 2;
	xor.b32  	%r1271, %r1270, %r1231;
	shl.b32 	%r1272, %r1267, 4;
	shl.b32 	%r1273, %r1271, 1;
	xor.b32  	%r1274, %r1272, %r1273;
	xor.b32  	%r1275, %r1274, %r1267;
	xor.b32  	%r1276, %r1275, %r1271;
	add.s32 	%r1277, %r1714, %r1276;
	add.s32 	%r138, %r1277, 2983;
	shr.u32 	%r1278, %r1240, 2;
	xor.b32  	%r1279, %r1278, %r1240;
	shl.b32 	%r1280, %r1276, 4;
	shl.b32 	%r1281, %r1279, 1;
	xor.b32  	%r1282, %r1280, %r1281;
	xor.b32  	%r1283, %r1282, %r1276;
	xor.b32  	%r1715, %r1283, %r1279;
	shr.u32 	%r1284, %r1249, 2;
	xor.b32  	%r1285, %r1284, %r1249;
	shl.b32 	%r1286, %r1715, 4;
	shl.b32 	%r1287, %r1285, 1;
	xor.b32  	%r1288, %r1286, %r1287;
	xor.b32  	%r1289, %r1288, %r1715;
	xor.b32  	%r1716, %r1289, %r1285;
	shr.u32 	%r1290, %r1258, 2;
	xor.b32  	%r1291, %r1290, %r1258;
	shl.b32 	%r1292, %r1716, 4;
	shl.b32 	%r1293, %r1291, 1;
	xor.b32  	%r1294, %r1292, %r1293;
	xor.b32  	%r1295, %r1294, %r1716;
	xor.b32  	%r1717, %r1295, %r1291;
	shr.u32 	%r1296, %r1267, 2;
	xor.b32  	%r1297, %r1296, %r1267;
	shl.b32 	%r1298, %r1717, 4;
	shl.b32 	%r1299, %r1297, 1;
	xor.b32  	%r1300, %r1298, %r1299;
	xor.b32  	%r1301, %r1300, %r1717;
	xor.b32  	%r1718, %r1301, %r1297;
	shr.u32 	%r1302, %r1276, 2;
	xor.b32  	%r1303, %r1302, %r1276;
	shl.b32 	%r1304, %r1718, 4;
	shl.b32 	%r1305, %r1303, 1;
	xor.b32  	%r1306, %r1304, %r1305;
	xor.b32  	%r1307, %r1306, %r1718;
	xor.b32  	%r1719, %r1307, %r1303;
	add.s32 	%r144, %r1714, 46391936;
	// begin inline asm
	mov.u32 %r171, %clock;
	// end inline asm
	bar.warp.sync 	-1;
	@%p2 bra 	$L__BB3_6;
	add.s32 	%r1308, %r1714, %r1718;
	add.s32 	%r1309, %r1308, 2747;
	and.b32  	%r146, %r1309, 4095;
	add.s32 	%r1310, %r1714, %r1717;
	add.s32 	%r1311, %r1310, 758;
	and.b32  	%r147, %r1311, 4095;
	add.s32 	%r1312, %r1714, %r1716;
	add.s32 	%r1313, %r1312, 2865;
	and.b32  	%r148, %r1313, 4095;
	add.s32 	%r1314, %r1714, %r1715;
	add.s32 	%r1315, %r1314, 876;
	and.b32  	%r149, %r1315, 4095;
	and.b32  	%r150, %r138, 4095;
	shl.b32 	%r1316, %r16, 2;
	shl.b32 	%r1320, %r17, 2;
	shl.b32 	%r1323, %r18, 2;
	shl.b32 	%r1326, %r19, 2;
	shl.b32 	%r1329, %r20, 2;
	shl.b32 	%r1332, %r21, 2;
	shl.b32 	%r1335, %r22, 2;
	shl.b32 	%r1338, %r23, 2;
	shl.b32 	%r1341, %r24, 2;
	shl.b32 	%r1344, %r25, 2;
	shl.b32 	%r1347, %r26, 2;
	shl.b32 	%r1350, %r27, 2;
	shl.b32 	%r1353, %r28, 2;
	shl.b32 	%r1356, %r29, 2;
	shl.b32 	%r1359, %r30, 2;
	shl.b32 	%r1362, %r31, 2;
	shl.b32 	%r1365, %r32, 2;
	shl.b32 	%r1368, %r33, 2;
	shl.b32 	%r1371, %r34, 2;
	shl.b32 	%r1374, %r35, 2;
	shl.b32 	%r1377, %r36, 2;
	shl.b32 	%r1380, %r37, 2;
	shl.b32 	%r1383, %r38, 2;
	shl.b32 	%r1386, %r39, 2;
	shl.b32 	%r1389, %r40, 2;
	shl.b32 	%r1392, %r41, 2;
	shl.b32 	%r1395, %r42, 2;
	shl.b32 	%r1398, %r43, 2;
	shl.b32 	%r1401, %r44, 2;
	shl.b32 	%r1404, %r45, 2;
	shl.b32 	%r1407, %r46, 2;
	shl.b32 	%r1410, %r47, 2;
	shl.b32 	%r1413, %r48, 2;
	shl.b32 	%r1416, %r49, 2;
	shl.b32 	%r1419, %r50, 2;
	shl.b32 	%r1422, %r51, 2;
	shl.b32 	%r1425, %r52, 2;
	shl.b32 	%r1428, %r53, 2;
	shl.b32 	%r1431, %r54, 2;
	shl.b32 	%r1434, %r55, 2;
	shl.b32 	%r1437, %r56, 2;
	shl.b32 	%r1440, %r57, 2;
	shl.b32 	%r1443, %r58, 2;
	shl.b32 	%r1446, %r59, 2;
	shl.b32 	%r1449, %r60, 2;
	shl.b32 	%r1452, %r61, 2;
	shl.b32 	%r1455, %r62, 2;
	shl.b32 	%r1458, %r63, 2;
	shl.b32 	%r1461, %r64, 2;
	shl.b32 	%r1464, %r65, 2;
	shl.b32 	%r1467, %r66, 2;
	shl.b32 	%r1470, %r67, 2;
	shl.b32 	%r1473, %r68, 2;
	shl.b32 	%r1476, %r69, 2;
	shl.b32 	%r1479, %r70, 2;
	shl.b32 	%r1482, %r71, 2;
	shl.b32 	%r1485, %r72, 2;
	shl.b32 	%r1488, %r73, 2;
	shl.b32 	%r1491, %r74, 2;
	shl.b32 	%r1494, %r75, 2;
	shl.b32 	%r1497, %r76, 2;
	shl.b32 	%r1500, %r77, 2;
	shl.b32 	%r1503, %r78, 2;
	shl.b32 	%r1506, %r79, 2;
	shl.b32 	%r1509, %r80, 2;
	shl.b32 	%r1512, %r81, 2;
	shl.b32 	%r1515, %r82, 2;
	shl.b32 	%r1518, %r83, 2;
	shl.b32 	%r1521, %r84, 2;
	shl.b32 	%r1524, %r85, 2;
	shl.b32 	%r1527, %r86, 2;
	shl.b32 	%r1530, %r87, 2;
	shl.b32 	%r1533, %r88, 2;
	shl.b32 	%r1536, %r89, 2;
	shl.b32 	%r1539, %r90, 2;
	shl.b32 	%r1542, %r91, 2;
	shl.b32 	%r1545, %r92, 2;
	shl.b32 	%r1548, %r93, 2;
	shl.b32 	%r1551, %r94, 2;
	shl.b32 	%r1554, %r95, 2;
	shl.b32 	%r1557, %r96, 2;
	shl.b32 	%r1560, %r97, 2;
	shl.b32 	%r1563, %r98, 2;
	shl.b32 	%r1566, %r99, 2;
	shl.b32 	%r1569, %r100, 2;
	shl.b32 	%r1572, %r101, 2;
	shl.b32 	%r1575, %r102, 2;
	shl.b32 	%r1578, %r103, 2;
	shl.b32 	%r1581, %r104, 2;
	shl.b32 	%r1584, %r105, 2;
	shl.b32 	%r1587, %r106, 2;
	shl.b32 	%r1590, %r107, 2;
	shl.b32 	%r1593, %r108, 2;
	shl.b32 	%r1596, %r109, 2;
	shl.b32 	%r1599, %r110, 2;
	shl.b32 	%r1602, %r111, 2;
	shl.b32 	%r1605, %r112, 2;
	shl.b32 	%r1608, %r113, 2;
	shl.b32 	%r1611, %r114, 2;
	shl.b32 	%r1614, %r115, 2;
	shl.b32 	%r1617, %r116, 2;
	shl.b32 	%r1620, %r117, 2;
	shl.b32 	%r1623, %r118, 2;
	shl.b32 	%r1626, %r119, 2;
	shl.b32 	%r1629, %r120, 2;
	shl.b32 	%r1632, %r121, 2;
	shl.b32 	%r1635, %r122, 2;
	shl.b32 	%r1638, %r123, 2;
	shl.b32 	%r1641, %r124, 2;
	shl.b32 	%r1644, %r125, 2;
	shl.b32 	%r1647, %r126, 2;
	shl.b32 	%r1650, %r127, 2;
	shl.b32 	%r1653, %r128, 2;
	shl.b32 	%r1656, %r129, 2;
	shl.b32 	%r1659, %r130, 2;
	shl.b32 	%r1662, %r131, 2;
	shl.b32 	%r1665, %r132, 2;
	shl.b32 	%r1668, %r133, 2;
	shl.b32 	%r1671, %r134, 2;
	shl.b32 	%r1674, %r135, 2;
	shl.b32 	%r1677, %r136, 2;
	shl.b32 	%r1680, %r137, 2;
	shl.b32 	%r1683, %r150, 2;
	shl.b32 	%r1686, %r149, 2;
	shl.b32 	%r1689, %r148, 2;
	shl.b32 	%r1692, %r147, 2;
	shl.b32 	%r1695, %r146, 2;
	mov.u32 	%r1720, %r4;
$L__BB3_5:
	mov.u32 	%r1317, _ZZ5benchILi8EEvPiiiE10bin_values;
	add.s32 	%r1318, %r1317, %r1316;
	atom.shared.add.u32 	%r1319, [%r1318], 1;
	add.s32 	%r1321, %r1317, %r1320;
	atom.shared.add.u32 	%r1322, [%r1321], 1;
	add.s32 	%r1324, %r1317, %r1323;
	atom.shared.add.u32 	%r1325, [%r1324], 1;
	add.s32 	%r1327, %r1317, %r1326;
	atom.shared.add.u32 	%r1328, [%r1327], 1;
	add.s32 	%r1330, %r1317, %r1329;
	atom.shared.add.u32 	%r1331, [%r1330], 1;
	add.s32 	%r1333, %r1317, %r1332;
	atom.shared.add.u32 	%r1334, [%r1333], 1;
	add.s32 	%r1336, %r1317, %r1335;
	atom.shared.add.u32 	%r1337, [%r1336], 1;
	add.s32 	%r1339, %r1317, %r1338;
	atom.shared.add.u32 	%r1340, [%r1339], 1;
	add.s32 	%r1342, %r1317, %r1341;
	atom.shared.add.u32 	%r1343, [%r1342], 1;
	add.s32 	%r1345, %r1317, %r1344;
	atom.shared.add.u32 	%r1346, [%r1345], 1;
	add.s32 	%r1348, %r1317, %r1347;
	atom.shared.add.u32 	%r1349, [%r1348], 1;
	add.s32 	%r1351, %r1317, %r1350;
	atom.shared.add.u32 	%r1352, [%r1351], 1;
	add.s32 	%r1354, %r1317, %r1353;
	atom.shared.add.u32 	%r1355, [%r1354], 1;
	add.s32 	%r1357, %r1317, %r1356;
	atom.shared.add.u32 	%r1358, [%r1357], 1;
	add.s32 	%r1360, %r1317, %r1359;
	atom.shared.add.u32 	%r1361, [%r1360], 1;
	add.s32 	%r1363, %r1317, %r1362;
	atom.shared.add.u32 	%r1364, [%r1363], 1;
	add.s32 	%r1366, %r1317, %r1365;
	atom.shared.add.u32 	%r1367, [%r1366], 1;
	add.s32 	%r1369, %r1317, %r1368;
	atom.shared.add.u32 	%r1370, [%r1369], 1;
	add.s32 	%r1372, %r1317, %r1371;
	atom.shared.add.u32 	%r1373, [%r1372], 1;
	add.s32 	%r1375, %r1317, %r1374;
	atom.shared.add.u32 	%r1376, [%r1375], 1;
	add.s32 	%r1378, %r1317, %r1377;
	atom.shared.add.u32 	%r1379, [%r1378], 1;
	add.s32 	%r1381, %r1317, %r1380;
	atom.shared.add.u32 	%r1382, [%r1381], 1;
	add.s32 	%r1384, %r1317, %r1383;
	atom.shared.add.u32 	%r1385, [%r1384], 1;
	add.s32 	%r1387, %r1317, %r1386;
	atom.shared.add.u32 	%r1388, [%r1387], 1;
	add.s32 	%r1390, %r1317, %r1389;
	atom.shared.add.u32 	%r1391, [%r1390], 1;
	add.s32 	%r1393, %r1317, %r1392;
	atom.shared.add.u32 	%r1394, [%r1393], 1;
	add.s32 	%r1396, %r1317, %r1395;
	atom.shared.add.u32 	%r1397, [%r1396], 1;
	add.s32 	%r1399, %r1317, %r1398;
	atom.shared.add.u32 	%r1400, [%r1399], 1;
	add.s32 	%r1402, %r1317, %r1401;
	atom.shared.add.u32 	%r1403, [%r1402], 1;
	add.s32 	%r1405, %r1317, %r1404;
	atom.shared.add.u32 	%r1406, [%r1405], 1;
	add.s32 	%r1408, %r1317, %r1407;
	atom.shared.add.u32 	%r1409, [%r1408], 1;
	add.s32 	%r1411, %r1317, %r1410;
	atom.shared.add.u32 	%r1412, [%r1411], 1;
	add.s32 	%r1414, %r1317, %r1413;
	atom.shared.add.u32 	%r1415, [%r1414], 1;
	add.s32 	%r1417, %r1317, %r1416;
	atom.shared.add.u32 	%r1418, [%r1417], 1;
	add.s32 	%r1420, %r1317, %r1419;
	atom.shared.add.u32 	%r1421, [%r1420], 1;
	add.s32 	%r1423, %r1317, %r1422;
	atom.shared.add.u32 	%r1424, [%r1423], 1;
	add.s32 	%r1426, %r1317, %r1425;
	atom.shared.add.u32 	%r1427, [%r1426], 1;
	add.s32 	%r1429, %r1317, %r1428;
	atom.shared.add.u32 	%r1430, [%r1429], 1;
	add.s32 	%r1432, %r1317, %r1431;
	atom.shared.add.u32 	%r1433, [%r1432], 1;
	add.s32 	%r1435, %r1317, %r1434;
	atom.shared.add.u32 	%r1436, [%r1435], 1;
	add.s32 	%r1438, %r1317, %r1437;
	atom.shared.add.u32 	%r1439, [%r1438], 1;
	add.s32 	%r1441, %r1317, %r1440;
	atom.shared.add.u32 	%r1442, [%r1441], 1;
	add.s32 	%r1444, %r1317, %r1443;
	atom.shared.add.u32 	%r1445, [%r1444], 1;
	add.s32 	%r1447, %r1317, %r1446;
	atom.shared.add.u32 	%r1448, [%r1447], 1;
	add.s32 	%r1450, %r1317, %r1449;
	atom.shared.add.u32 	%r1451, [%r1450], 1;
	add.s32 	%r1453, %r1317, %r1452;
	atom.shared.add.u32 	%r1454, [%r1453], 1;
	add.s32 	%r1456, %r1317, %r1455;
	atom.shared.add.u32 	%r1457, [%r1456], 1;
	add.s32 	%r1459, %r1317, %r1458;
	atom.shared.add.u32 	%r1460, [%r1459], 1;
	add.s32 	%r1462, %r1317, %r1461;
	atom.shared.add.u32 	%r1463, [%r1462], 1;
	add.s32 	%r1465, %r1317, %r1464;
	atom.shared.add.u32 	%r1466, [%r1465], 1;
	add.s32 	%r1468, %r1317, %r1467;
	atom.shared.add.u32 	%r1469, [%r1468], 1;
	add.s32 	%r1471, %r1317, %r1470;
	atom.shared.add.u32 	%r1472, [%r1471], 1;
	add.s32 	%r1474, %r1317, %r1473;
	atom.shared.add.u32 	%r1475, [%r1474], 1;
	add.s32 	%r1477, %r1317, %r1476;
	atom.shared.add.u32 	%r1478, [%r1477], 1;
	add.s32 	%r1480, %r1317, %r1479;
	atom.shared.add.u32 	%r1481, [%r1480], 1;
	add.s32 	%r1483, %r1317, %r1482;
	atom.shared.add.u32 	%r1484, [%r1483], 1;
	add.s32 	%r1486, %r1317, %r1485;
	atom.shared.add.u32 	%r1487, [%r1486], 1;
	add.s32 	%r1489, %r1317, %r1488;
	atom.shared.add.u32 	%r1490, [%r1489], 1;
	add.s32 	%r1492, %r1317, %r1491;
	atom.shared.add.u32 	%r1493, [%r1492], 1;
	add.s32 	%r1495, %r1317, %r1494;
	atom.shared.add.u32 	%r1496, [%r1495], 1;
	add.s32 	%r1498, %r1317, %r1497;
	atom.shared.add.u32 	%r1499, [%r1498], 1;
	add.s32 	%r1501, %r1317, %r1500;
	atom.shared.add.u32 	%r1502, [%r1501], 1;
	add.s32 	%r1504, %r1317, %r1503;
	atom.shared.add.u32 	%r1505, [%r1504], 1;
	add.s32 	%r1507, %r1317, %r1506;
	atom.shared.add.u32 	%r1508, [%r1507], 1;
	add.s32 	%r1510, %r1317, %r1509;
	atom.shared.add.u32 	%r1511, [%r1510], 1;
	add.s32 	%r1513, %r1317, %r1512;
	atom.shared.add.u32 	%r1514, [%r1513], 1;
	add.s32 	%r1516, %r1317, %r1515;
	atom.shared.add.u32 	%r1517, [%r1516], 1;
	add.s32 	%r1519, %r1317, %r1518;
	atom.shared.add.u32 	%r1520, [%r1519], 1;
	add.s32 	%r1522, %r1317, %r1521;
	atom.shared.add.u32 	%r1523, [%r1522], 1;
	add.s32 	%r1525, %r1317, %r1524;
	atom.shared.add.u32 	%r1526, [%r1525], 1;
	add.s32 	%r1528, %r1317, %r1527;
	atom.shared.add.u32 	%r1529, [%r1528], 1;
	add.s32 	%r1531, %r1317, %r1530;
	atom.shared.add.u32 	%r1532, [%r1531], 1;
	add.s32 	%r1534, %r1317, %r1533;
	atom.shared.add.u32 	%r1535, [%r1534], 1;
	add.s32 	%r1537, %r1317, %r1536;
	atom.shared.add.u32 	%r1538, [%r1537], 1;
	add.s32 	%r1540, %r1317, %r1539;
	atom.shared.add.u32 	%r1541, [%r1540], 1;
	add.s32 	%r1543, %r1317, %r1542;
	atom.shared.add.u32 	%r1544, [%r1543], 1;
	add.s32 	%r1546, %r1317, %r1545;
	atom.shared.add.u32 	%r1547, [%r1546], 1;
	add.s32 	%r1549, %r1317, %r1548;
	atom.shared.add.u32 	%r1550, [%r1549], 1;
	add.s32 	%r1552, %r1317, %r1551;
	atom.shared.add.u32 	%r1553, [%r1552], 1;
	add.s32 	%r1555, %r1317, %r1554;
	atom.shared.add.u32 	%r1556, [%r1555], 1;
	add.s32 	%r1558, %r1317, %r1557;
	atom.shared.add.u32 	%r1559, [%r1558], 1;
	add.s32 	%r1561, %r1317, %r1560;
	atom.shared.add.u32 	%r1562, [%r1561], 1;
	add.s32 	%r1564, %r1317, %r1563;
	atom.shared.add.u32 	%r1565, [%r1564], 1;
	add.s32 	%r1567, %r1317, %r1566;
	atom.shared.add.u32 	%r1568, [%r1567], 1;
	add.s32 	%r1570, %r1317, %r1569;
	atom.shared.add.u32 	%r1571, [%r1570], 1;
	add.s32 	%r1573, %r1317, %r1572;
	atom.shared.add.u32 	%r1574, [%r1573], 1;
	add.s32 	%r1576, %r1317, %r1575;
	atom.shared.add.u32 	%r1577, [%r1576], 1;
	add.s32 	%r1579, %r1317, %r1578;
	atom.shared.add.u32 	%r1580, [%r1579], 1;
	add.s32 	%r1582, %r1317, %r1581;
	atom.shared.add.u32 	%r1583, [%r1582], 1;
	add.s32 	%r1585, %r1317, %r1584;
	atom.shared.add.u32 	%r1586, [%r1585], 1;
	add.s32 	%r1588, %r1317, %r1587;
	atom.shared.add.u32 	%r1589, [%r1588], 1;
	add.s32 	%r1591, %r1317, %r1590;
	atom.shared.add.u32 	%r1592, [%r1591], 1;
	add.s32 	%r1594, %r1317, %r1593;
	atom.shared.add.u32 	%r1595, [%r1594], 1;
	add.s32 	%r1597, %r1317, %r1596;
	atom.shared.add.u32 	%r1598, [%r1597], 1;
	add.s32 	%r1600, %r1317, %r1599;
	atom.shared.add.u32 	%r1601, [%r1600], 1;
	add.s32 	%r1603, %r1317, %r1602;
	atom.shared.add.u32 	%r1604, [%r1603], 1;
	add.s32 	%r1606, %r1317, %r1605;
	atom.shared.add.u32 	%r1607, [%r1606], 1;
	add.s32 	%r1609, %r1317, %r1608;
	atom.shared.add.u32 	%r1610, [%r1609], 1;
	add.s32 	%r1612, %r1317, %r1611;
	atom.shared.add.u32 	%r1613, [%r1612], 1;
	add.s32 	%r1615, %r1317, %r1614;
	atom.shared.add.u32 	%r1616, [%r1615], 1;
	add.s32 	%r1618, %r1317, %r1617;
	atom.shared.add.u32 	%r1619, [%r1618], 1;
	add.s32 	%r1621, %r1317, %r1620;
	atom.shared.add.u32 	%r1622, [%r1621], 1;
	add.s32 	%r1624, %r1317, %r1623;
	atom.shared.add.u32 	%r1625, [%r1624], 1;
	add.s32 	%r1627, %r1317, %r1626;
	atom.shared.add.u32 	%r1628, [%r1627], 1;
	add.s32 	%r1630, %r1317, %r1629;
	atom.shared.add.u32 	%r1631, [%r1630], 1;
	add.s32 	%r1633, %r1317, %r1632;
	atom.shared.add.u32 	%r1634, [%r1633], 1;
	add.s32 	%r1636, %r1317, %r1635;
	atom.shared.add.u32 	%r1637, [%r1636], 1;
	add.s32 	%r1639, %r1317, %r1638;
	atom.shared.add.u32 	%r1640, [%r1639], 1;
	add.s32 	%r1642, %r1317, %r1641;
	atom.shared.add.u32 	%r1643, [%r1642], 1;
	add.s32 	%r1645, %r1317, %r1644;
	atom.shared.add.u32 	%r1646, [%r1645], 1;
	add.s32 	%r1648, %r1317, %r1647;
	atom.shared.add.u32 	%r1649, [%r1648], 1;
	add.s32 	%r1651, %r1317, %r1650;
	atom.shared.add.u32 	%r1652, [%r1651], 1;
	add.s32 	%r1654, %r1317, %r1653;
	atom.shared.add.u32 	%r1655, [%r1654], 1;
	add.s32 	%r1657, %r1317, %r1656;
	atom.shared.add.u32 	%r1658, [%r1657], 1;
	add.s32 	%r1660, %r1317, %r1659;
	atom.shared.add.u32 	%r1661, [%r1660], 1;
	add.s32 	%r1663, %r1317, %r1662;
	atom.shared.add.u32 	%r1664, [%r1663], 1;
	add.s32 	%r1666, %r1317, %r1665;
	atom.shared.add.u32 	%r1667, [%r1666], 1;
	add.s32 	%r1669, %r1317, %r1668;
	atom.shared.add.u32 	%r1670, [%r1669], 1;
	add.s32 	%r1672, %r1317, %r1671;
	atom.shared.add.u32 	%r1673, [%r1672], 1;
	add.s32 	%r1675, %r1317, %r1674;
	atom.shared.add.u32 	%r1676, [%r1675], 1;
	add.s32 	%r1678, %r1317, %r1677;
	atom.shared.add.u32 	%r1679, [%r1678], 1;
	add.s32 	%r1681, %r1317, %r1680;
	atom.shared.add.u32 	%r1682, [%r1681], 1;
	add.s32 	%r1684, %r1317, %r1683;
	atom.shared.add.u32 	%r1685, [%r1684], 1;
	add.s32 	%r1687, %r1317, %r1686;
	atom.shared.add.u32 	%r1688, [%r1687], 1;
	add.s32 	%r1690, %r1317, %r1689;
	atom.shared.add.u32 	%r1691, [%r1690], 1;
	add.s32 	%r1693, %r1317, %r1692;
	atom.shared.add.u32 	%r1694, [%r1693], 1;
	add.s32 	%r1696, %r1317, %r1695;
	atom.shared.add.u32 	%r1697, [%r1696], 1;
	add.s32 	%r1698, %r1719, %r144;
	shl.b32 	%r1699, %r1698, 2;
	and.b32  	%r1700, %r1699, 16380;
	add.s32 	%r1701, %r1317, %r1700;
	atom.shared.add.u32 	%r1702, [%r1701], 1;
	add.s32 	%r1720, %r1720, 1;
	setp.ne.s32 	%p3, %r1720, 0;
	@%p3 bra 	$L__BB3_5;
$L__BB3_6:
	bar.warp.sync 	-1;
	// begin inline asm
	mov.u32 %r1703, %clock;
	// end inline asm
	sub.s32 	%r1704, %r1703, %r171;
	cvt.u64.u32 	%rd5, %r1704;
	add.s64 	%rd10, %rd10, %rd5;
	add.s32 	%r1713, %r1713, 1;
	setp.ne.s32 	%p4, %r1713, 32;
	mov.u32 	%r1714, %r144;
	@%p4 bra 	$L__BB3_3;
	mov.u32 	%r154, %tid.x;
	and.b32  	%r1705, %r154, 31;
	setp.ne.s32 	%p5, %r1705, 0;
	@%p5 bra 	$L__BB3_9;
	ld.param.u64 	%rd9, [_Z5benchILi8EEvPiii_param_0];
	mov.u32 	%r1706, %ctaid.x;
	mov.u32 	%r1707, %ntid.x;
	mad.lo.s32 	%r1708, %r1706, %r1707, %r154;
	shr.u32 	%r1709, %r1708, 5;
	cvta.to.global.u64 	%rd6, %rd9;
	mul.wide.u32 	%rd7, %r1709, 4;
	add.s64 	%rd8, %rd6, %rd7;
	st.global.u32 	[%rd8], %rd10;
$L__BB3_9:
	ret;

}
	// .globl	_Z5benchILi16EEvPiii
.visible .entry _Z5benchILi16EEvPiii(
	.param .u64 .ptr .align 1 _Z5benchILi16EEvPiii_param_0,
	.param .u32 _Z5benchILi16EEvPiii_param_1,
	.param .u32 _Z5benchILi16EEvPiii_param_2
)
{
	.reg .pred 	%p<6>;
	.reg .b32 	%r<1721>;
	.reg .b64 	%rd<11>;
	// demoted variable
	.shared .align 4 .b8 _ZZ5benchILi16EEvPiiiE10bin_values[16384];
	mov.b32 	%r1712, 0;
	mov.u32 	%r1, %tid.x;
	mov.u32 	%r158, _ZZ5benchILi16EEvPiiiE10bin_values;
$L__BB4_1:
	.pragma "nounroll";
	shl.b32 	%r157, %r1712, 2;
	add.s32 	%r159, %r158, %r157;
	mov.b32 	%r160, 0;
	st.shared.u32 	[%r159], %r160;
	add.s32 	%r1712, %r1712, 1;
	setp.ne.s32 	%p1, %r1712, 4096;
	@%p1 bra 	$L__BB4_1;
	ld.param.u32 	%r1710, [_Z5benchILi16EEvPiii_param_1];
	add.s32 	%r164, %r1, 134;
	xor.b32  	%r165, %r164, -1429050551;
	mul.lo.s32 	%r166, %r165, 1099087573;
	bar.sync 	0;
	shr.s32 	%r167, %r1710, 31;
	shr.u32 	%r168, %r167, 25;
	add.s32 	%r169, %r1710, %r168;
	shr.s32 	%r170, %r169, 7;
	neg.s32 	%r4, %r170;
	add.s32 	%r1719, %r166, 5783321;
	xor.b32  	%r1716, %r166, 362436069;
	add.s32 	%r1715, %r166, 123456789;
	add.s32 	%r1714, %r166, -638133224;
	mov.b32 	%r1718, -589760388;
	mov.b32 	%r1717, -123459836;
	mov.b64 	%rd10, 0;
	mov.b32 	%r1713, 0;
$L__BB4_3:
	ld.param.u32 	%r1711, [_Z5benchILi16EEvPiii_param_1];
	setp.lt.s32 	%p2, %r1711, 128;
	shr.u32 	%r172, %r1715, 2;
	xor.b32  	%r173, %r172, %r1715;
	shl.b32 	%r174, %r1719, 4;
	shl.b32 	%r175, %r173, 1;
	xor.b32  	%r176, %r174, %r175;
	xor.b32  	%r177, %r176, %r1719;
	xor.b32  	%r178, %r177, %r173;
	add.s32 	%r179, %r1714, %r178;
	add.s32 	%r180, %r179, 1989;
	and.b32  	%r16, %r180, 4095;
	shr.u32 	%r181, %r1716, 2;
	xor.b32  	%r182, %r181, %r1716;
	shl.b32 	%r183, %r178, 4;
	shl.b32 	%r184, %r182, 1;
	xor.b32  	%r185, %r183, %r184;
	xor.b32  	%r186, %r185, %r178;
	xor.b32  	%r187, %r186, %r182;
	add.s32 	%r188, %r1714, %r187;
	add.s32 	%r189, %r188, 3978;
	and.b32  	%r17, %r189, 4095;
	shr.u32 	%r190, %r1717, 2;
	xor.b32  	%r191, %r190, %r1717;
	shl.b32 	%r192, %r187, 4;
	shl.b32 	%r193, %r191, 1;
	xor.b32  	%r194, %r192, %r193;
	xor.b32  	%r195, %r194, %r187;
	xor.b32  	%r196, %r195, %r191;
	add.s32 	%r197, %r1714, %r196;
	add.s32 	%r198, %r197, 1871;
	and.b32  	%r18, %r198, 4095;
	shr.u32 	%r199, %r1718, 2;
	xor.b32  	%r200, %r199, %r1718;
	shl.b32 	%r201, %r196, 4;
	shl.b32 	%r202, %r200, 1;
	xor.b32  	%r203, %r201, %r202;
	xor.b32  	%r204, %r203, %r196;
	xor.b32  	%r205, %r204, %r200;
	add.s32 	%r206, %r1714, %r205;
	add.s32 	%r207, %r206, 3860;
	and.b32  	%r19, %r207, 4095;
	shr.u32 	%r208, %r1719, 2;
	xor.b32  	%r209, %r208, %r1719;
	shl.b32 	%r210, %r205, 4;
	shl.b32 	%r211, %r209, 1;
	xor.b32  	%r212, %r210, %r211;
	xor.b32  	%r213, %r212, %r205;
	xor.b32  	%r214, %r213, %r209;
	add.s32 	%r215, %r1714, %r214;
	add.s32 	%r216, %r215, 1753;
	and.b32  	%r20, %r216, 4095;
	shr.u32 	%r217, %r178, 2;
	xor.b32  	%r218, %r217, %r178;
	shl.b32 	%r219, %r214, 4;
	shl.b32 	%r220, %r218, 1;
	xor.b32  	%r221, %r219, %r220;
	xor.b32  	%r222, %r221, %r214;
	xor.b32  	%r223, %r222, %r218;
	add.s32 	%r224, %r1714, %r223;
	add.s32 	%r225, %r224, 3742;
	and.b32  	%r21, %r225, 4095;
	shr.u32 	%r226, %r187, 2;
	xor.b32  	%r227, %r226, %r187;
	shl.b32 	%r228, %r223, 4;
	shl.b32 	%r229, %r227, 1;
	xor.b32  	%r230, %r228, %r229;
	xor.b32  	%r231, %r230, %r223;
	xor.b32  	%r232, %r231, %r227;
	add.s32 	%r233, %r1714, %r232;
	add.s32 	%r234, %r233, 1635;
	and.b32  	%r22, %r234, 4095;
	shr.u32 	%r235, %r196, 2;
	xor.b32  	%r236, %r235, %r196;
	shl.b32 	%r237, %r232, 4;
	shl.b32 	%r238, %r236, 1;
	xor.b32  	%r239, %r237, %r238;
	xor.b32  	%r240, %r239, %r232;
	xor.b32  	%r241, %r240, %r236;
	add.s32 	%r242, %r1714, %r241;
	add.s32 	%r243, %r242, 3624;
	and.b32  	%r23, %r243, 4095;
	shr.u32 	%r244, %r205, 2;
	xor.b32  	%r245, %r244, %r205;
	shl.b32 	%r246, %r241, 4;
	shl.b32 	%r247, %r245, 1;
	xor.b32  	%r248, %r246, %r247;
	xor.b32  	%r249, %r248, %r241;
	xor.b32  	%r250, %r249, %r245;
	add.s32 	%r251, %r1714, %r250;
	add.s32 	%r252, %r251, 1517;
	and.b32  	%r24, %r252, 4095;
	shr.u32 	%r253, %r214, 2;
	xor.b32  	%r254, %r253, %r214;
	shl.b32 	%r255, %r250, 4;
	shl.b32 	%r256, %r254, 1;
	xor.b32  	%r257, %r255, %r256;
	xor.b32  	%r258, %r257, %r250;
	xor.b32  	%r259, %r258, %r254;
	add.s32 	%r260, %r1714, %r259;
	add.s32 	%r261, %r260, 3506;
	and.b32  	%r25, %r261, 4095;
	shr.u32 	%r262, %r223, 2;
	xor.b32  	%r263, %r262, %r223;
	shl.b32 	%r264, %r259, 4;
	shl.b32 	%r265, %r263, 1;
	xor.b32  	%r266, %r264, %r265;
	xor.b32  	%r267, %r266, %r259;
	xor.b32  	%r268, %r267, %r263;
	add.s32 	%r269, %r1714, %r268;
	add.s32 	%r270, %r269, 1399;
	and.b32  	%r26, %r270, 4095;
	shr.u32 	%r271, %r232, 2;
	xor.b32  	%r272, %r271, %r232;
	shl.b32 	%r273, %r268, 4;
	shl.b32 	%r274, %r272, 1;
	xor.b32  	%r275, %r273, %r274;
	xor.b32  	%r276, %r275, %r268;
	xor.b32  	%r277, %r276, %r272;
	add.s32 	%r278, %r1714, %r277;
	add.s32 	%r279, %r278, 3388;
	and.b32  	%r27, %r279, 4095;
	shr.u32 	%r280, %r241, 2;
	xor.b32  	%r281, %r280, %r241;
	shl.b32 	%r282, %r277, 4;
	shl.b32 	%r283, %r281, 1;
	xor.b32  	%r284, %r282, %r283;
	xor.b32  	%r285, %r284, %r277;
	xor.b32  	%r286, %r285, %r281;
	add.s32 	%r287, %r1714, %r286;
	add.s32 	%r288, %r287, 1281;
	and.b32  	%r28, %r288, 4095;
	shr.u32 	%r289, %r250, 2;
	xor.b32  	%r290, %r289, %r250;
	shl.b32 	%r291, %r286, 4;
	shl.b32 	%r292, %r290, 1;
	xor.b32  	%r293, %r291, %r292;
	xor.b32  	%r294, %r293, %r286;
	xor.b32  	%r295, %r294, %r290;
	add.s32 	%r296, %r1714, %r295;
	add.s32 	%r297, %r296, 3270;
	and.b32  	%r29, %r297, 4095;
	shr.u32 	%r298, %r259, 2;
	xor.b32  	%r299, %r298, %r259;
	shl.b32 	%r300, %r295, 4;
	shl.b32 	%r301, %r299, 1;
	xor.b32  	%r302, %r300, %r301;
	xor.b32  	%r303, %r302, %r295;
	xor.b32  	%r304, %r303, %r299;
	add.s32 	%r305, %r1714, %r304;
	add.s32 	%r306, %r305, 1163;
	and.b32  	%r30, %r306, 4095;
	shr.u32 	%r307, %r268, 2;
	xor.b32  	%r308, %r307, %r268;
	shl.b32 	%r309, %r304, 4;
	shl.b32 	%r310, %r308, 1;
	xor.b32  	%r311, %r309, %r310;
	xor.b32  	%r312, %r311, %r304;
	xor.b32  	%r313, %r312, %r308;
	add.s32 	%r314, %r1714, %r313;
	add.s32 	%r315, %r314, 3152;
	and.b32  	%r31, %r315, 4095;
	shr.u32 	%r316, %r277, 2;
	xor.b32  	%r317, %r316, %r277;
	shl.b32 	%r318, %r313, 4;
	shl.b32 	%r319, %r317, 1;
	xor.b32  	%r320, %r318, %r319;
	xor.b32  	%r321, %r320, %r313;
	xor.b32  	%r322, %r321, %r317;
	add.s32 	%r323, %r1714, %r322;
	add.s32 	%r324, %r323, 1045;
	and.b32  	%r32, %r324, 4095;
	shr.u32 	%r325, %r286, 2;
	xor.b32  	%r326, %r325, %r286;
	shl.b32 	%r327, %r322, 4;
	shl.b32 	%r328, %r326, 1;
	xor.b32  	%r329, %r327, %r328;
	xor.b32  	%r330, %r329, %r322;
	xor.b32  	%r331, %r330, %r326;
	add.s32 	%r332, %r1714, %r331;
	add.s32 	%r333, %r332, 3034;
	and.b32  	%r33, %r333, 4095;
	shr.u32 	%r334, %r295, 2;
	xor.b32  	%r335, %r334, %r295;
	shl.b32 	%r336, %r331, 4;
	shl.b32 	%r337, %r335, 1;
	xor.b32  	%r338, %r336, %r337;
	xor.b32  	%r339, %r338, %r331;
	xor.b32  	%r340, %r339, %r335;
	add.s32 	%r341, %r1714, %r340;
	add.s32 	%r342, %r341, 927;
	and.b32  	%r34, %r342, 4095;
	shr.u32 	%r343, %r304, 2;
	xor.b32  	%r344, %r343, %r304;
	shl.b32 	%r345, %r340, 4;
	shl.b32 	%r346, %r344, 1;
	xor.b32  	%r347, %r345, %r346;
	xor.b32  	%r348, %r347, %r340;
	xor.b32  	%r349, %r348, %r344;
	add.s32 	%r350, %r1714, %r349;
	add.s32 	%r351, %r350, 2916;
	and.b32  	%r35, %r351, 4095;
	shr.u32 	%r352, %r313, 2;
	xor.b32  	%r353, %r352, %r313;
	shl.b32 	%r354, %r349, 4;
	shl.b32 	%r355, %r353, 1;
	xor.b32  	%r356, %r354, %r355;
	xor.b32  	%r357, %r356, %r349;
	xor.b32  	%r358, %r357, %r353;
	add.s32 	%r359, %r1714, %r358;
	add.s32 	%r360, %r359, 809;
	and.b32  	%r36, %r360, 4095;
	shr.u32 	%r361, %r322, 2;
	xor.b32  	%r362, %r361, %r322;
	shl.b32 	%r363, %r358, 4;
	shl.b32 	%r364, %r362, 1;
	xor.b32  	%r365, %r363, %r364;
	xor.b32  	%r366, %r365, %r358;
	xor.b32  	%r367, %r366, %r362;
	add.s32 	%r368, %r1714, %r367;
	add.s32 	%r369, %r368, 2798;
	and.b32  	%r37, %r369, 4095;
	shr.u32 	%r370, %r331, 2;
	xor.b32  	%r371, %r370, %r331;
	shl.b32 	%r372, %r367, 4;
	shl.b32 	%r373, %r371, 1;
	xor.b32  	%r374, %r372, %r373;
	xor.b32  	%r375, %r374, %r367;
	xor.b32  	%r376, %r375, %r371;
	add.s32 	%r377, %r1714, %r376;
	add.s32 	%r378, %r377, 691;
	and.b32  	%r38, %r378, 4095;
	shr.u32 	%r379, %r340, 2;
	xor.b32  	%r380, %r379, %r340;
	shl.b32 	%r381, %r376, 4;
	shl.b32 	%r382, %r380, 1;
	xor.b32  	%r383, %r381, %r382;
	xor.b32  	%r384, %r383, %r376;
	xor.b32  	%r385, %r384, %r380;
	add.s32 	%r386, %r1714, %r385;
	add.s32 	%r387, %r386, 2680;
	and.b32  	%r39, %r387, 4095;
	shr.u32 	%r388, %r349, 2;
	xor.b32  	%r389, %r388, %r349;
	shl.b32 	%r390, %r385, 4;
	shl.b32 	%r391, %r389, 1;
	xor.b32  	%r392, %r390, %r391;
	xor.b32  	%r393, %r392, %r385;
	xor.b32  	%r394, %r393, %r389;
	add.s32 	%r395, %r1714, %r394;
	add.s32 	%r396, %r395, 573;
	and.b32  	%r40, %r396, 4095;
	shr.u32 	%r397, %r358, 2;
	xor.b32  	%r398, %r397, %r358;
	shl.b32 	%r399, %r394, 4;
	shl.b32 	%r400, %r398, 1;
	xor.b32  	%r401, %r399, %r400;
	xor.b32  	%r402, %r401, %r394;
	xor.b32  	%r403, %r402, %r398;
	add.s32 	%r404, %r1714, %r403;
	add.s32 	%r405, %r404, 2562;
	and.b32  	%r41, %r405, 4095;
	shr.u32 	%r406, %r367, 2;
	xor.b32  	%r407, %r406, %r367;
	shl.b32 	%r408, %r403, 4;
	shl.b32 	%r409, %r407, 1;
	xor.b32  	%r410, %r408, %r409;
	xor.b32  	%r411, %r410, %r403;
	xor.b32  	%r412, %r411, %r407;
	add.s32 	%r413, %r1714, %r412;
	add.s32 	%r414, %r413, 455;
	and.b32  	%r42, %r414, 4095;
	shr.u32 	%r415, %r376, 2;
	xor.b32  	%r416, %r415, %r376;
	shl.b32 	%r417, %r412, 4;
	shl.b32 	%r418, %r416, 1;
	xor.b32  	%r419, %r417, %r418;
	xor.b32  	%r420, %r419, %r412;
	xor.b32  	%r421, %r420, %r416;
	add.s32 	%r422, %r1714, %r421;
	add.s32 	%r423, %r422, 2444;
	and.b32  	%r43, %r423, 4095;
	shr.u32 	%r424, %r385, 2;
	xor.b32  	%r425, %r424, %r385;
	shl.b32 	%r426, %r421, 4;
	shl.b32 	%r427, %r425, 1;
	xor.b32  	%r428, %r426, %r427;
	xor.b32  	%r429, %r428, %r421;
	xor.b32  	%r430, %r429, %r425;
	add.s32 	%r431, %r1714, %r430;
	add.s32 	%r432, %r431, 337;
	and.b32  	%r44, %r432, 4095;
	shr.u32 	%r433, %r394, 2;
	xor.b32  	%r434, %r433, %r394;
	shl.b32 	%r435, %r430, 4;
	shl.b32 	%r436, %r434, 1;
	xor.b32  	%r437, %r435, %r436;
	xor.b32  	%r438, %r437, %r430;
	xor.b32  	%r439, %r438, %r434;
	add.s32 	%r440, %r1714, %r439;
	add.s32 	%r441, %r440, 2326;
	and.b32  	%r45, %r441, 4095;
	shr.u32 	%r442, %r403, 2;
	xor.b32  	%r443, %r442, %r403;
	shl.b32 	%r444, %r439, 4;
	shl.b32 	%r445, %r443, 1;
	xor.b32  	%r446, %r444, %r445;
	xor.b32  	%r447, %r446, %r439;
	xor.b32  	%r448, %r447, %r443;
	add.s32 	%r449, %r1714, %r448;
	add.s32 	%r450, %r449, 219;
	and.b32  	%r46, %r450, 4095;
	shr.u32 	%r451, %r412, 2;
	xor.b32  	%r452, %r451, %r412;
	shl.b32 	%r453, %r448, 4;
	shl.b32 	%r454, %r452, 1;
	xor.b32  	%r455, %r453, %r454;
	xor.b32  	%r456, %r455, %r448;
	xor.b32  	%r457, %r456, %r452;
	add.s32 	%r458, %r1714, %r457;
	add.s32 	%r459, %r458, 2208;
	and.b32  	%r47, %r459, 4095;
	shr.u32 	%r460, %r421, 2;
	xor.b32  	%r461, %r460, %r421;
	shl.b32 	%r462, %r457, 4;
	shl.b32 	%r463, %r461, 1;
	xor.b32  	%r464, %r462, %r463;
	xor.b32  	%r465, %r464, %r457;
	xor.b32  	%r466, %r465, %r461;
	add.s32 	%r467, %r1714, %r466;
	add.s32 	%r468, %r467, 101;
	and.b32  	%r48, %r468, 4095;
	shr.u32 	%r469, %r430, 2;
	xor.b32  	%r470, %r469, %r430;
	shl.b32 	%r471, %r466, 4;
	shl.b32 	%r472, %r470, 1;
	xor.b32  	%r473, %r471, %r472;
	xor.b32  	%r474, %r473, %r466;
	xor.b32  	%r475, %r474, %r470;
	add.s32 	%r476, %r1714, %r475;
	add.s32 	%r477, %r476, 2090;
	and.b32  	%r49, %r477, 4095;
	shr.u32 	%r478, %r439, 2;
	xor.b32  	%r479, %r478, %r439;
	shl.b32 	%r480, %r475, 4;
	shl.b32 	%r481, %r479, 1;
	xor.b32  	%r482, %r480, %r481;
	xor.b32  	%r483, %r482, %r475;
	xor.b32  	%r484, %r483, %r479;
	add.s32 	%r485, %r1714, %r484;
	add.s32 	%r486, %r485, 4079;
	and.b32  	%r50, %r486, 4095;
	shr.u32 	%r487, %r448, 2;
	xor.b32  	%r488, %r487, %r448;
	shl.b32 	%r489, %r484, 4;
	shl.b32 	%r490, %r488, 1;
	xor.b32  	%r491, %r489, %r490;
	xor.b32  	%r492, %r491, %r484;
	xor.b32  	%r493, %r492, %r488;
	add.s32 	%r494, %r1714, %r493;
	add.s32 	%r495, %r494, 1972;
	and.b32  	%r51, %r495, 4095;
	shr.u32 	%r496, %r457, 2;
	xor.b32  	%r497, %r496, %r457;
	shl.b32 	%r498, %r493, 4;
	shl.b32 	%r499, %r497, 1;
	xor.b32  	%r500, %r498, %r499;
	xor.b32  	%r501, %r500, %r493;
	xor.b32  	%r502, %r501, %r497;
	add.s32 	%r503, %r1714, %r502;
	add.s32 	%r504, %r503, 3961;
	and.b32  	%r52, %r504, 4095;
	shr.u32 	%r505, %r466, 2;
	xor.b32  	%r506, %r505, %r466;
	shl.b32 	%r507, %r502, 4;
	shl.b32 	%r508, %r506, 1;
	xor.b32  	%r509, %r507, %r508;
	xor.b32  	%r510, %r509, %r502;
	xor.b32  	%r511, %r510, %r506;
	add.s32 	%r512, %r1714, %r511;
	add.s32 	%r513, %r512, 1854;
	and.b32  	%r53, %r513, 4095;
	shr.u32 	%r514, %r475, 2;
	xor.b32  	%r515, %r514, %r475;
	shl.b32 	%r516, %r511, 4;
	shl.b32 	%r517, %r515, 1;
	xor.b32  	%r518, %r516, %r517;
	xor.b32  	%r519, %r518, %r511;
	xor.b32  	%r520, %r519, %r515;
	add.s32 	%r521, %r1714, %r520;
	add.s32 	%r522, %r521, 3843;
	and.b32  	%r54, %r522, 4095;
	shr.u32 	%r523, %r484, 2;
	xor.b32  	%r524, %r523, %r484;
	shl.b32 	%r525, %r520, 4;
	shl.b32 	%r526, %r524, 1;
	xor.b32  	%r527, %r525, %r526;
	xor.b32  	%r528, %r527, %r520;
	xor.b32  	%r529, %r528, %r524;
	add.s32 	%r530, %r1714, %r529;
	add.s32 	%r531, %r530, 1736;
	and.b32  	%r55, %r531, 4095;
	shr.u32 	%r532, %r493, 2;
	xor.b32  	%r533, %r532, %r493;
	shl.b32 	%r534, %r529, 4;
	shl.b32 	%r535, %r533, 1;
	xor.b32  	%r536, %r534, %r535;
	xor.b32  	%r537, %r536, %r529;
	xor.b32  	%r538, %r537, %r533;
	add.s32 	%r539, %r1714, %r538;
	add.s32 	%r540, %r539, 3725;
	and.b32  	%r56, %r540, 4095;
	shr.u32 	%r541, %r502, 2;
	xor.b32  	%r542, %r541, %r502;
	shl.b32 	%r543, %r538, 4;
	shl.b32 	%r544, %r542, 1;
	xor.b32  	%r545, %r543, %r544;
	xor.b32  	%r546, %r545, %r538;
	xor.b32  	%r547, %r546, %r542;
	add.s32 	%r548, %r1714, %r547;
	add.s32 	%r549, %r548, 1618;
	and.b32  	%r57, %r549, 4095;
	shr.u32 	%r550, %r511, 2;
	xor.b32  	%r551, %r550, %r511;
	shl.b32 	%r552, %r547, 4;
	shl.b32 	%r553, %r551, 1;
	xor.b32  	%r554, %r552, %r553;
	xor.b32  	%r555, %r554, %r547;
	xor.b32  	%r556, %r555, %r551;
	add.s32 	%r557, %r1714, %r556;
	add.s32 	%r558, %r557, 3607;
	and.b32  	%r58, %r558, 4095;
	shr.u32 	%r559, %r520, 2;
	xor.b32  	%r560, %r559, %r520;
	shl.b32 	%r561, %r556, 4;
	shl.b32 	%r562, %r560, 1;
	xor.b32  	%r563, %r561, %r562;
	xor.b32  	%r564, %r563, %r556;
	xor.b32  	%r565, %r564, %r560;
	add.s32 	%r566, %r1714, %r565;
	add.s32 	%r567, %r566, 1500;
	and.b32  	%r59, %r567, 4095;
	shr.u32 	%r568, %r529, 2;
	xor.b32  	%r569, %r568, %r529;
	shl.b32 	%r570, %r565, 4;
	shl.b32 	%r571, %r569, 1;
	xor.b32  	%r572, %r570, %r571;
	xor.b32  	%r573, %r572, %r565;
	xor.b32  	%r574, %r573, %r569;
	add.s32 	%r575, %r1714, %r574;
	add.s32 	%r576, %r575, 3489;
	and.b32  	%r60, %r576, 4095;
	shr.u32 	%r577, %r538, 2;
	xor.b32  	%r578, %r577, %r538;
	shl.b32 	%r579, %r574, 4;
	shl.b32 	%r580, %r578, 1;
	xor.b32  	%r581, %r579, %r580;
	xor.b32  	%r582, %r581, %r574;
	xor.b32  	%r583, %r582, %r578;
	add.s32 	%r584, %r1714, %r583;
	add.s32 	%r585, %r584, 1382;
	and.b32  	%r61, %r585, 4095;
	shr.u32 	%r586, %r547, 2;
	xor.b32  	%r587, %r586, %r547;
	shl.b32 	%r588, %r583, 4;
	shl.b32 	%r589, %r587, 1;
	xor.b32  	%r590, %r588, %r589;
	xor.b32  	%r591, %r590, %r583;
	xor.b32  	%r592, %r591, %r587;
	add.s32 	%r593, %r1714, %r592;
	add.s32 	%r594, %r593, 3371;
	and.b32  	%r62, %r594, 4095;
	shr.u32 	%r595, %r556, 2;
	xor.b32  	%r596, %r595, %r556;
	shl.b32 	%r597, %r592, 4;
	shl.b32 	%r598, %r596, 1;
	xor.b32  	%r599, %r597, %r598;
	xor.b32  	%r600, %r599, %r592;
	xor.b32  	%r601, %r600, %r596;
	add.s32 	%r602, %r1714, %r601;
	add.s32 	%r603, %r602, 1264;
	and.b32  	%r63, %r603, 4095;
	shr.u32 	%r604, %r565, 2;
	xor.b32  	%r605, %r604, %r565;
	shl.b32 	%r606, %r601, 4;
	shl.b32 	%r607, %r605, 1;
	xor.b32  	%r608, %r606, %r607;
	xor.b32  	%r609, %r608, %r601;
	xor.b32  	%r610, %r609, %r605;
	add.s32 	%r611, %r1714, %r610;
	add.s32 	%r612, %r611, 3253;
	and.b32  	%r64, %r612, 4095;
	shr.u32 	%r613, %r574, 2;
	xor.b32  	%r614, %r613, %r574;
	shl.b32 	%r615, %r610, 4;
	shl.b32 	%r616, %r614, 1;
	xor.b32  	%r617, %r615, %r616;
	xor.b32  	%r618, %r617, %r610;
	xor.b32  	%r619, %r618, %r614;
	add.s32 	%r620, %r1714, %r619;
	add.s32 	%r621, %r620, 1146;
	and.b32  	%r65, %r621, 4095;
	shr.u32 	%r622, %r583, 2;
	xor.b32  	%r623, %r622, %r583;
	shl.b32 	%r624, %r619, 4;
	shl.b32 	%r625, %r623, 1;
	xor.b32  	%r626, %r624, %r625;
	xor.b32  	%r627, %r626, %r619;
	xor.b32  	%r628, %r627, %r623;
	add.s32 	%r629, %r1714, %r628;
	add.s32 	%r630, %r629, 3135;
	and.b32  	%r66, %r630, 4095;
	shr.u32 	%r631, %r592, 2;
	xor.b32  	%r632, %r631, %r592;
	shl.b32 	%r633, %r628, 4;
	shl.b32 	%r634, %r632, 1;
	xor.b32  	%r635, %r633, %r634;
	xor.b32  	%r636, %r635, %r628;
	xor.b32  	%r637, %r636, %r632;
	add.s32 	%r638, %r1714, %r637;
	add.s32 	%r639, %r638, 1028;
	and.b32  	%r67, %r639, 4095;
	shr.u32 	%r640, %r601, 2;
	xor.b32  	%r641, %r640, %r601;
	shl.b32 	%r642, %r637, 4;
	shl.b32 	%r643, %r641, 1;
	xor.b32  	%r644, %r642, %r643;
	xor.b32  	%r645, %r644, %r637;
	xor.b32  	%r646, %r645, %r641;
	add.s32 	%r647, %r1714, %r646;
	add.s32 	%r648, %r647, 3017;
	and.b32  	%r68, %r648, 4095;
	shr.u32 	%r649, %r610, 2;
	xor.b32  	%r650, %r649, %r610;
	shl.b32 	%r651, %r646, 4;
	shl.b32 	%r652, %r650, 1;
	xor.b32  	%r653, %r651, %r652;
	xor.b32  	%r654, %r653, %r646;
	xor.b32  	%r655, %r654, %r650;
	add.s32 	%r656, %r1714, %r655;
	add.s32 	%r657, %r656, 910;
	and.b32  	%r69, %r657, 4095;
	shr.u32 	%r658, %r619, 2;
	xor.b32  	%r659, %r658, %r619;
	shl.b32 	%r660, %r655, 4;
	shl.b32 	%r661, %r659, 1;
	xor.b32  	%r662, %r660, %r661;
	xor.b32  	%r663, %r662, %r655;
	xor.b32  	%r664, %r663, %r659;
	add.s32 	%r665, %r1714, %r664;
	add.s32 	%r666, %r665, 2899;
	and.b32  	%r70, %r666, 4095;
	shr.u32 	%r667, %r628, 2;
	xor.b32  	%r668, %r667, %r628;
	shl.b32 	%r669, %r664, 4;
	shl.b32 	%r670, %r668, 1;
	xor.b32  	%r671, %r669, %r670;
	xor.b32  	%r672, %r671, %r664;
	xor.b32  	%r673, %r672, %r668;
	add.s32 	%r674, %r1714, %r673;
	add.s32 	%r675, %r674, 792;
	and.b32  	%r71, %r675, 4095;
	shr.u32 	%r676, %r637, 2;
	xor.b32  	%r677, %r676, %r637;
	shl.b32 	%r678, %r673, 4;
	shl.b32 	%r679, %r677, 1;
	xor.b32  	%r680, %r678, %r679;
	xor.b32  	%r681, %r680, %r673;
	xor.b32  	%r682, %r681, %r677;
	add.s32 	%r683, %r1714, %r682;
	add.s32 	%r684, %r683, 2781;
	and.b32  	%r72, %r684, 4095;
	shr.u32 	%r685, %r646, 2;
	xor.b32  	%r686, %r685, %r646;
	shl.b32 	%r687, %r682, 4;
	shl.b32 	%r688, %r686, 1;
	xor.b32  	%r689, %r687, %r688;
	xor.b32  	%r690, %r689, %r682;
	xor.b32  	%r691, %r690, %r686;
	add.s32 	%r692, %r1714, %r691;
	add.s32 	%r693, %r692, 674;
	and.b32  	%r73, %r693, 4095;
	shr.u32 	%r694, %r655, 2;
	xor.b32  	%r695, %r694, %r655;
	shl.b32 	%r696, %r691, 4;
	shl.b32 	%r697, %r695, 1;
	xor.b32  	%r698, %r696, %r697;
	xor.b32  	%r699, %r698, %r691;
	xor.b32  	%r700, %r699, %r695;
	add.s32 	%r701, %r1714, %r700;
	add.s32 	%r702, %r701, 2663;
	and.b32  	%r74, %r702, 4095;
	shr.u32 	%r703, %r664, 2;
	xor.b32  	%r704, %r703, %r664;
	shl.b32 	%r705, %r700, 4;
	shl.b32 	%r706, %r704, 1;
	xor.b32  	%r707, %r705, %r706;
	xor.b32  	%r708, %r707, %r700;
	xor.b32  	%r709, %r708, %r704;
	add.s32 	%r710, %r1714, %r709;
	add.s32 	%r711, %r710, 556;
	and.b32  	%r75, %r711, 4095;
	shr.u32 	%r712, %r673, 2;
	xor.b32  	%r713, %r712, %r673;
	shl.b32 	%r714, %r709, 4;
	shl.b32 	%r715, %r713, 1;
	xor.b32  	%r716, %r714, %r715;
	xor.b32  	%r717, %r716, %r709;
	xor.b32  	%r718, %r717, %r713;
	add.s32 	%r719, %r1714, %r718;
	add.s32 	%r720, %r719, 2545;
	and.b32  	%r76, %r720, 4095;
	shr.u32 	%r721, %r682, 2;
	xor.b32  	%r722, %r721, %r682;
	shl.b32 	%r723, %r718, 4;
	shl.b32 	%r724, %r722, 1;
	xor.b32  	%r725, %r723, %r724;
	xor.b32  	%r726, %r725, %r718;
	xor.b32  	%r727, %r726, %r722;
	add.s32 	%r728, %r1714, %r727;
	add.s32 	%r729, %r728, 438;
	and.b32  	%r77, %r729, 4095;
	shr.u32 	%r730, %r691, 2;
	xor.b32  	%r731, %r730, %r691;
	shl.b32 	%r732, %r727, 4;
	shl.b32 	%r733, %r731, 1;
	xor.b32  	%r734, %r732, %r733;
	xor.b32  	%r735, %r734, %r727;
	xor.b32  	%r736, %r735, %r731;
	add.s32 	%r737, %r1714, %r736;
	add.s32 	%r738, %r737, 2427;
	and.b32  	%r78, %r738, 4095;
	shr.u32 	%r739, %r700, 2;
	xor.b32  	%r740, %r739, %r700;
	shl.b32 	%r741, %r736, 4;
	shl.b32 	%r742, %r740, 1;
	xor.b32  	%r743, %r741, %r742;
	xor.b32  	%r744, %r743, %r736;
	xor.b32  	%r745, %r744, %r740;
	add.s32 	%r746, %r1714, %r745;
	add.s32 	%r747, %r746, 320;
	and.b32  	%r79, %r747, 4095;
	shr.u32 	%r748, %r709, 2;
	xor.b32  	%r749, %r748, %r709;
	shl.b32 	%r750, %r745, 4;
	shl.b32 	%r751, %r749, 1;
	xor.b32  	%r752, %r750, %r751;
	xor.b32  	%r753, %r752, %r745;
	xor.b32  	%r754, %r753, %r749;
	add.s32 	%r755, %r1714, %r754;
	add.s32 	%r756, %r755, 2309;
	and.b32  	%r80, %r756, 4095;
	shr.u32 	%r757, %r718, 2;
	xor.b32  	%r758, %r757, %r718;
	shl.b32 	%r759, %r754, 4;
	shl.b32 	%r760, %r758, 1;
	xor.b32  	%r761, %r759, %r760;
	xor.b32  	%r762, %r761, %r754;
	xor.b32  	%r763, %r762, %r758;
	add.s32 	%r764, %r1714, %r763;
	add.s32 	%r765, %r764, 202;
	and.b32  	%r81, %r765, 4095;
	shr.u32 	%r766, %r727, 2;
	xor.b32  	%r767, %r766, %r727;
	shl.b32 	%r768, %r763, 4;
	shl.b32 	%r769, %r767, 1;
	xor.b32  	%r770, %r768, %r769;
	xor.b32  	%r771, %r770, %r763;
	xor.b32  	%r772, %r771, %r767;
	add.s32 	%r773, %r1714, %r772;
	add.s32 	%r774, %r773, 2191;
	and.b32  	%r82, %r774, 4095;
	shr.u32 	%r775, %r736, 2;
	xor.b32  	%r776, %r775, %r736;
	shl.b32 	%r777, %r772, 4;
	shl.b32 	%r778, %r776, 1;
	xor.b32  	%r779, %r777, %r778;
	xor.b32  	%r780, %r779, %r772;
	xor.b32  	%r781, %r780, %r776;
	add.s32 	%r782, %r1714, %r781;
	add.s32 	%r783, %r782, 84;
	and.b32  	%r83, %r783, 4095;
	shr.u32 	%r784, %r745, 2;
	xor.b32  	%r785, %r784, %r745;
	shl.b32 	%r786, %r781, 4;
	shl.b32 	%r787, %r785, 1;
	xor.b32  	%r788, %r786, %r787;
	xor.b32  	%r789, %r788, %r781;
	xor.b32  	%r790, %r789, %r785;
	add.s32 	%r791, %r1714, %r790;
	add.s32 	%r792, %r791, 2073;
	and.b32  	%r84, %r792, 4095;
	shr.u32 	%r793, %r754, 2;
	xor.b32  	%r794, %r793, %r754;
	shl.b32 	%r795, %r790, 4;
	shl.b32 	%r796, %r794, 1;
	xor.b32  	%r797, %r795, %r796;
	xor.b32  	%r798, %r797, %r790;
	xor.b32  	%r799, %r798, %r794;
	add.s32 	%r800, %r1714, %r799;
	add.s32 	%r801, %r800, 4062;
	and.b32  	%r85, %r801, 4095;
	shr.u32 	%r802, %r763, 2;
	xor.b32  	%r803, %r802, %r763;
	shl.b32 	%r804, %r799, 4;
	shl.b32 	%r805, %r803, 1;
	xor.b32  	%r806, %r804, %r805;
	xor.b32  	%r807, %r806, %r799;
	xor.b32  	%r808, %r807, %r803;
	add.s32 	%r809, %r1714, %r808;
	add.s32 	%r810, %r809, 1955;
	and.b32  	%r86, %r810, 4095;
	shr.u32 	%r811, %r772, 2;
	xor.b32  	%r812, %r811, %r772;
	shl.b32 	%r813, %r808, 4;
	shl.b32 	%r814, %r812, 1;
	xor.b32  	%r815, %r813, %r814;
	xor.b32  	%r816, %r815, %r808;
	xor.b32  	%r817, %r816, %r812;
	add.s32 	%r818, %r1714, %r817;
	add.s32 	%r819, %r818, 3944;
	and.b32  	%r87, %r819, 4095;
	shr.u32 	%r820, %r781, 2;
	xor.b32  	%r821, %r820, %r781;
	shl.b32 	%r822, %r817, 4;
	shl.b32 	%r823, %r821, 1;
	xor.b32  	%r824, %r822, %r823;
	xor.b32  	%r825, %r824, %r817;
	xor.b32  	%r826, %r825, %r821;
	add.s32 	%r827, %r1714, %r826;
	add.s32 	%r828, %r827, 1837;
	and.b32  	%r88, %r828, 4095;
	shr.u32 	%r829, %r790, 2;
	xor.b32  	%r830, %r829, %r790;
	shl.b32 	%r831, %r826, 4;
	shl.b32 	%r832, %r830, 1;
	xor.b32  	%r833, %r831, %r832;
	xor.b32  	%r834, %r833, %r826;
	xor.b32  	%r835, %r834, %r830;
	add.s32 	%r836, %r1714, %r835;
	add.s32 	%r837, %r836, 3826;
	and.b32  	%r89, %r837, 4095;
	shr.u32 	%r838, %r799, 2;
	xor.b32  	%r839, %r838, %r799;
	shl.b32 	%r840, %r835, 4;
	shl.b32 	%r841, %r839, 1;
	xor.b32  	%r842, %r840, %r841;
	xor.b32  	%r843, %r842, %r835;
	xor.b32  	%r844, %r843, %r839;
	add.s32 	%r845, %r1714, %r844;
	add.s32 	%r846, %r845, 1719;
	and.b32  	%r90, %r846, 4095;
	shr.u32 	%r847, %r808, 2;
	xor.b32  	%r848, %r847, %r808;
	shl.b32 	%r849, %r844, 4;
	shl.b32 	%r850, %r848, 1;
	xor.b32  	%r851, %r849, %r850;
	xor.b32  	%r852, %r851, %r844;
	xor.b32  	%r853, %r852, %r848;
	add.s32 	%r854, %r1714, %r853;
	add.s32 	%r855, %r854, 3708;
	and.b32  	%r91, %r855, 4095;
	shr.u32 	%r856, %r817, 2;
	xor.b32  	%r857, %r856, %r817;
	shl.b32 	%r858, %r853, 4;
	shl.b32 	%r859, %r857, 1;
	xor.b32  	%r860, %r858, %r859;
	xor.b32  	%r861, %r860, %r853;
	xor.b32  	%r862, %r861, %r857;
	add.s32 	%r863, %r1714, %r862;
	add.s32 	%r864, %r863, 1601;
	and.b32  	%r92, %r864, 4095;
	shr.u32 	%r865, %r826, 2;
	xor.b32  	%r866, %r865, %r826;
	shl.b32 	%r867, %r862, 4;
	shl.b32 	%r868, %r866, 1;
	xor.b32  	%r869, %r867, %r868;
	xor.b32  	%r870, %r869, %r862;
	xor.b32  	%r871, %r870, %r866;
	add.s32 	%r872, %r1714, %r871;
	add.s32 	%r873, %r872, 3590;
	and.b32  	%r93, %r873, 4095;
	shr.u32 	%r874, %r835, 2;
	xor.b32  	%r875, %r874, %r835;
	shl.b32 	%r876, %r871, 4;
	shl.b32 	%r877, %r875, 1;
	xor.b32  	%r878, %r876, %r877;
	xor.b32  	%r879, %r878, %r871;
	xor.b32  	%r880, %r879, %r875;
	add.s32 	%r881, %r1714, %r880;
	add.s32 	%r882, %r881, 1483;
	and.b32  	%r94, %r882, 4095;
	shr.u32 	%r883, %r844, 2;
	xor.b32  	%r884, %r883, %r844;
	shl.b32 	%r885, %r880, 4;
	shl.b32 	%r886, %r884, 1;
	xor.b32  	%r887, %r885, %r886;
	xor.b32  	%r888, %r887, %r880;
	xor.b32  	%r889, %r888, %r884;
	add.s32 	%r890, %r1714, %r889;
	add.s32 	%r891, %r890, 3472;
	and.b32  	%r95, %r891, 4095;
	shr.u32 	%r892, %r853, 2;
	xor.b32  	%r893, %r892, %r853;
	shl.b32 	%r894, %r889, 4;
	shl.b32 	%r895, %r893, 1;
	xor.b32  	%r896, %r894, %r895;
	xor.b32  	%r897, %r896, %r889;
	xor.b32  	%r898, %r897, %r893;
	add.s32 	%r899, %r1714, %r898;
	add.s32 	%r900, %r899, 1365;
	and.b32  	%r96, %r900, 4095;
	shr.u32 	%r901, %r862, 2;
	xor.b32  	%r902, %r901, %r862;
	shl.b32 	%r903, %r898, 4;
	shl.b32 	%r904, %r902, 1;
	xor.b32  	%r905, %r903, %r904;
	xor.b32  	%r906, %r905, %r898;
	xor.b32  	%r907, %r906, %r902;
	add.s32 	%r908, %r1714, %r907;
	add.s32 	%r909, %r908, 3354;
	and.b32  	%r97, %r909, 4095;
	shr.u32 	%r910, %r871, 2;
	xor.b32  	%r911, %r910, %r871;
	shl.b32 	%r912, %r907, 4;
	shl.b32 	%r913, %r911, 1;
	xor.b32  	%r914, %r912, %r913;
	xor.b32  	%r915, %r914, %r907;
	xor.b32  	%r916, %r915, %r911;
	add.s32 	%r917, %r1714, %r916;
	add.s32 	%r918, %r917, 1247;
	and.b32  	%r98, %r918, 4095;
	shr.u32 	%r919, %r880, 2;
	xor.b32  	%r920, %r919, %r880;
	shl.b32 	%r921, %r916, 4;
	shl.b32 	%r922, %r920, 1;
	xor.b32  	%r923, %r921, %r922;
	xor.b32  	%r924, %r923, %r916;
	xor.b32  	%r925, %r924, %r920;
	add.s32 	%r926, %r1714, %r925;
	add.s32 	%r927, %r926, 3236;
	and.b32  	%r99, %r927, 4095;
	shr.u32 	%r928, %r889, 2;
	xor.b32  	%r929, %r928, %r889;
	shl.b32 	%r930, %r925, 4;
	shl.b32 	%r931, %r929, 1;
	xor.b32  	%r932, %r930, %r931;
	xor.b32  	%r933, %r932, %r925;
	xor.b32  	%r934, %r933, %r929;
	add.s32 	%r935, %r1714, %r934;
	add.s32 	%r936, %r935, 1129;
	and.b32  	%r100, %r936, 4095;
	shr.u32 	%r937, %r898, 2;
	xor.b32  	%r938, %r937, %r898;
	shl.b32 	%r939, %r934, 4;
	shl.b32 	%r940, %r938, 1;
	xor.b32  	%r941, %r939, %r940;
	xor.b32  	%r942, %r941, %r934;
	xor.b32  	%r943, %r942, %r938;
	add.s32 	%r944, %r1714, %r943;
	add.s32 	%r945, %r944, 3118;
	and.b32  	%r101, %r945, 4095;
	shr.u32 	%r946, %r907, 2;
	xor.b32  	%r947, %r946, %r907;
	shl.b32 	%r948, %r943, 4;
	shl.b32 	%r949, %r947, 1;
	xor.b32  	%r950, %r948, %r949;
	xor.b32  	%r951, %r950, %r943;
	xor.b32  	%r952, %r951, %r947;
	add.s32 	%r953, %r1714, %r952;
	add.s32 	%r954, %r953, 1011;
	and.b32  	%r102, %r954, 4095;
	shr.u32 	%r955, %r916, 2;
	xor.b32  	%r956, %r955, %r916;
	shl.b32 	%r957, %r952, 4;
	shl.b32 	%r958, %r956, 1;
	xor.b32  	%r959, %r957, %r958;
	xor.b32  	%r960, %r959, %r952;
	xor.b32  	%r961, %r960, %r956;
	add.s32 	%r962, %r1714, %r961;
	add.s32 	%r963, %r962, 3000;
	and.b32  	%r103, %r963, 4095;
	shr.u32 	%r964, %r925, 2;
	xor.b32  	%r965, %r964, %r925;
	shl.b32 	%r966, %r961, 4;
	shl.b32 	%r967, %r965, 1;
	xor.b32  	%r968, %r966, %r967;
	xor.b32  	%r969, %r968, %r961;
	xor.b32  	%r970, %r969, %r965;
	add.s32 	%r971, %r1714, %r970;
	add.s32 	%r972, %r971, 893;
	and.b32  	%r104, %r972, 4095;
	shr.u32 	%r973, %r934, 2;
	xor.b32  	%r974, %r973, %r934;
	shl.b32 	%r975, %r970, 4;
	shl.b32 	%r976, %r974, 1;
	xor.b32  	%r977, %r975, %r976;
	xor.b32  	%r978, %r977, %r970;
	xor.b32  	%r979, %r978, %r974;
	add.s32 	%r980, %r1714, %r979;
	add.s32 	%r981, %r980, 2882;
	and.b32  	%r105, %r981, 4095;
	shr.u32 	%r982, %r943, 2;
	xor.b32  	%r983, %r982, %r943;
	shl.b32 	%r984, %r979, 4;
	shl.b32 	%r985, %r983, 1;
	xor.b32  	%r986, %r984, %r985;
	xor.b32  	%r987, %r986, %r979;
	xor.b32  	%r988, %r987, %r983;
	add.s32 	%r989, %r1714, %r988;
	add.s32 	%r990, %r989, 775;
	and.b32  	%r106, %r990, 4095;
	shr.u32 	%r991, %r952, 2;
	xor.b32  	%r992, %r991, %r952;
	shl.b32 	%r993, %r988, 4;
	shl.b32 	%r994, %r992, 1;
	xor.b32  	%r995, %r993, %r994;
	xor.b32  	%r996, %r995, %r988;
	xor.b32  	%r997, %r996, %r992;
	add.s32 	%r998, %r1714, %r997;
	add.s32 	%r999, %r998, 2764;
	and.b32  	%r107, %r999, 4095;
	shr.u32 	%r1000, %r961, 2;
	xor.b32  	%r1001, %r1000, %r961;
	shl.b32 	%r1002, %r997, 4;
	shl.b32 	%r1003, %r1001, 1;
	xor.b32  	%r1004, %r1002, %r1003;
	xor.b32  	%r1005, %r1004, %r997;
	xor.b32  	%r1006, %r1005, %r1001;
	add.s32 	%r1007, %r1714, %r1006;
	add.s32 	%r1008, %r1007, 657;
	and.b32  	%r108, %r1008, 4095;
	shr.u32 	%r1009, %r970, 2;
	xor.b32  	%r1010, %r1009, %r970;
	shl.b32 	%r1011, %r1006, 4;
	shl.b32 	%r1012, %r1010, 1;
	xor.b32  	%r1013, %r1011, %r1012;
	xor.b32  	%r1014, %r1013, %r1006;
	xor.b32  	%r1015, %r1014, %r1010;
	add.s32 	%r1016, %r1714, %r1015;
	add.s32 	%r1017, %r1016, 2646;
	and.b32  	%r109, %r1017, 4095;
	shr.u32 	%r1018, %r979, 2;
	xor.b32  	%r1019, %r1018, %r979;
	shl.b32 	%r1020, %r1015, 4;
	shl.b32 	%r1021, %r1019, 1;
	xor.b32  	%r1022, %r1020, %r1021;
	xor.b32  	%r1023, %r1022, %r1015;
	xor.b32  	%r1024, %r1023, %r1019;
	add.s32 	%r1025, %r1714, %r1024;
	add.s32 	%r1026, %r1025, 539;
	and.b32  	%r110, %r1026, 4095;
	shr.u32 	%r1027, %r988, 2;
	xor.b32  	%r1028, %r1027, %r988;
	shl.b32 	%r1029, %r1024, 4;
	shl.b32 	%r1030, %r1028, 1;
	xor.b32  	%r1031, %r1029, %r1030;
	xor.b32  	%r1032, %r1031, %r1024;
	xor.b32  	%r1033, %r1032, %r1028;
	add.s32 	%r1034, %r1714, %r1033;
	add.s32 	%r1035, %r1034, 2528;
	and.b32  	%r111, %r1035, 4095;
	shr.u32 	%r1036, %r997, 2;
	xor.b32  	%r1037, %r1036, %r997;
	shl.b32 	%r1038, %r1033, 4;
	shl.b32 	%r1039, %r1037, 1;
	xor.b32  	%r1040, %r1038, %r1039;
	xor.b32  	%r1041, %r1040, %r1033;
	xor.b32  	%r1042, %r1041, %r1037;
	add.s32 	%r1043, %r1714, %r1042;
	add.s32 	%r1044, %r1043, 421;
	and.b32  	%r112, %r1044, 4095;
	shr.u32 	%r1045, %r1006, 2;
	xor.b32  	%r1046, %r1045, %r1006;
	shl.b32 	%r1047, %r1042, 4;
	shl.b32 	%r1048, %r1046, 1;
	xor.b32  	%r1049, %r1047, %r1048;
	xor.b32  	%r1050, %r1049, %r1042;
	xor.b32  	%r1051, %r1050, %r1046;
	add.s32 	%r1052, %r1714, %r1051;
	add.s32 	%r1053, %r1052, 2410;
	and.b32  	%r113, %r1053, 4095;
	shr.u32 	%r1054, %r1015, 2;
	xor.b32  	%r1055, %r1054, %r1015;
	shl.b32 	%r1056, %r1051, 4;
	shl.b32 	%r1057, %r1055, 1;
	xor.b32  	%r1058, %r1056, %r1057;
	xor.b32  	%r1059, %r1058, %r1051;
	xor.b32  	%r1060, %r1059, %r1055;
	add.s32 	%r1061, %r1714, %r1060;
	add.s32 	%r1062, %r1061, 303;
	and.b32  	%r114, %r1062, 4095;
	shr.u32 	%r1063, %r1024, 2;
	xor.b32  	%r1064, %r1063, %r1024;
	shl.b32 	%r1065, %r1060, 4;
	shl.b32 	%r1066, %r1064, 1;
	xor.b32  	%r1067, %r1065, %r1066;
	xor.b32  	%r1068, %r1067, %r1060;
	xor.b32  	%r1069, %r1068, %r1064;
	add.s32 	%r1070, %r1714, %r1069;
	add.s32 	%r1071, %r1070, 2292;
	and.b32  	%r115, %r1071, 4095;
	shr.u32 	%r1072, %r1033, 2;
	xor.b32  	%r1073, %r1072, %r1033;
	shl.b32 	%r1074, %r1069, 4;
	shl.b32 	%r1075, %r1073, 1;
	xor.b32  	%r1076, %r1074, %r1075;
	xor.b32  	%r1077, %r1076, %r1069;
	xor.b32  	%r1078, %r1077, %r1073;
	add.s32 	%r1079, %r1714, %r1078;
	add.s32 	%r1080, %r1079, 185;
	and.b32  	%r116, %r1080, 4095;
	shr.u32 	%r1081, %r1042, 2;
	xor.b32  	%r1082, %r1081, %r1042;
	shl.b32 	%r1083, %r1078, 4;
	shl.b32 	%r1084, %r1082, 1;
	xor.b32  	%r1085, %r1083, %r1084;
	xor.b32  	%r1086, %r1085, %r1078;
	xor.b32  	%r1087, %r1086, %r1082;
	add.s32 	%r1088, %r1714, %r1087;
	add.s32 	%r1089, %r1088, 2174;
	and.b32  	%r117, %r1089, 4095;
	shr.u32 	%r1090, %r1051, 2;
	xor.b32  	%r1091, %r1090, %r1051;
	shl.b32 	%r1092, %r1087, 4;
	shl.b32 	%r1093, %r1091, 1;
	xor.b32  	%r1094, %r1092, %r1093;
	xor.b32  	%r1095, %r1094, %r1087;
	xor.b32  	%r1096, %r1095, %r1091;
	add.s32 	%r1097, %r1714, %r1096;
	add.s32 	%r1098, %r1097, 67;
	and.b32  	%r118, %r1098, 4095;
	shr.u32 	%r1099, %r1060, 2;
	xor.b32  	%r1100, %r1099, %r1060;
	shl.b32 	%r1101, %r1096, 4;
	shl.b32 	%r1102, %r1100, 1;
	xor.b32  	%r1103, %r1101, %r1102;
	xor.b32  	%r1104, %r1103, %r1096;
	xor.b32  	%r1105, %r1104, %r1100;
	add.s32 	%r1106, %r1714, %r1105;
	add.s32 	%r1107, %r1106, 2056;
	and.b32  	%r119, %r1107, 4095;
	shr.u32 	%r1108, %r1069, 2;
	xor.b32  	%r1109, %r1108, %r1069;
	shl.b32 	%r1110, %r1105, 4;
	shl.b32 	%r1111, %r1109, 1;
	xor.b32  	%r1112, %r1110, %r1111;
	xor.b32  	%r1113, %r1112, %r1105;
	xor.b32  	%r1114, %r1113, %r1109;
	add.s32 	%r1115, %r1714, %r1114;
	add.s32 	%r1116, %r1115, 4045;
	and.b32  	%r120, %r1116, 4095;
	shr.u32 	%r1117, %r1078, 2;
	xor.b32  	%r1118, %r1117, %r1078;
	shl.b32 	%r1119, %r1114, 4;
	shl.b32 	%r1120, %r1118, 1;
	xor.b32  	%r1121, %r1119, %r1120;
	xor.b32  	%r1122, %r1121, %r1114;
	xor.b32  	%r1123, %r1122, %r1118;
	add.s32 	%r1124, %r1714, %r1123;
	add.s32 	%r1125, %r1124, 1938;
	and.b32  	%r121, %r1125, 4095;
	shr.u32 	%r1126, %r1087, 2;
	xor.b32  	%r1127, %r1126, %r1087;
	shl.b32 	%r1128, %r1123, 4;
	shl.b32 	%r1129, %r1127, 1;
	xor.b32  	%r1130, %r1128, %r1129;
	xor.b32  	%r1131, %r1130, %r1123;
	xor.b32  	%r1132, %r1131, %r1127;
	add.s32 	%r1133, %r1714, %r1132;
	add.s32 	%r1134, %r1133, 3927;
	and.b32  	%r122, %r1134, 4095;
	shr.u32 	%r1135, %r1096, 2;
	xor.b32  	%r1136, %r1135, %r1096;
	shl.b32 	%r1137, %r1132, 4;
	shl.b32 	%r1138, %r1136, 1;
	xor.b32  	%r1139, %r1137, %r1138;
	xor.b32  	%r1140, %r1139, %r1132;
	xor.b32  	%r1141, %r1140, %r1136;
	add.s32 	%r1142, %r1714, %r1141;
	add.s32 	%r1143, %r1142, 1820;
	and.b32  	%r123, %r1143, 4095;
	shr.u32 	%r1144, %r1105, 2;
	xor.b32  	%r1145, %r1144, %r1105;
	shl.b32 	%r1146, %r1141, 4;
	shl.b32 	%r1147, %r1145, 1;
	xor.b32  	%r1148, %r1146, %r1147;
	xor.b32  	%r1149, %r1148, %r1141;
	xor.b32  	%r1150, %r1149, %r1145;
	add.s32 	%r1151, %r1714, %r1150;
	add.s32 	%r1152, %r1151, 3809;
	and.b32  	%r124, %r1152, 4095;
	shr.u32 	%r1153, %r1114, 2;
	xor.b32  	%r1154, %r1153, %r1114;
	shl.b32 	%r1155, %r1150, 4;
	shl.b32 	%r1156, %r1154, 1;
	xor.b32  	%r1157, %r1155, %r1156;
	xor.b32  	%r1158, %r1157, %r1150;
	xor.b32  	%r1159, %r1158, %r1154;
	add.s32 	%r1160, %r1714, %r1159;
	add.s32 	%r1161, %r1160, 1702;
	and.b32  	%r125, %r1161, 4095;
	shr.u32 	%r1162, %r1123, 2;
	xor.b32  	%r1163, %r1162, %r1123;
	shl.b32 	%r1164, %r1159, 4;
	shl.b32 	%r1165, %r1163, 1;
	xor.b32  	%r1166, %r1164, %r1165;
	xor.b32  	%r1167, %r1166, %r1159;
	xor.b32  	%r1168, %r1167, %r1163;
	add.s32 	%r1169, %r1714, %r1168;
	add.s32 	%r1170, %r1169, 3691;
	and.b32  	%r126, %r1170, 4095;
	shr.u32 	%r1171, %r1132, 2;
	xor.b32  	%r1172, %r1171, %r1132;
	shl.b32 	%r1173, %r1168, 4;
	shl.b32 	%r1174, %r1172, 1;
	xor.b32  	%r1175, %r1173, %r1174;
	xor.b32  	%r1176, %r1175, %r1168;
	xor.b32  	%r1177, %r1176, %r1172;
	add.s32 	%r1178, %r1714, %r1177;
	add.s32 	%r1179, %r1178, 1584;
	and.b32  	%r127, %r1179, 4095;
	shr.u32 	%r1180, %r1141, 2;
	xor.b32  	%r1181, %r1180, %r1141;
	shl.b32 	%r1182, %r1177, 4;
	shl.b32 	%r1183, %r1181, 1;
	xor.b32  	%r1184, %r1182, %r1183;
	xor.b32  	%r1185, %r1184, %r1177;
	xor.b32  	%r1186, %r1185, %r1181;
	add.s32 	%r1187, %r1714, %r1186;
	add.s32 	%r1188, %r1187, 3573;
	and.b32  	%r128, %r1188, 4095;
	shr.u32 	%r1189, %r1150, 2;
	xor.b32  	%r1190, %r1189, %r1150;
	shl.b32 	%r1191, %r1186, 4;
	shl.b32 	%r1192, %r1190, 1;
	xor.b32  	%r1193, %r1191, %r1192;
	xor.b32  	%r1194, %r1193, %r1186;
	xor.b32  	%r1195, %r1194, %r1190;
	add.s32 	%r1196, %r1714, %r1195;
	add.s32 	%r1197, %r1196, 1466;
	and.b32  	%r129, %r1197, 4095;
	shr.u32 	%r1198, %r1159, 2;
	xor.b32  	%r1199, %r1198, %r1159;
	shl.b32 	%r1200, %r1195, 4;
	shl.b32 	%r1201, %r1199, 1;
	xor.b32  	%r1202, %r1200, %r1201;
	xor.b32  	%r1203, %r1202, %r1195;
	xor.b32  	%r1204, %r1203, %r1199;
	add.s32 	%r1205, %r1714, %r1204;
	add.s32 	%r1206, %r1205, 3455;
	and.b32  	%r130, %r1206, 4095;
	shr.u32 	%r1207, %r1168, 2;
	xor.b32  	%r1208, %r1207, %r1168;
	shl.b32 	%r1209, %r1204, 4;
	shl.b32 	%r1210, %r1208, 1;
	xor.b32  	%r1211, %r1209, %r1210;
	xor.b32  	%r1212, %r1211, %r1204;
	xor.b32  	%r1213, %r1212, %r1208;
	add.s32 	%r1214, %r1714, %r1213;
	add.s32 	%r1215, %r1214, 1348;
	and.b32  	%r131, %r1215, 4095;
	shr.u32 	%r1216, %r1177, 2;
	xor.b32  	%r1217, %r1216, %r1177;
	shl.b32 	%r1218, %r1213, 4;
	shl.b32 	%r1219, %r1217, 1;
	xor.b32  	%r1220, %r1218, %r1219;
	xor.b32  	%r1221, %r1220, %r1213;
	xor.b32  	%r1222, %r1221, %r1217;
	add.s32 	%r1223, %r1714, %r1222;
	add.s32 	%r1224, %r1223, 3337;
	and.b32  	%r132, %r1224, 4095;
	shr.u32 	%r1225, %r1186, 2;
	xor.b32  	%r1226, %r1225, %r1186;
	shl.b32 	%r1227, %r1222, 4;
	shl.b32 	%r1228, %r1226, 1;
	xor.b32  	%r1229, %r1227, %r1228;
	xor.b32  	%r1230, %r1229, %r1222;
	xor.b32  	%r1231, %r1230, %r1226;
	add.s32 	%r1232, %r1714, %r1231;
	add.s32 	%r1233, %r1232, 1230;
	and.b32  	%r133, %r1233, 4095;
	shr.u32 	%r1234, %r1195, 2;
	xor.b32  	%r1235, %r1234, %r1195;
	shl.b32 	%r1236, %r1231, 4;
	shl.b32 	%r1237, %r1235, 1;
	xor.b32  	%r1238, %r1236, %r1237;
	xor.b32  	%r1239, %r1238, %r1231;
	xor.b32  	%r1240, %r1239, %r1235;
	add.s32 	%r1241, %r1714, %r1240;
	add.s32 	%r1242, %r1241, 3219;
	and.b32  	%r134, %r1242, 4095;
	shr.u32 	%r1243, %r1204, 2;
	xor.b32  	%r1244, %r1243, %r1204;
	shl.b32 	%r1245, %r1240, 4;
	shl.b32 	%r1246, %r1244, 1;
	xor.b32  	%r1247, %r1245, %r1246;
	xor.b32  	%r1248, %r1247, %r1240;
	xor.b32  	%r1249, %r1248, %r1244;
	add.s32 	%r1250, %r1714, %r1249;
	add.s32 	%r1251, %r1250, 1112;
	and.b32  	%r135, %r1251, 4095;
	shr.u32 	%r1252, %r1213, 2;
	xor.b32  	%r1253, %r1252, %r1213;
	shl.b32 	%r1254, %r1249, 4;
	shl.b32 	%r1255, %r1253, 1;
	xor.b32  	%r1256, %r1254, %r1255;
	xor.b32  	%r1257, %r1256, %r1249;
	xor.b32  	%r1258, %r1257, %r1253;
	add.s32 	%r1259, %r1714, %r1258;
	add.s32 	%r1260, %r1259, 3101;
	and.b32  	%r136, %r1260, 4095;
	shr.u32 	%r1261, %r1222, 2;
	xor.b32  	%r1262, %r1261, %r1222;
	shl.b32 	%r1263, %r1258, 4;
	shl.b32 	%r1264, %r1262, 1;
	xor.b32  	%r1265, %r1263, %r1264;
	xor.b32  	%r1266, %r1265, %r1258;
	xor.b32  	%r1267, %r1266, %r1262;
	add.s32 	%r1268, %r1714, %r1267;
	add.s32 	%r1269, %r1268, 994;
	and.b32  	%r137, %r1269, 4095;
	shr.u32 	%r1270, %r1231, 2;
	xor.b32  	%r1271, %r1270, %r1231;
	shl.b32 	%r1272, %r1267, 4;
	shl.b32 	%r1273, %r1271, 1;
	xor.b32  	%r1274, %r1272, %r1273;
	xor.b32  	%r1275, %r1274, %r1267;
	xor.b32  	%r1276, %r1275, %r1271;
	add.s32 	%r1277, %r1714, %r1276;
	add.s32 	%r138, %r1277, 2983;
	shr.u32 	%r1278, %r1240, 2;
	xor.b32  	%r1279, %r1278, %r1240;
	shl.b32 	%r1280, %r1276, 4;
	shl.b32 	%r1281, %r1279, 1;
	xor.b32  	%r1282, %r1280, %r1281;
	xor.b32  	%r1283, %r1282, %r1276;
	xor.b32  	%r1715, %r1283, %r1279;
	shr.u32 	%r1284, %r1249, 2;
	xor.b32  	%r1285, %r1284, %r1249;
	shl.b32 	%r1286, %r1715, 4;
	shl.b32 	%r1287, %r1285, 1;
	xor.b32  	%r1288, %r1286, %r1287;
	xor.b32  	%r1289, %r1288, %r1715;
	xor.b32  	%r1716, %r1289, %r1285;
	shr.u32 	%r1290, %r1258, 2;
	xor.b32  	%r1291, %r1290, %r1258;
	shl.b32 	%r1292, %r1716, 4;
	shl.b32 	%r1293, %r1291, 1;
	xor.b32  	%r1294, %r1292, %r1293;
	xor.b32  	%r1295, %r1294, %r1716;
	xor.b32  	%r1717, %r1295, %r1291;
	shr.u32 	%r1296, %r1267, 2;
	xor.b32  	%r1297, %r1296, %r1267;
	shl.b32 	%r1298, %r1717, 4;
	shl.b32 	%r1299, %r1297, 1;
	xor.b32  	%r1300, %r1298, %r1299;
	xor.b32  	%r1301, %r1300, %r1717;
	xor.b32  	%r1718, %r1301, %r1297;
	shr.u32 	%r1302, %r1276, 2;
	xor.b32  	%r1303, %r1302, %r1276;
	shl.b32 	%r1304, %r1718, 4;
	shl.b32 	%r1305, %r1303, 1;
	xor.b32  	%r1306, %r1304, %r1305;
	xor.b32  	%r1307, %r1306, %r1718;
	xor.b32  	%r1719, %r1307, %r1303;
	add.s32 	%r144, %r1714, 46391936;
	// begin inline asm
	mov.u32 %r171, %clock;
	// end inline asm
	bar.warp.sync 	-1;
	@%p2 bra 	$L__BB4_6;
	add.s32 	%r1308, %r1714, %r1718;
	add.s32 	%r1309, %r1308, 2747;
	and.b32  	%r146, %r1309, 4095;
	add.s32 	%r1310, %r1714, %r1717;
	add.s32 	%r1311, %r1310, 758;
	and.b32  	%r147, %r1311, 4095;
	add.s32 	%r1312, %r1714, %r1716;
	add.s32 	%r1313, %r1312, 2865;
	and.b32  	%r148, %r1313, 4095;
	add.s32 	%r1314, %r1714, %r1715;
	add.s32 	%r1315, %r1314, 876;
	and.b32  	%r149, %r1315, 4095;
	and.b32  	%r150, %r138, 4095;
	shl.b32 	%r1316, %r16, 2;
	shl.b32 	%r1320, %r17, 2;
	shl.b32 	%r1323, %r18, 2;
	shl.b32 	%r1326, %r19, 2;
	shl.b32 	%r1329, %r20, 2;
	shl.b32 	%r1332, %r21, 2;
	shl.b32 	%r1335, %r22, 2;
	shl.b32 	%r1338, %r23, 2;
	shl.b32 	%r1341, %r24, 2;
	shl.b32 	%r1344, %r25, 2;
	shl.b32 	%r1347, %r26, 2;
	shl.b32 	%r1350, %r27, 2;
	shl.b32 	%r1353, %r28, 2;
	shl.b32 	%r1356, %r29, 2;
	shl.b32 	%r1359, %r30, 2;
	shl.b32 	%r1362, %r31, 2;
	shl.b32 	%r1365, %r32, 2;
	shl.b32 	%r1368, %r33, 2;
	shl.b32 	%r1371, %r34, 2;
	shl.b32 	%r1374, %r35, 2;
	shl.b32 	%r1377, %r36, 2;
	shl.b32 	%r1380, %r37, 2;
	shl.b32 	%r1383, %r38, 2;
	shl.b32 	%r1386, %r39, 2;
	shl.b32 	%r1389, %r40, 2;
	shl.b32 	%r1392, %r41, 2;
	shl.b32 	%r1395, %r42, 2;
	shl.b32 	%r1398, %r43, 2;
	shl.b32 	%r1401, %r44, 2;
	shl.b32 	%r1404, %r45, 2;
	shl.b32 	%r1407, %r46, 2;
	shl.b32 	%r1410, %r47, 2;
	shl.b32 	%r1413, %r48, 2;
	shl.b32 	%r1416, %r49, 2;
	shl.b32 	%r1419, %r50, 2;
	shl.b32 	%r1422, %r51, 2;
	shl.b32 	%r1425, %r52, 2;
	shl.b32 	%r1428, %r53, 2;
	shl.b32 	%r1431, %r54, 2;
	shl.b32 	%r1434, %r55, 2;
	shl.b32 	%r1437, %r56, 2;
	shl.b32 	%r1440, %r57, 2;
	shl.b32 	%r1443, %r58, 2;
	shl.b32 	%r1446, %r59, 2;
	shl.b32 	%r1449, %r60, 2;
	shl.b32 	%r1452, %r61, 2;
	shl.b32 	%r1455, %r62, 2;
	shl.b32 	%r1458, %r63, 2;
	shl.b32 	%r1461, %r64, 2;
	shl.b32 	%r1464, %r65, 2;
	shl.b32 	%r1467, %r66, 2;
	shl.b32 	%r1470, %r67, 2;
	shl.b32 	%r1473, %r68, 2;
	shl.b32 	%r1476, %r69, 2;
	shl.b32 	%r1479, %r70, 2;
	shl.b32 	%r1482, %r71, 2;
	shl.b32 	%r1485, %r72, 2;
	shl.b32 	%r1488, %r73, 2;
	shl.b32 	%r1491, %r74, 2;
	shl.b32 	%r1494, %r75, 2;
	shl.b32 	%r1497, %r76, 2;
	shl.b32 	%r1500, %r77, 2;
	shl.b32 	%r1503, %r78, 2;
	shl.b32 	%r1506, %r79, 2;
	shl.b32 	%r1509, %r80, 2;
	shl.b32 	%r1512, %r81, 2;
	shl.b32 	%r1515, %r82, 2;
	shl.b32 	%r1518, %r83, 2;
	shl.b32 	%r1521, %r84, 2;
	shl.b32 	%r1524, %r85, 2;
	shl.b32 	%r1527, %r86, 2;
	shl.b32 	%r1530, %r87, 2;
	shl.b32 	%r1533, %r88, 2;
	shl.b32 	%r1536, %r89, 2;
	shl.b32 	%r1539, %r90, 2;
	shl.b32 	%r1542, %r91, 2;
	shl.b32 	%r1545, %r92, 2;
	shl.b32 	%r1548, %r93, 2;
	shl.b32 	%r1551, %r94, 2;
	shl.b32 	%r1554, %r95, 2;
	shl.b32 	%r1557, %r96, 2;
	shl.b32 	%r1560, %r97, 2;
	shl.b32 	%r1563, %r98, 2;
	shl.b32 	%r1566, %r99, 2;
	shl.b32 	%r1569, %r100, 2;
	shl.b32 	%r1572, %r101, 2;
	shl.b32 	%r1575, %r102, 2;
	shl.b32 	%r1578, %r103, 2;
	shl.b32 	%r1581, %r104, 2;
	shl.b32 	%r1584, %r105, 2;
	shl.b32 	%r1587, %r106, 2;
	shl.b32 	%r1590, %r107, 2;
	shl.b32 	%r1593, %r108, 2;
	shl.b32 	%r1596, %r109, 2;
	shl.b32 	%r1599, %r110, 2;
	shl.b32 	%r1602, %r111, 2;
	shl.b32 	%r1605, %r112, 2;
	shl.b32 	%r1608, %r113, 2;
	shl.b32 	%r1611, %r114, 2;
	shl.b32 	%r1614, %r115, 2;
	shl.b32 	%r1617, %r116, 2;
	shl.b32 	%r1620, %r117, 2;
	shl.b32 	%r1623, %r118, 2;
	shl.b32 	%r1626, %r119, 2;
	shl.b32 	%r1629, %r120, 2;
	shl.b32 	%r1632, %r121, 2;
	shl.b32 	%r1635, %r122, 2;
	shl.b32 	%r1638, %r123, 2;
	shl.b32 	%r1641, %r124, 2;
	shl.b32 	%r1644, %r125, 2;
	shl.b32 	%r1647, %r126, 2;
	shl.b32 	%r1650, %r127, 2;
	shl.b32 	%r1653, %r128, 2;
	shl.b32 	%r1656, %r129, 2;
	shl.b32 	%r1659, %r130, 2;
	shl.b32 	%r1662, %r131, 2;
	shl.b32 	%r1665, %r132, 2;
	shl.b32 	%r1668, %r133, 2;
	shl.b32 	%r1671, %r134, 2;
	shl.b32 	%r1674, %r135, 2;
	shl.b32 	%r1677, %r136, 2;
	shl.b32 	%r1680, %r137, 2;
	shl.b32 	%r1683, %r150, 2;
	shl.b32 	%r1686, %r149, 2;
	shl.b32 	%r1689, %r148, 2;
	shl.b32 	%r1692, %r147, 2;
	shl.b32 	%r1695, %r146, 2;
	mov.u32 	%r1720, %r4;
$L__BB4_5:
	mov.u32 	%r1317, _ZZ5benchILi16EEvPiiiE10bin_values;
	add.s32 	%r1318, %r1317, %r1316;
	atom.shared.add.u32 	%r1319, [%r1318], 1;
	add.s32 	%r1321, %r1317, %r1320;
	atom.shared.add.u32 	%r1322, [%r1321], 1;
	add.s32 	%r1324, %r1317, %r1323;
	atom.shared.add.u32 	%r1325, [%r1324], 1;
	add.s32 	%r1327, %r1317, %r1326;
	atom.shared.add.u32 	%r1328, [%r1327], 1;
	add.s32 	%r1330, %r1317, %r1329;
	atom.shared.add.u32 	%r1331, [%r1330], 1;
	add.s32 	%r1333, %r1317, %r1332;
	atom.shared.add.u32 	%r1334, [%r1333], 1;
	add.s32 	%r1336, %r1317, %r1335;
	atom.shared.add.u32 	%r1337, [%r1336], 1;
	add.s32 	%r1339, %r1317, %r1338;
	atom.shared.add.u32 	%r1340, [%r1339], 1;
	add.s32 	%r1342, %r1317, %r1341;
	atom.shared.add.u32 	%r1343, [%r1342], 1;
	add.s32 	%r1345, %r1317, %r1344;
	atom.shared.add.u32 	%r1346, [%r1345], 1;
	add.s32 	%r1348, %r1317, %r1347;
	atom.shared.add.u32 	%r1349, [%r1348], 1;
	add.s32 	%r1351, %r1317, %r1350;
	atom.shared.add.u32 	%r1352, [%r1351], 1;
	add.s32 	%r1354, %r1317, %r1353;
	atom.shared.add.u32 	%r1355, [%r1354], 1;
	add.s32 	%r1357, %r1317, %r1356;
	atom.shared.add.u32 	%r1358, [%r1357], 1;
	add.s32 	%r1360, %r1317, %r1359;
	atom.shared.add.u32 	%r1361, [%r1360], 1;
	add.s32 	%r1363, %r1317, %r1362;
	atom.shared.add.u32 	%r1364, [%r1363], 1;
	add.s32 	%r1366, %r1317, %r1365;
	atom.shared.add.u32 	%r1367, [%r1366], 1;
	add.s32 	%r1369, %r1317, %r1368;
	atom.shared.add.u32 	%r1370, [%r1369], 1;
	add.s32 	%r1372, %r1317, %r1371;
	atom.shared.add.u32 	%r1373, [%r1372], 1;
	add.s32 	%r1375, %r1317, %r1374;
	atom.shared.add.u32 	%r1376, [%r1375], 1;
	add.s32 	%r1378, %r1317, %r1377;
	atom.shared.add.u32 	%r1379, [%r1378], 1;
	add.s32 	%r1381, %r1317, %r1380;
	atom.shared.add.u32 	%r1382, [%r1381], 1;
	add.s32 	%r1384, %r1317, %r1383;
	atom.shared.add.u32 	%r1385, [%r1384], 1;
	add.s32 	%r1387, %r1317, %r1386;
	atom.shared.add.u32 	%r1388, [%r1387], 1;
	add.s32 	%r1390, %r1317, %r1389;
	atom.shared.add.u32 	%r1391, [%r1390], 1;
	add.s32 	%r1393, %r1317, %r1392;
	atom.shared.add.u32 	%r1394, [%r1393], 1;
	add.s32 	%r1396, %r1317, %r1395;
	atom.shared.add.u32 	%r1397, [%r1396], 1;
	add.s32 	%r1399, %r1317, %r1398;
	atom.shared.add.u32 	%r1400, [%r1399], 1;
	add.s32 	%r1402, %r1317, %r1401;
	atom.shared.add.u32 	%r1403, [%r1402], 1;
	add.s32 	%r1405, %r1317, %r1404;
	atom.shared.add.u32 	%r1406, [%r1405], 1;
	add.s32 	%r1408, %r1317, %r1407;
	atom.shared.add.u32 	%r1409, [%r1408], 1;
	add.s32 	%r1411, %r1317, %r1410;
	atom.shared.add.u32 	%r1412, [%r1411], 1;
	add.s32 	%r1414, %r1317, %r1413;
	atom.shared.add.u32 	%r1415, [%r1414], 1;
	add.s32 	%r1417, %r1317, %r1416;
	atom.shared.add.u32 	%r1418, [%r1417], 1;
	add.s32 	%r1420, %r1317, %r1419;
	atom.shared.add.u32 	%r1421, [%r1420], 1;
	add.s32 	%r1423, %r1317, %r1422;
	atom.shared.add.u32 	%r1424, [%r1423], 1;
	add.s32 	%r1426, %r1317, %r1425;
	atom.shared.add.u32 	%r1427, [%r1426], 1;
	add.s32 	%r1429, %r1317, %r1428;
	atom.shared.add.u32 	%r1430, [%r1429], 1;
	add.s32 	%r1432, %r1317, %r1431;
	atom.shared.add.u32 	%r1433, [%r1432], 1;
	add.s32 	%r1435, %r1317, %r1434;
	atom.shared.add.u32 	%r1436, [%r1435], 1;
	add.s32 	%r1438, %r1317, %r1437;
	atom.shared.add.u32 	%r1439, [%r1438], 1;
	add.s32 	%r1441, %r1317, %r1440;
	atom.shared.add.u32 	%r1442, [%r1441], 1;
	add.s32 	%r1444, %r1317, %r1443;
	atom.shared.add.u32 	%r1445, [%r1444], 1;
	add.s32 	%r1447, %r1317, %r1446;
	atom.shared.add.u32 	%r1448, [%r1447], 1;
	add.s32 	%r1450, %r1317, %r1449;
	atom.shared.add.u32 	%r1451, [%r1450], 1;
	add.s32 	%r1453, %r1317, %r1452;
	atom.shared.add.u32 	%r1454, [%r1453], 1;
	add.s32 	%r1456, %r1317, %r1455;
	atom.shared.add.u32 	%r1457, [%r1456], 1;
	add.s32 	%r1459, %r1317, %r1458;
	atom.shared.add.u32 	%r1460, [%r1459], 1;
	add.s32 	%r1462, %r1317, %r1461;
	atom.shared.add.u32 	%r1463, [%r1462], 1;
	add.s32 	%r1465, %r1317, %r1464;
	atom.shared.add.u32 	%r1466, [%r1465], 1;
	add.s32 	%r1468, %r1317, %r1467;
	atom.shared.add.u32 	%r1469, [%r1468], 1;
	add.s32 	%r1471, %r1317, %r1470;
	atom.shared.add.u32 	%r1472, [%r1471], 1;
	add.s32 	%r1474, %r1317, %r1473;
	atom.shared.add.u32 	%r1475, [%r1474], 1;
	add.s32 	%r1477, %r1317, %r1476;
	atom.shared.add.u32 	%r1478, [%r1477], 1;
	add.s32 	%r1480, %r1317, %r1479;
	atom.shared.add.u32 	%r1481, [%r1480], 1;
	add.s32 	%r1483, %r1317, %r1482;
	atom.shared.add.u32 	%r1484, [%r1483], 1;
	add.s32 	%r1486, %r1317, %r1485;
	atom.shared.add.u32 	%r1487, [%r1486], 1;
	add.s32 	%r1489, %r1317, %r1488;
	atom.shared.add.u32 	%r1490, [%r1489], 1;
	add.s32 	%r1492, %r1317, %r1491;
	atom.shared.add.u32 	%r1493, [%r1492], 1;
	add.s32 	%r1495, %r1317, %r1494;
	atom.shared.add.u32 	%r1496, [%r1495], 1;
	add.s32 	%r1498, %r1317, %r1497;
	atom.shared.add.u32 	%r1499, [%r1498], 1;
	add.s32 	%r1501, %r1317, %r1500;
	atom.shared.add.u32 	%r1502, [%r1501], 1;
	add.s32 	%r1504, %r1317, %r1503;
	atom.shared.add.u32 	%r1505, [%r1504], 1;
	add.s32 	%r1507, %r1317, %r1506;
	atom.shared.add.u32 	%r1508, [%r1507], 1;
	add.s32 	%r1510, %r1317, %r1509;
	atom.shared.add.u32 	%r1511, [%r1510], 1;
	add.s32 	%r1513, %r1317, %r1512;
	atom.shared.add.u32 	%r1514, [%r1513], 1;
	add.s32 	%r1516, %r1317, %r1515;
	atom.shared.add.u32 	%r1517, [%r1516], 1;
	add.s32 	%r1519, %r1317, %r1518;
	atom.shared.add.u32 	%r1520, [%r1519], 1;
	add.s32 	%r1522, %r1317, %r1521;
	atom.shared.add.u32 	%r1523, [%r1522], 1;
	add.s32 	%r1525, %r1317, %r1524;
	atom.shared.add.u32 	%r1526, [%r1525], 1;
	add.s32 	%r1528, %r1317, %r1527;
	atom.shared.add.u32 	%r1529, [%r1528], 1;
	add.s32 	%r1531, %r1317, %r1530;
	atom.shared.add.u32 	%r1532, [%r1531], 1;
	add.s32 	%r1534, %r1317, %r1533;
	atom.shared.add.u32 	%r1535, [%r1534], 1;
	add.s32 	%r1537, %r1317, %r1536;
	atom.shared.add.u32 	%r1538, [%r1537], 1;
	add.s32 	%r1540, %r1317, %r1539;
	atom.shared.add.u32 	%r1541, [%r1540], 1;
	add.s32 	%r1543, %r1317, %r1542;
	atom.shared.add.u32 	%r1544, [%r1543], 1;
	add.s32 	%r1546, %r1317, %r1545;
	atom.shared.add.u32 	%r1547, [%r1546], 1;
	add.s32 	%r1549, %r1317, %r1548;
	atom.shared.add.u32 	%r1550, [%r1549], 1;
	add.s32 	%r1552, %r1317, %r1551;
	atom.shared.add.u32 	%r1553, [%r1552], 1;
	add.s32 	%r1555, %r1317, %r1554;
	atom.shared.add.u32 	%r1556, [%r1555], 1;
	add.s32 	%r1558, %r1317, %r1557;
	atom.shared.add.u32 	%r1559, [%r1558], 1;
	add.s32 	%r1561, %r1317, %r1560;
	atom.shared.add.u32 	%r1562, [%r1561], 1;
	add.s32 	%r1564, %r1317, %r1563;
	atom.shared.add.u32 	%r1565, [%r1564], 1;
	add.s32 	%r1567, %r1317, %r1566;
	atom.shared.add.u32 	%r1568, [%r1567], 1;
	add.s32 	%r1570, %r1317, %r1569;
	atom.shared.add.u32 	%r1571, [%r1570], 1;
	add.s32 	%r1573, %r1317, %r1572;
	atom.shared.add.u32 	%r1574, [%r1573], 1;
	add.s32 	%r1576, %r1317, %r1575;
	atom.shared.add.u32 	%r1577, [%r1576], 1;
	add.s32 	%r1579, %r1317, %r1578;
	atom.shared.add.u32 	%r1580, [%r1579], 1;
	add.s32 	%r1582, %r1317, %r1581;
	atom.shared.add.u32 	%r1583, [%r1582], 1;
	add.s32 	%r1585, %r1317, %r1584;
	atom.shared.add.u32 	%r1586, [%r1585], 1;
	add.s32 	%r1588, %r1317, %r1587;
	atom.shared.add.u32 	%r1589, [%r1588], 1;
	add.s32 	%r1591, %r1317, %r1590;
	atom.shared.add.u32 	%r1592, [%r1591], 1;
	add.s32 	%r1594, %r1317, %r1593;
	atom.shared.add.u32 	%r1595, [%r1594], 1;
	add.s32 	%r1597, %r1317, %r1596;
	atom.shared.add.u32 	%r1598, [%r1597], 1;
	add.s32 	%r1600, %r1317, %r1599;
	atom.shared.add.u32 	%r1601, [%r1600], 1;
	add.s32 	%r1603, %r1317, %r1602;
	atom.shared.add.u32 	%r1604, [%r1603], 1;
	add.s32 	%r1606, %r1317, %r1605;
	atom.shared.add.u32 	%r1607, [%r1606], 1;
	add.s32 	%r1609, %r1317, %r1608;
	atom.shared.add.u32 	%r1610, [%r1609], 1;
	add.s32 	%r1612, %r1317, %r1611;
	atom.shared.add.u32 	%r1613, [%r1612], 1;
	add.s32 	%r1615, %r1317, %r1614;
	atom.shared.add.u32 	%r1616, [%r1615], 1;
	add.s32 	%r1618, %r1317, %r1617;
	atom.shared.add.u32 	%r1619, [%r1618], 1;
	add.s32 	%r1621, %r1317, %r1620;
	atom.shared.add.u32 	%r1622, [%r1621], 1;
	add.s32 	%r1624, %r1317, %r1623;
	atom.shared.add.u32 	%r1625, [%r1624], 1;
	add.s32 	%r1627, %r1317, %r1626;
	atom.shared.add.u32 	%r1628, [%r1627], 1;
	add.s32 	%r1630, %r1317, %r1629;
	atom.shared.add.u32 	%r1631, [%r1630], 1;
	add.s32 	%r1633, %r1317, %r1632;
	atom.shared.add.u32 	%r1634, [%r1633], 1;
	add.s32 	%r1636, %r1317, %r1635;
	atom.shared.add.u32 	%r1637, [%r1636], 1;
	add.s32 	%r1639, %r1317, %r1638;
	atom.shared.add.u32 	%r1640, [%r1639], 1;
	add.s32 	%r1642, %r1317, %r1641;
	atom.shared.add.u32 	%r1643, [%r1642], 1;
	add.s32 	%r1645, %r1317, %r1644;
	atom.shared.add.u32 	%r1646, [%r1645], 1;
	add.s32 	%r1648, %r1317, %r1647;
	atom.shared.add.u32 	%r1649, [%r1648], 1;
	add.s32 	%r1651, %r1317, %r1650;
	atom.shared.add.u32 	%r1652, [%r1651], 1;
	add.s32 	%r1654, %r1317, %r1653;
	atom.shared.add.u32 	%r1655, [%r1654], 1;
	add.s32 	%r1657, %r1317, %r1656;
	atom.shared.add.u32 	%r1658, [%r1657], 1;
	add.s32 	%r1660, %r1317, %r1659;
	atom.shared.add.u32 	%r1661, [%r1660], 1;
	add.s32 	%r1663, %r1317, %r1662;
	atom.shared.add.u32 	%r1664, [%r1663], 1;
	add.s32 	%r1666, %r1317, %r1665;
	atom.shared.add.u32 	%r1667, [%r1666], 1;
	add.s32 	%r1669, %r1317, %r1668;
	atom.shared.add.u32 	%r1670, [%r1669], 1;
	add.s32 	%r1672, %r1317, %r1671;
	atom.shared.add.u32 	%r1673, [%r1672], 1;
	add.s32 	%r1675, %r1317, %r1674;
	atom.shared.add.u32 	%r1676, [%r1675], 1;
	add.s32 	%r1678, %r1317, %r1677;
	atom.shared.add.u32 	%r1679, [%r1678], 1;
	add.s32 	%r1681, %r1317, %r1680;
	atom.shared.add.u32 	%r1682, [%r1681], 1;
	add.s32 	%r1684, %r1317, %r1683;
	atom.shared.add.u32 	%r1685, [%r1684], 1;
	add.s32 	%r1687, %r1317, %r1686;
	atom.shared.add.u32 	%r1688, [%r1687], 1;
	add.s32 	%r1690, %r1317, %r1689;
	atom.shared.add.u32 	%r1691, [%r1690], 1;
	add.s32 	%r1693, %r1317, %r1692;
	atom.shared.add.u32 	%r1694, [%r1693], 1;
	add.s32 	%r1696, %r1317, %r1695;
	atom.shared.add.u32 	%r1697, [%r1696], 1;
	add.s32 	%r1698, %r1719, %r144;
	shl.b32 	%r1699, %r1698, 2;
	and.b32  	%r1700, %r1699, 16380;
	add.s32 	%r1701, %r1317, %r1700;
	atom.shared.add.u32 	%r1702, [%r1701], 1;
	add.s32 	%r1720, %r1720, 1;
	setp.ne.s32 	%p3, %r1720, 0;
	@%p3 bra 	$L__BB4_5;
$L__BB4_6:
	bar.warp.sync 	-1;
	// begin inline asm
	mov.u32 %r1703, %clock;
	// end inline asm
	sub.s32 	%r1704, %r1703, %r171;
	cvt.u64.u32 	%rd5, %r1704;
	add.s64 	%rd10, %rd10, %rd5;
	add.s32 	%r1713, %r1713, 1;
	setp.ne.s32 	%p4, %r1713, 32;
	mov.u32 	%r1714, %r144;
	@%p4 bra 	$L__BB4_3;
	mov.u32 	%r154, %tid.x;
	and.b32  	%r1705, %r154, 31;
	setp.ne.s32 	%p5, %r1705, 0;
	@%p5 bra 	$L__BB4_9;
	ld.param.u64 	%rd9, [_Z5benchILi16EEvPiii_param_0];
	mov.u32 	%r1706, %ctaid.x;
	mov.u32 	%r1707, %ntid.x;
	mad.lo.s32 	%r1708, %r1706, %r1707, %r154;
	shr.u32 	%r1709, %r1708, 5;
	cvta.to.global.u64 	%rd6, %rd9;
	mul.wide.u32 	%rd7, %r1709, 4;
	add.s64 	%rd8, %rd6, %rd7;
	st.global.u32 	[%rd8], %rd10;
$L__BB4_9:
	ret;

}
	// .globl	_Z5benchILi32EEvPiii
.visible .entry _Z5benchILi32EEvPiii(
	.param .u64 .ptr .align 1 _Z5benchILi32EEvPiii_param_0,
	.param .u32 _Z5benchILi32EEvPiii_param_1,
	.param .u32 _Z5benchILi32EEvPiii_param_2
)
{
	.reg .pred 	%p<6>;
	.reg .b32 	%r<1721>;
	.reg .b64 	%rd<11>;
	// demoted variable
	.shared .align 4 .b8 _ZZ5benchILi32EEvPiiiE10bin_values[16384];
	mov.b32 	%r1712, 0;
	mov.u32 	%r1, %tid.x;
	mov.u32 	%r158, _ZZ5benchILi32EEvPiiiE10bin_values;
$L__BB5_1:
	.pragma "nounroll";
	shl.b32 	%r157, %r1712, 2;
	add.s32 	%r159, %r158, %r157;
	mov.b32 	%r160, 0;
	st.shared.u32 	[%r159], %r160;
	add.s32 	%r1712, %r1712, 1;
	setp.ne.s32 	%p1, %r1712, 4096;
	@%p1 bra 	$L__BB5_1;
	ld.param.u32 	%r1710, [_Z5benchILi32EEvPiii_param_1];
	add.s32 	%r164, %r1, 134;
	xor.b32  	%r165, %r164, -1429050551;
	mul.lo.s32 	%r166, %r165, 1099087573;
	bar.sync 	0;
	shr.s32 	%r167, %r1710, 31;
	shr.u32 	%r168, %r167, 25;
	add.s32 	%r169, %r1710, %r168;
	shr.s32 	%r170, %r169, 7;
	neg.s32 	%r4, %r170;
	add.s32 	%r1719, %r166, 5783321;
	xor.b32  	%r1716, %r166, 362436069;
	add.s32 	%r1715, %r166, 123456789;
	add.s32 	%r1714, %r166, -638133224;
	mov.b32 	%r1718, -589760388;
	mov.b32 	%r1717, -123459836;
	mov.b64 	%rd10, 0;
	mov.b32 	%r1713, 0;
$L__BB5_3:
	ld.param.u32 	%r1711, [_Z5benchILi32EEvPiii_param_1];
	setp.lt.s32 	%p2, %r1711, 128;
	shr.u32 	%r172, %r1715, 2;
	xor.b32  	%r173, %r172, %r1715;
	shl.b32 	%r174, %r1719, 4;
	shl.b32 	%r175, %r173, 1;
	xor.b32  	%r176, %r174, %r175;
	xor.b32  	%r177, %r176, %r1719;
	xor.b32  	%r178, %r177, %r173;
	add.s32 	%r179, %r1714, %r178;
	add.s32 	%r180, %r179, 1989;
	and.b32  	%r16, %r180, 4095;
	shr.u32 	%r181, %r1716, 2;
	xor.b32  	%r182, %r181, %r1716;
	shl.b32 	%r183, %r178, 4;
	shl.b32 	%r184, %r182, 1;
	xor.b32  	%r185, %r183, %r184;
	xor.b32  	%r186, %r185, %r178;
	xor.b32  	%r187, %r186, %r182;
	add.s32 	%r188, %r1714, %r187;
	add.s32 	%r189, %r188, 3978;
	and.b32  	%r17, %r189, 4095;
	shr.u32 	%r190, %r1717, 2;
	xor.b32  	%r191, %r190, %r1717;
	shl.b32 	%r192, %r187, 4;
	shl.b32 	%r193, %r191, 1;
	xor.b32  	%r194, %r192, %r193;
	xor.b32  	%r195, %r194, %r187;
	xor.b32  	%r196, %r195, %r191;
	add.s32 	%r197, %r1714, %r196;
	add.s32 	%r198, %r197, 1871;
	and.b32  	%r18, %r198, 4095;
	shr.u32 	%r199, %r1718, 2;
	xor.b32  	%r200, %r199, %r1718;
	shl.b32 	%r201, %r196, 4;
	shl.b32 	%r202, %r200, 1;
	xor.b32  	%r203, %r201, %r202;
	xor.b32  	%r204, %r203, %r196;
	xor.b32  	%r205, %r204, %r200;
	add.s32 	%r206, %r1714, %r205;
	add.s32 	%r207, %r206, 3860;
	and.b32  	%r19, %r207, 4095;
	shr.u32 	%r208, %r1719, 2;
	xor.b32  	%r209, %r208, %r1719;
	shl.b32 	%r210, %r205, 4;
	shl.b32 	%r211, %r209, 1;
	xor.b32  	%r212, %r210, %r211;
	xor.b32  	%r213, %r212, %r205;
	xor.b32  	%r214, %r213, %r209;
	add.s32 	%r215, %r1714, %r214;
	add.s32 	%r216, %r215, 1753;
	and.b32  	%r20, %r216, 4095;
	shr.u32 	%r217, %r178, 2;
	xor.b32  	%r218, %r217, %r178;
	shl.b32 	%r219, %r214, 4;
	shl.b32 	%r220, %r218, 1;
	xor.b32  	%r221, %r219, %r220;
	xor.b32  	%r222, %r221, %r214;
	xor.b32  	%r223, %r222, %r218;
	add.s32 	%r224, %r1714, %r223;
	add.s32 	%r225, %r224, 3742;
	and.b32  	%r21, %r225, 4095;
	shr.u32 	%r226, %r187, 2;
	xor.b32  	%r227, %r226, %r187;
	shl.b32 	%r228, %r223, 4;
	shl.b32 	%r229, %r227, 1;
	xor.b32  	%r230, %r228, %r229;
	xor.b32  	%r231, %r230, %r223;
	xor.b32  	%r232, %r231, %r227;
	add.s32 	%r233, %r1714, %r232;
	add.s32 	%r234, %r233, 1635;
	and.b32  	%r22, %r234, 4095;
	shr.u32 	%r235, %r196, 2;
	xor.b32  	%r236, %r235, %r196;
	shl.b32 	%r237, %r232, 4;
	shl.b32 	%r238, %r236, 1;
	xor.b32  	%r239, %r237, %r238;
	xor.b32  	%r240, %r239, %r232;
	xor.b32  	%r241, %r240, %r236;
	add.s32 	%r242, %r1714, %r241;
	add.s32 	%r243, %r242, 3624;
	and.b32  	%r23, %r243, 4095;
	shr.u32 	%r244, %r205, 2;
	xor.b32  	%r245, %r244, %r205;
	shl.b32 	%r246, %r241, 4;
	shl.b32 	%r247, %r245, 1;
	xor.b32  	%r248, %r246, %r247;
	xor.b32  	%r249, %r248, %r241;
	xor.b32  	%r250, %r249, %r245;
	add.s32 	%r251, %r1714, %r250;
	add.s32 	%r252, %r251, 1517;
	and.b32  	%r24, %r252, 4095;
	shr.u32 	%r253, %r214, 2;
	xor.b32  	%r254, %r253, %r214;
	shl.b32 	%r255, %r250, 4;
	shl.b32 	%r256, %r254, 1;
	xor.b32  	%r257, %r255, %r256;
	xor.b32  	%r258, %r257, %r250;
	xor.b32  	%r259, %r258, %r254;
	add.s32 	%r260, %r1714, %r259;
	add.s32 	%r261, %r260, 3506;
	and.b32  	%r25, %r261, 4095;
	shr.u32 	%r262, %r223, 2;
	xor.b32  	%r263, %r262, %r223;
	shl.b32 	%r264, %r259, 4;
	shl.b32 	%r265, %r263, 1;
	xor.b32  	%r266, %r264, %r265;
	xor.b32  	%r267, %r266, %r259;
	xor.b32  	%r268, %r267, %r263;
	add.s32 	%r269, %r1714, %r268;
	add.s32 	%r270, %r269, 1399;
	and.b32  	%r26, %r270, 4095;
	shr.u32 	%r271, %r232, 2;
	xor.b32  	%r272, %r271, %r232;
	shl.b32 	%r273, %r268, 4;
	shl.b32 	%r274, %r272, 1;
	xor.b32  	%r275, %r273, %r274;
	xor.b32  	%r276, %r275, %r268;
	xor.b32  	%r277, %r276, %r272;
	add.s32 	%r278, %r1714, %r277;
	add.s32 	%r279, %r278, 3388;
	and.b32  	%r27, %r279, 4095;
	shr.u32 	%r280, %r241, 2;
	xor.b32  	%r281, %r280, %r241;
	shl.b32 	%r282, %r277, 4;
	shl.b32 	%r283, %r281, 1;
	xor.b32  	%r284, %r282, %r283;
	xor.b32  	%r285, %r284, %r277;
	xor.b32  	%r286, %r285, %r281;
	add.s32 	%r287, %r1714, %r286;
	add.s32 	%r288, %r287, 1281;
	and.b32  	%r28, %r288, 4095;
	shr.u32 	%r289, %r250, 2;
	xor.b32  	%r290, %r289, %r250;
	shl.b32 	%r291, %r286, 4;
	shl.b32 	%r292, %r290, 1;
	xor.b32  	%r293, %r291, %r292;
	xor.b32  	%r294, %r293, %r286;
	xor.b32  	%r295, %r294, %r290;
	add.s32 	%r296, %r1714, %r295;
	add.s32 	%r297, %r296, 3270;
	and.b32  	%r29, %r297, 4095;
	shr.u32 	%r298, %r259, 2;
	xor.b32  	%r299, %r298, %r259;
	shl.b32 	%r300, %r295, 4;
	shl.b32 	%r301, %r299, 1;
	xor.b32  	%r302, %r300, %r301;
	xor.b32  	%r303, %r302, %r295;
	xor.b32  	%r304, %r303, %r299;
	add.s32 	%r305, %r1714, %r304;
	add.s32 	%r306, %r305, 1163;
	and.b32  	%r30, %r306, 4095;
	shr.u32 	%r307, %r268, 2;
	xor.b32  	%r308, %r307, %r268;
	shl.b32 	%r309, %r304, 4;
	shl.b32 	%r310, %r308, 1;
	xor.b32  	%r311, %r309, %r310;
	xor.b32  	%r312, %r311, %r304;
	xor.b32  	%r313, %r312, %r308;
	add.s32 	%r314, %r1714, %r313;
	add.s32 	%r315, %r314, 3152;
	and.b32  	%r31, %r315, 4095;
	shr.u32 	%r316, %r277, 2;
	xor.b32  	%r317, %r316, %r277;
	shl.b32 	%r318, %r313, 4;
	shl.b32 	%r319, %r317, 1;
	xor.b32  	%r320, %r318, %r319;
	xor.b32  	%r321, %r320, %r313;
	xor.b32  	%r322, %r321, %r317;
	add.s32 	%r323, %r1714, %r322;
	add.s32 	%r324, %r323, 1045;
	and.b32  	%r32, %r324, 4095;
	shr.u32 	%r325, %r286, 2;
	xor.b32  	%r326, %r325, %r286;
	shl.b32 	%r327, %r322, 4;
	shl.b32 	%r328, %r326, 1;
	xor.b32  	%r329, %r327, %r328;
	xor.b32  	%r330, %r329, %r322;
	xor.b32  	%r331, %r330, %r326;
	add.s32 	%r332, %r1714, %r331;
	add.s32 	%r333, %r332, 3034;
	and.b32  	%r33, %r333, 4095;
	shr.u32 	%r334, %r295, 2;
	xor.b32  	%r335, %r334, %r295;
	shl.b32 	%r336, %r331, 4;
	shl.b32 	%r337, %r335, 1;
	xor.b32  	%r338, %r336, %r337;
	xor.b32  	%r339, %r338, %r331;
	xor.b32  	%r340, %r339, %r335;
	add.s32 	%r341, %r1714, %r340;
	add.s32 	%r342, %r341, 927;
	and.b32  	%r34, %r342, 4095;
	shr.u32 	%r343, %r304, 2;
	xor.b32  	%r344, %r343, %r304;
	shl.b32 	%r345, %r340, 4;
	shl.b32 	%r346, %r344, 1;
	xor.b32  	%r347, %r345, %r346;
	xor.b32  	%r348, %r347, %r340;
	xor.b32  	%r349, %r348, %r344;
	add.s32 	%r350, %r1714, %r349;
	add.s32 	%r351, %r350, 2916;
	and.b32  	%r35, %r351, 4095;
	shr.u32 	%r352, %r313, 2;
	xor.b32  	%r353, %r352, %r313;
	shl.b32 	%r354, %r349, 4;
	shl.b32 	%r355, %r353, 1;
	xor.b32  	%r356, %r354, %r355;
	xor.b32  	%r357, %r356, %r349;
	xor.b32  	%r358, %r357, %r353;
	add.s32 	%r359, %r1714, %r358;
	add.s32 	%r360, %r359, 809;
	and.b32  	%r36, %r360, 4095;
	shr.u32 	%r361, %r322, 2;
	xor.b32  	%r362, %r361, %r322;
	shl.b32 	%r363, %r358, 4;
	shl.b32 	%r364, %r362, 1;
	xor.b32  	%r365, %r363, %r364;
	xor.b32  	%r366, %r365, %r358;
	xor.b32  	%r367, %r366, %r362;
	add.s32 	%r368, %r1714, %r367;
	add.s32 	%r369, %r368, 2798;
	and.b32  	%r37, %r369, 4095;
	shr.u32 	%r370, %r331, 2;
	xor.b32  	%r371, %r370, %r331;
	shl.b32 	%r372, %r367, 4;
	shl.b32 	%r373, %r371, 1;
	xor.b32  	%r374, %r372, %r373;
	xor.b32  	%r375, %r374, %r367;
	xor.b32  	%r376, %r375, %r371;
	add.s32 	%r377, %r1714, %r376;
	add.s32 	%r378, %r377, 691;
	and.b32  	%r38, %r378, 4095;
	shr.u32 	%r379, %r340, 2;
	xor.b32  	%r380, %r379, %r340;
	shl.b32 	%r381, %r376, 4;
	shl.b32 	%r382, %r380, 1;
	xor.b32  	%r383, %r381, %r382;
	xor.b32  	%r384, %r383, %r376;
	xor.b32  	%r385, %r384, %r380;
	add.s32 	%r386, %r1714, %r385;
	add.s32 	%r387, %r386, 2680;
	and.b32  	%r39, %r387, 4095;
	shr.u32 	%r388, %r349, 2;
	xor.b32  	%r389, %r388, %r349;
	shl.b32 	%r390, %r385, 4;
	shl.b32 	%r391, %r389, 1;
	xor.b32  	%r392, %r390, %r391;
	xor.b32  	%r393, %r392, %r385;
	xor.b32  	%r394, %r393, %r389;
	add.s32 	%r395, %r1714, %r394;
	add.s32 	%r396, %r395, 573;
	and.b32  	%r40, %r396, 4095;
	shr.u32 	%r397, %r358, 2;
	xor.b32  	%r398, %r397, %r358;
	shl.b32 	%r399, %r394, 4;
	shl.b32 	%r400, %r398, 1;
	xor.b32  	%r401, %r399, %r400;
	xor.b32  	%r402, %r401, %r394;
	xor.b32  	%r403, %r402, %r398;
	add.s32 	%r404, %r1714, %r403;
	add.s32 	%r405, %r404, 2562;
	and.b32  	%r41, %r405, 4095;
	shr.u32 	%r406, %r367, 2;
	xor.b32  	%r407, %r406, %r367;
	shl.b32 	%r408, %r403, 4;
	shl.b32 	%r409, %r407, 1;
	xor.b32  	%r410, %r408, %r409;
	xor.b32  	%r411, %r410, %r403;
	xor.b32  	%r412, %r411, %r407;
	add.s32 	%r413, %r1714, %r412;
	add.s32 	%r414, %r413, 455;
	and.b32  	%r42, %r414, 4095;
	shr.u32 	%r415, %r376, 2;
	xor.b32  	%r416, %r415, %r376;
	shl.b32 	%r417, %r412, 4;
	shl.b32 	%r418, %r416, 1;
	xor.b32  	%r419, %r417, %r418;
	xor.b32  	%r420, %r419, %r412;
	xor.b32  	%r421, %r420, %r416;
	add.s32 	%r422, %r1714, %r421;
	add.s32 	%r423, %r422, 2444;
	and.b32  	%r43, %r423, 4095;
	shr.u32 	%r424, %r385, 2;
	xor.b32  	%r425, %r424, %r385;
	shl.b32 	%r426, %r421, 4;
	shl.b32 	%r427, %r425, 1;
	xor.b32  	%r428, %r426, %r427;
	xor.b32  	%r429, %r428, %r421;
	xor.b32  	%r430, %r429, %r425;
	add.s32 	%r431, %r1714, %r430;
	add.s32 	%r432, %r431, 337;
	and.b32  	%r44, %r432, 4095;
	shr.u32 	%r433, %r394, 2;
	xor.b32  	%r434, %r433, %r394;
	shl.b32 	%r435, %r430, 4;
	shl.b32 	%r436, %r434, 1;
	xor.b32  	%r437, %r435, %r436;
	xor.b32  	%r438, %r437, %r430;
	xor.b32  	%r439, %r438, %r434;
	add.s32 	%r440, %r1714, %r439;
	add.s32 	%r441, %r440, 2326;
	and.b32  	%r45, %r441, 4095;
	shr.u32 	%r442, %r403, 2;
	xor.b32  	%r443, %r442, %r403;
	shl.b32 	%r444, %r439, 4;
	shl.b32 	%r445, %r443, 1;
	xor.b32  	%r446, %r444, %r445;
	xor.b32  	%r447, %r446, %r439;
	xor.b32  	%r448, %r447, %r443;
	add.s32 	%r449, %r1714, %r448;
	add.s32 	%r450, %r449, 219;
	and.b32  	%r46, %r450, 4095;
	shr.u32 	%r451, %r412, 2;
	xor.b32  	%r452, %r451, %r412;
	shl.b32 	%r453, %r448, 4;
	shl.b32 	%r454, %r452, 1;
	xor.b32  	%r455, %r453, %r454;
	xor.b32  	%r456, %r455, %r448;
	xor.b32  	%r457, %r456, %r452;
	add.s32 	%r458, %r1714, %r457;
	add.s32 	%r459, %r458, 2208;
	and.b32  	%r47, %r459, 4095;
	shr.u32 	%r460, %r421, 2;
	xor.b32  	%r461, %r460, %r421;
	shl.b32 	%r462, %r457, 4;
	shl.b32 	%r463, %r461, 1;
	xor.b32  	%r464, %r462, %r463;
	xor.b32  	%r465, %r464, %r457;
	xor.b32  	%r466, %r465, %r461;
	add.s32 	%r467, %r1714, %r466;
	add.s32 	%r468, %r467, 101;
	and.b32  	%r48, %r468, 4095;
	shr.u32 	%r469, %r430, 2;
	xor.b32  	%r470, %r469, %r430;
	shl.b32 	%r471, %r466, 4;
	shl.b32 	%r472, %r470, 1;
	xor.b32  	%r473, %r471, %r472;
	xor.b32  	%r474, %r473, %r466;
	xor.b32  	%r475, %r474, %r470;
	add.s32 	%r476, %r1714, %r475;
	add.s32 	%r477, %r476, 2090;
	and.b32  	%r49, %r477, 4095;
	shr.u32 	%r478, %r439, 2;
	xor.b32  	%r479, %r478, %r439;
	shl.b32 	%r480, %r475, 4;
	shl.b32 	%r481, %r479, 1;
	xor.b32  	%r482, %r480, %r481;
	xor.b32  	%r483, %r482, %r475;
	xor.b32  	%r484, %r483, %r479;
	add.s32 	%r485, %r1714, %r484;
	add.s32 	%r486, %r485, 4079;
	and.b32  	%r50, %r486, 4095;
	shr.u32 	%r487, %r448, 2;
	xor.b32  	%r488, %r487, %r448;
	shl.b32 	%r489, %r484, 4;
	shl.b32 	%r490, %r488, 1;
	xor.b32  	%r491, %r489, %r490;
	xor.b32  	%r492, %r491, %r484;
	xor.b32  	%r493, %r492, %r488;
	add.s32 	%r494, %r1714, %r493;
	add.s32 	%r495, %r494, 1972;
	and.b32  	%r51, %r495, 4095;
	shr.u32 	%r496, %r457, 2;
	xor.b32  	%r497, %r496, %r457;
	shl.b32 	%r498, %r493, 4;
	shl.b32 	%r499, %r497, 1;
	xor.b32  	%r500, %r498, %r499;
	xor.b32  	%r501, %r500, %r493;
	xor.b32  	%r502, %r501, %r497;
	add.s32 	%r503, %r1714, %r502;
	add.s32 	%r504, %r503, 3961;
	and.b32  	%r52, %r504, 4095;
	shr.u32 	%r505, %r466, 2;
	xor.b32  	%r506, %r505, %r466;
	shl.b32 	%r507, %r502, 4;
	shl.b32 	%r508, %r506, 1;
	xor.b32  	%r509, %r507, %r508;
	xor.b32  	%r510, %r509, %r502;
	xor.b32  	%r511, %r510, %r506;
	add.s32 	%r512, %r1714, %r511;
	add.s32 	%r513, %r512, 1854;
	and.b32  	%r53, %r513, 4095;
	shr.u32 	%r514, %r475, 2;
	xor.b32  	%r515, %r514, %r475;
	shl.b32 	%r516, %r511, 4;
	shl.b32 	%r517, %r515, 1;
	xor.b32  	%r518, %r516, %r517;
	xor.b32  	%r519, %r518, %r511;
	xor.b32  	%r520, %r519, %r515;
	add.s32 	%r521, %r1714, %r520;
	add.s32 	%r522, %r521, 3843;
	and.b32  	%r54, %r522, 4095;
	shr.u32 	%r523, %r484, 2;
	xor.b32  	%r524, %r523, %r484;
	shl.b32 	%r525, %r520, 4;
	shl.b32 	%r526, %r524, 1;
	xor.b32  	%r527, %r525, %r526;
	xor.b32  	%r528, %r527, %r520;
	xor.b32  	%r529, %r528, %r524;
	add.s32 	%r530, %r1714, %r529;
	add.s32 	%r531, %r530, 1736;
	and.b32  	%r55, %r531, 4095;
	shr.u32 	%r532, %r493, 2;
	xor.b32  	%r533, %r532, %r493;
	shl.b32 	%r534, %r529, 4;
	shl.b32 	%r535, %r533, 1;
	xor.b32  	%r536, %r534, %r535;
	xor.b32  	%r537, %r536, %r529;
	xor.b32  	%r538, %r537, %r533;
	add.s32 	%r539, %r1714, %r538;
	add.s32 	%r540, %r539, 3725;
	and.b32  	%r56, %r540, 4095;
	shr.u32 	%r541, %r502, 2;
	xor.b32  	%r542, %r541, %r502;
	shl.b32 	%r543, %r538, 4;
	shl.b32 	%r544, %r542, 1;
	xor.b32  	%r545, %r543, %r544;
	xor.b32  	%r546, %r545, %r538;
	xor.b32  	%r547, %r546, %r542;
	add.s32 	%r548, %r1714, %r547;
	add.s32 	%r549, %r548, 1618;
	and.b32  	%r57, %r549, 4095;
	shr.u32 	%r550, %r511, 2;
	xor.b32  	%r551, %r550, %r511;
	shl.b32 	%r552, %r547, 4;
	shl.b32 	%r553, %r551, 1;
	xor.b32  	%r554, %r552, %r553;
	xor.b32  	%r555, %r554, %r547;
	xor.b32  	%r556, %r555, %r551;
	add.s32 	%r557, %r1714, %r556;
	add.s32 	%r558, %r557, 3607;
	and.b32  	%r58, %r558, 4095;
	shr.u32 	%r559, %r520, 2;
	xor.b32  	%r560, %r559, %r520;
	shl.b32 	%r561, %r556, 4;
	shl.b32 	%r562, %r560, 1;
	xor.b32  	%r563, %r561, %r562;
	xor.b32  	%r564, %r563, %r556;
	xor.b32  	%r565, %r564, %r560;
	add.s32 	%r566, %r1714, %r565;
	add.s32 	%r567, %r566, 1500;
	and.b32  	%r59, %r567, 4095;
	shr.u32 	%r568, %r529, 2;
	xor.b32  	%r569, %r568, %r529;
	shl.b32 	%r570, %r565, 4;
	shl.b32 	%r571, %r569, 1;
	xor.b32  	%r572, %r570, %r571;
	xor.b32  	%r573, %r572, %r565;
	xor.b32  	%r574, %r573, %r569;
	add.s32 	%r575, %r1714, %r574;
	add.s32 	%r576, %r575, 3489;
	and.b32  	%r60, %r576, 4095;
	shr.u32 	%r577, %r538, 2;
	xor.b32  	%r578, %r577, %r538;
	shl.b32 	%r579, %r574, 4;
	shl.b32 	%r580, %r578, 1;
	xor.b32  	%r581, %r579, %r580;
	xor.b32  	%r582, %r581, %r574;
	xor.b32  	%r583, %r582, %r578;
	add.s32 	%r584, %r1714, %r583;
	add.s32 	%r585, %r584, 1382;
	and.b32  	%r61, %r585, 4095;
	shr.u32 	%r586, %r547, 2;
	xor.b32  	%r587, %r586, %r547;
	shl.b32 	%r588, %r583, 4;
	shl.b32 	%r589, %r587, 1;
	xor.b32  	%r590, %r588, %r589;
	xor.b32  	%r591, %r590, %r583;
	xor.b32  	%r592, %r591, %r587;
	add.s32 	%r593, %r1714, %r592;
	add.s32 	%r594, %r593, 3371;
	and.b32  	%r62, %r594, 4095;
	shr.u32 	%r595, %r556, 2;
	xor.b32  	%r596, %r595, %r556;
	shl.b32 	%r597, %r592, 4;
	shl.b32 	%r598, %r596, 1;
	xor.b32  	%r599, %r597, %r598;
	xor.b32  	%r600, %r599, %r592;
	xor.b32  	%r601, %r600, %r596;
	add.s32 	%r602, %r1714, %r601;
	add.s32 	%r603, %r602, 1264;
	and.b32  	%r63, %r603, 4095;
	shr.u32 	%r604, %r565, 2;
	xor.b32  	%r605, %r604, %r565;
	shl.b32 	%r606, %r601, 4;
	shl.b32 	%r607, %r605, 1;
	xor.b32  	%r608, %r606, %r607;
	xor.b32  	%r609, %r608, %r601;
	xor.b32  	%r610, %r609, %r605;
	add.s32 	%r611, %r1714, %r610;
	add.s32 	%r612, %r611, 3253;
	and.b32  	%r64, %r612, 4095;
	shr.u32 	%r613, %r574, 2;
	xor.b32  	%r614, %r613, %r574;
	shl.b32 	%r615, %r610, 4;
	shl.b32 	%r616, %r614, 1;
	xor.b32  	%r617, %r615, %r616;
	xor.b32  	%r618, %r617, %r610;
	xor.b32  	%r619, %r618, %r614;
	add.s32 	%r620, %r1714, %r619;
	add.s32 	%r621, %r620, 1146;
	and.b32  	%r65, %r621, 4095;
	shr.u32 	%r622, %r583, 2;
	xor.b32  	%r623, %r622, %r583;
	shl.b32 	%r624, %r619, 4;
	shl.b32 	%r625, %r623, 1;
	xor.b32  	%r626, %r624, %r625;
	xor.b32  	%r627, %r626, %r619;
	xor.b32  	%r628, %r627, %r623;
	add.s32 	%r629, %r1714, %r628;
	add.s32 	%r630, %r629, 3135;
	and.b32  	%r66, %r630, 4095;
	shr.u32 	%r631, %r592, 2;
	xor.b32  	%r632, %r631, %r592;
	shl.b32 	%r633, %r628, 4;
	shl.b32 	%r634, %r632, 1;
	xor.b32  	%r635, %r633, %r634;
	xor.b32  	%r636, %r635, %r628;
	xor.b32  	%r637, %r636, %r632;
	add.s32 	%r638, %r1714, %r637;
	add.s32 	%r639, %r638, 1028;
	and.b32  	%r67, %r639, 4095;
	shr.u32 	%r640, %r601, 2;
	xor.b32  	%r641, %r640, %r601;
	shl.b32 	%r642, %r637, 4;
	shl.b32 	%r643, %r641, 1;
	xor.b32  	%r644, %r642, %r643;
	xor.b32  	%r645, %r644, %r637;
	xor.b32  	%r646, %r645, %r641;
	add.s32 	%r647, %r1714, %r646;
	add.s32 	%r648, %r647, 3017;
	and.b32  	%r68, %r648, 4095;
	shr.u32 	%r649, %r610, 2;
	xor.b32  	%r650, %r649, %r610;
	shl.b32 	%r651, %r646, 4;
	shl.b32 	%r652, %r650, 1;
	xor.b32  	%r653, %r651, %r652;
	xor.b32  	%r654, %r653, %r646;
	xor.b32  	%r655, %r654, %r650;
	add.s32 	%r656, %r1714, %r655;
	add.s32 	%r657, %r656, 910;
	and.b32  	%r69, %r657, 4095;
	shr.u32 	%r658, %r619, 2;
	xor.b32  	%r659, %r658, %r619;
	shl.b32 	%r660, %r655, 4;
	shl.b32 	%r661, %r659, 1;
	xor.b32  	%r662, %r660, %r661;
	xor.b32  	%r663, %r662, %r655;
	xor.b32  	%r664, %r663, %r659;
	add.s32 	%r665, %r1714, %r664;
	add.s32 	%r666, %r665, 2899;
	and.b32  	%r70, %r666, 4095;
	shr.u32 	%r667, %r628, 2;
	xor.b32  	%r668, %r667, %r628;
	shl.b32 	%r669, %r664, 4;
	shl.b32 	%r670, %r668, 1;
	xor.b32  	%r671, %r669, %r670;
	xor.b32  	%r672, %r671, %r664;
	xor.b32  	%r673, %r672, %r668;
	add.s32 	%r674, %r1714, %r673;
	add.s32 	%r675, %r674, 792;
	and.b32  	%r71, %r675, 4095;
	shr.u32 	%r676, %r637, 2;
	xor.b32  	%r677, %r676, %r637;
	shl.b32 	%r678, %r673, 4;
	shl.b32 	%r679, %r677, 1;
	xor.b32  	%r680, %r678, %r679;
	xor.b32  	%r681, %r680, %r673;
	xor.b32  	%r682, %r681, %r677;
	add.s32 	%r683, %r1714, %r682;
	add.s32 	%r684, %r683, 2781;
	and.b32  	%r72, %r684, 4095;
	shr.u32 	%r685, %r646, 2;
	xor.b32  	%r686, %r685, %r646;
	shl.b32 	%r687, %r682, 4;
	shl.b32 	%r688, %r686, 1;
	xor.b32  	%r689, %r687, %r688;
	xor.b32  	%r690, %r689, %r682;
	xor.b32  	%r691, %r690, %r686;
	add.s32 	%r692, %r1714, %r691;
	add.s32 	%r693, %r692, 674;
	and.b32  	%r73, %r693, 4095;
	shr.u32 	%r694, %r655, 2;
	xor.b32  	%r695, %r694, %r655;
	shl.b32 	%r696, %r691, 4;
	shl.b32 	%r697, %r695, 1;
	xor.b32  	%r698, %r696, %r697;
	xor.b32  	%r699, %r698, %r691;
	xor.b32  	%r700, %r699, %r695;
	add.s32 	%r701, %r1714, %r700;
	add.s32 	%r702, %r701, 2663;
	and.b32  	%r74, %r702, 4095;
	shr.u32 	%r703, %r664, 2;
	xor.b32  	%r704, %r703, %r664;
	shl.b32 	%r705, %r700, 4;
	shl.b32 	%r706, %r704, 1;
	xor.b32  	%r707, %r705, %r706;
	xor.b32  	%r708, %r707, %r700;
	xor.b32  	%r709, %r708, %r704;
	add.s32 	%r710, %r1714, %r709;
	add.s32 	%r711, %r710, 556;
	and.b32  	%r75, %r711, 4095;
	shr.u32 	%r712, %r673, 2;
	xor.b32  	%r713, %r712, %r673;
	shl.b32 	%r714, %r709, 4;
	shl.b32 	%r715, %r713, 1;
	xor.b32  	%r716, %r714, %r715;
	xor.b32  	%r717, %r716, %r709;
	xor.b32  	%r718, %r717, %r713;
	add.s32 	%r719, %r1714, %r718;
	add.s32 	%r720, %r719, 2545;
	and.b32  	%r76, %r720, 4095;
	shr.u32 	%r721, %r682, 2;
	xor.b32  	%r722, %r721, %r682;
	shl.b32 	%r723, %r718, 4;
	shl.b32 	%r724, %r722, 1;
	xor.b32  	%r725, %r723, %r724;
	xor.b32  	%r726, %r725, %r718;
	xor.b32  	%r727, %r726, %r722;
	add.s32 	%r728, %r1714, %r727;
	add.s32 	%r729, %r728, 438;
	and.b32  	%r77, %r729, 4095;
	shr.u32 	%r730, %r691, 2;
	xor.b32  	%r731, %r730, %r691;
	shl.b32 	%r732, %r727, 4;
	shl.b32 	%r733, %r731, 1;
	xor.b32  	%r734, %r732, %r733;
	xor.b32  	%r735, %r734, %r727;
	xor.b32  	%r736, %r735, %r731;
	add.s32 	%r737, %r1714, %r736;
	add.s32 	%r738, %r737, 2427;
	and.b32  	%r78, %r738, 4095;
	shr.u32 	%r739, %r700, 2;
	xor.b32  	%r740, %r739, %r700;
	shl.b32 	%r741, %r736, 4;
	shl.b32 	%r742, %r740, 1;
	xor.b32  	%r743, %r741, %r742;
	xor.b32  	%r744, %r743, %r736;
	xor.b32  	%r745, %r744, %r740;
	add.s32 	%r746, %r1714, %r745;
	add.s32 	%r747, %r746, 320;
	and.b32  	%r79, %r747, 4095;
	shr.u32 	%r748, %r709, 2;
	xor.b32  	%r749, %r748, %r709;
	shl.b32 	%r750, %r745, 4;
	shl.b32 	%r751, %r749, 1;
	xor.b32  	%r752, %r750, %r751;
	xor.b32  	%r753, %r752, %r745;
	xor.b32  	%r754, %r753, %r749;
	add.s32 	%r755, %r1714, %r754;
	add.s32 	%r756, %r755, 2309;
	and.b32  	%r80, %r756, 4095;
	shr.u32 	%r757, %r718, 2;
	xor.b32  	%r758, %r757, %r718;
	shl.b32 	%r759, %r754, 4;
	shl.b32 	%r760, %r758, 1;
	xor.b32  	%r761, %r759, %r760;
	xor.b32  	%r762, %r761, %r754;
	xor.b32  	%r763, %r762, %r758;
	add.s32 	%r764, %r1714, %r763;
	add.s32 	%r765, %r764, 202;
	and.b32  	%r81, %r765, 4095;
	shr.u32 	%r766, %r727, 2;
	xor.b32  	%r767, %r766, %r727;
	shl.b32 	%r768, %r763, 4;
	shl.b32 	%r769, %r767, 1;
	xor.b32  	%r770, %r768, %r769;
	xor.b32  	%r771, %r770, %r763;
	xor.b32  	%r772, %r771, %r767;
	add.s32 	%r773, %r1714, %r772;
	add.s32 	%r774, %r773, 2191;
	and.b32  	%r82, %r774, 4095;
	shr.u32 	%r775, %r736, 2;
	xor.b32  	%r776, %r775, %r736;
	shl.b32 	%r777, %r772, 4;
	shl.b32 	%r778, %r776, 1;
	xor.b32  	%r779, %r777, %r778;
	xor.b32  	%r780, %r779, %r772;
	xor.b32  	%r781, %r780, %r776;
	add.s32 	%r782, %r1714, %r781;
	add.s32 	%r783, %r782, 84;
	and.b32  	%r83, %r783, 4095;
	shr.u32 	%r784, %r745, 2;
	xor.b32  	%r785, %r784, %r745;
	shl.b32 	%r786, %r781, 4;
	shl.b32 	%r787, %r785, 1;
	xor.b32  	%r788, %r786, %r787;
	xor.b32  	%r789, %r788, %r781;
	xor.b32  	%r790, %r789, %r785;
	add.s32 	%r791, %r1714, %r790;
	add.s32 	%r792, %r791, 2073;
	and.b32  	%r84, %r792, 4095;
	shr.u32 	%r793, %r754, 2;
	xor.b32  	%r794, %r793, %r754;
	shl.b32 	%r795, %r790, 4;
	shl.b32 	%r796, %r794, 1;
	xor.b32  	%r797, %r795, %r796;
	xor.b32  	%r798, %r797, %r790;
	xor.b32  	%r799, %r798, %r794;
	add.s32 	%r800, %r1714, %r799;
	add.s32 	%r801, %r800, 4062;
	and.b32  	%r85, %r801, 4095;
	shr.u32 	%r802, %r763, 2;
	xor.b32  	%r803, %r802, %r763;
	shl.b32 	%r804, %r799, 4;
	shl.b32 	%r805, %r803, 1;
	xor.b32  	%r806, %r804, %r805;
	xor.b32  	%r807, %r806, %r799;
	xor.b32  	%r808, %r807, %r803;
	add.s32 	%r809, %r1714, %r808;
	add.s32 	%r810, %r809, 1955;
	and.b32  	%r86, %r810, 4095;
	shr.u32 	%r811, %r772, 2;
	xor.b32  	%r812, %r811, %r772;
	shl.b32 	%r813, %r808, 4;
	shl.b32 	%r814, %r812, 1;
	xor.b32  	%r815, %r813, %r814;
	xor.b32  	%r816, %r815, %r808;
	xor.b32  	%r817, %r816, %r812;
	add.s32 	%r818, %r1714, %r817;
	add.s32 	%r819, %r818, 3944;
	and.b32  	%r87, %r819, 4095;
	shr.u32 	%r820, %r781, 2;
	xor.b32  	%r821, %r820, %r781;
	shl.b32 	%r822, %r817, 4;
	shl.b32 	%r823, %r821, 1;
	xor.b32  	%r824, %r822, %r823;
	xor.b32  	%r825, %r824, %r817;
	xor.b32  	%r826, %r825, %r821;
	add.s32 	%r827, %r1714, %r826;
	add.s32 	%r828, %r827, 1837;
	and.b32  	%r88, %r828, 4095;
	shr.u32 	%r829, %r790, 2;
	xor.b32  	%r830, %r829, %r790;
	shl.b32 	%r831, %r826, 4;
	shl.b32 	%r832, %r830, 1;
	xor.b32  	%r833, %r831, %r832;
	xor.b32  	%r834, %r833, %r826;
	xor.b32  	%r835, %r834, %r830;
	add.s32 	%r836, %r1714, %r835;
	add.s32 	%r837, %r836, 3826;
	and.b32  	%r89, %r837, 4095;
	shr.u32 	%r838, %r799, 2;
	xor.b32  	%r839, %r838, %r799;
	shl.b32 	%r840, %r835, 4;
	shl.b32 	%r841, %r839, 1;
	xor.b32  	%r842, %r840, %r841;
	xor.b32  	%r843, %r842, %r835;
	xor.b32  	%r844, %r843, %r839;
	add.s32 	%r845, %r1714, %r844;
	add.s32 	%r846, %r845, 1719;
	and.b32  	%r90, %r846, 4095;
	shr.u32 	%r847, %r808, 2;
	xor.b32  	%r848, %r847, %r808;
	shl.b32 	%r849, %r844, 4;
	shl.b32 	%r850, %r848, 1;
	xor.b32  	%r851, %r849, %r850;
	xor.b32  	%r852, %r851, %r844;
	xor.b32  	%r853, %r852, %r848;
	add.s32 	%r854, %r1714, %r853;
	add.s32 	%r855, %r854, 3708;
	and.b32  	%r91, %r855, 4095;
	shr.u32 	%r856, %r817, 2;
	xor.b32  	%r857, %r856, %r817;
	shl.b32 	%r858, %r853, 4;
	shl.b32 	%r859, %r857, 1;
	xor.b32  	%r860, %r858, %r859;
	xor.b32  	%r861, %r860, %r853;
	xor.b32  	%r862, %r861, %r857;
	add.s32 	%r863, %r1714, %r862;
	add.s32 	%r864, %r863, 1601;
	and.b32  	%r92, %r864, 4095;
	shr.u32 	%r865, %r826, 2;
	xor.b32  	%r866, %r865, %r826;
	shl.b32 	%r867, %r862, 4;
	shl.b32 	%r868, %r866, 1;
	xor.b32  	%r869, %r867, %r868;
	xor.b32  	%r870, %r869, %r862;
	xor.b32  	%r871, %r870, %r866;
	add.s32 	%r872, %r1714, %r871;
	add.s32 	%r873, %r872, 3590;
	and.b32  	%r93, %r873, 4095;
	shr.u32 	%r874, %r835, 2;
	xor.b32  	%r875, %r874, %r835;
	shl.b32 	%r876, %r871, 4;
	shl.b32 	%r877, %r875, 1;
	xor.b32  	%r878, %r876, %r877;
	xor.b32  	%r879, %r878, %r871;
	xor.b32  	%r880, %r879, %r875;
	add.s32 	%r881, %r1714, %r880;
	add.s32 	%r882, %r881, 1483;
	and.b32  	%r94, %r882, 4095;
	shr.u32 	%r883, %r844, 2;
	xor.b32  	%r884, %r883, %r844;
	shl.b32 	%r885, %r880, 4;
	shl.b32 	%r886, %r884, 1;
	xor.b32  	%r887, %r885, %r886;
	xor.b32  	%r888, %r887, %r880;
	xor.b32  	%r889, %r888, %r884;
	add.s32 	%r890, %r1714, %r889;
	add.s32 	%r891, %r890, 3472;
	and.b32  	%r95, %r891, 4095;
	shr.u32 	%r892, %r853, 2;
	xor.b32  	%r893, %r892, %r853;
	shl.b32 	%r894, %r889, 4;
	shl.b32 	%r895, %r893, 1;
	xor.b32  	%r896, %r894, %r895;
	xor.b32  	%r897, %r896, %r889;
	xor.b32  	%r898, %r897, %r893;
	add.s32 	%r899, %r1714, %r898;
	add.s32 	%r900, %r899, 1365;
	and.b32  	%r96, %r900, 4095;
	shr.u32 	%r901, %r862, 2;
	xor.b32  	%r902, %r901, %r862;
	shl.b32 	%r903, %r898, 4;
	shl.b32 	%r904, %r902, 1;
	xor.b32  	%r905, %r903, %r904;
	xor.b32  	%r906, %r905, %r898;
	xor.b32  	%r907, %r906, %r902;
	add.s32 	%r908, %r1714, %r907;
	add.s32 	%r909, %r908, 3354;
	and.b32  	%r97, %r909, 4095;
	shr.u32 	%r910, %r871, 2;
	xor.b32  	%r911, %r910, %r871;
	shl.b32 	%r912, %r907, 4;
	shl.b32 	%r913, %r911, 1;
	xor.b32  	%r914, %r912, %r913;
	xor.b32  	%r915, %r914, %r907;
	xor.b32  	%r916, %r915, %r911;
	add.s32 	%r917, %r1714, %r916;
	add.s32 	%r918, %r917, 1247;
	and.b32  	%r98, %r918, 4095;
	shr.u32 	%r919, %r880, 2;
	xor.b32  	%r920, %r919, %r880;
	shl.b32 	%r921, %r916, 4;
	shl.b32 	%r922, %r920, 1;
	xor.b32  	%r923, %r921, %r922;
	xor.b32  	%r924, %r923, %r916;
	xor.b32  	%r925, %r924, %r920;
	add.s32 	%r926, %r1714, %r925;
	add.s32 	%r927, %r926, 3236;
	and.b32  	%r99, %r927, 4095;
	shr.u32 	%r928, %r889, 2;
	xor.b32  	%r929, %r928, %r889;
	shl.b32 	%r930, %r925, 4;
	shl.b32 	%r931, %r929, 1;
	xor.b32  	%r932, %r930, %r931;
	xor.b32  	%r933, %r932, %r925;
	xor.b32  	%r934, %r933, %r929;
	add.s32 	%r935, %r1714, %r934;
	add.s32 	%r936, %r935, 1129;
	and.b32  	%r100, %r936, 4095;
	shr.u32 	%r937, %r898, 2;
	xor.b32  	%r938, %r937, %r898;
	shl.b32 	%r939, %r934, 4;
	shl.b32 	%r940, %r938, 1;
	xor.b32  	%r941, %r939, %r940;
	xor.b32  	%r942, %r941, %r934;
	xor.b32  	%r943, %r942, %r938;
	add.s32 	%r944, %r1714, %r943;
	add.s32 	%r945, %r944, 3118;
	and.b32  	%r101, %r945, 4095;
	shr.u32 	%r946, %r907, 2;
	xor.b32  	%r947, %r946, %r907;
	shl.b32 	%r948, %r943, 4;
	shl.b32 	%r949, %r947, 1;
	xor.b32  	%r950, %r948, %r949;
	xor.b32  	%r951, %r950, %r943;
	xor.b32  	%r952, %r951, %r947;
	add.s32 	%r953, %r1714, %r952;
	add.s32 	%r954, %r953, 1011;
	and.b32  	%r102, %r954, 4095;
	shr.u32 	%r955, %r916, 2;
	xor.b32  	%r956, %r955, %r916;
	shl.b32 	%r957, %r952, 4;
	shl.b32 	%r958, %r956, 1;
	xor.b32  	%r959, %r957, %r958;
	xor.b32  	%r960, %r959, %r952;
	xor.b32  	%r961, %r960, %r956;
	add.s32 	%r962, %r1714, %r961;
	add.s32 	%r963, %r962, 3000;
	and.b32  	%r103, %r963, 4095;
	shr.u32 	%r964, %r925, 2;
	xor.b32  	%r965, %r964, %r925;
	shl.b32 	%r966, %r961, 4;
	shl.b32 	%r967, %r965, 1;
	xor.b32  	%r968, %r966, %r967;
	xor.b32  	%r969, %r968, %r961;
	xor.b32  	%r970, %r969, %r965;
	add.s32 	%r971, %r1714, %r970;
	add.s32 	%r972, %r971, 893;
	and.b32  	%r104, %r972, 4095;
	shr.u32 	%r973, %r934, 2;
	xor.b32  	%r974, %r973, %r934;
	shl.b32 	%r975, %r970, 4;
	shl.b32 	%r976, %r974, 1;
	xor.b32  	%r977, %r975, %r976;
	xor.b32  	%r978, %r977, %r970;
	xor.b32  	%r979, %r978, %r974;
	add.s32 	%r980, %r1714, %r979;
	add.s32 	%r981, %r980, 2882;
	and.b32  	%r105, %r981, 4095;
	shr.u32 	%r982, %r943, 2;
	xor.b32  	%r983, %r982, %r943;
	shl.b32 	%r984, %r979, 4;
	shl.b32 	%r985, %r983, 1;
	xor.b32  	%r986, %r984, %r985;
	xor.b32  	%r987, %r986, %r979;
	xor.b32  	%r988, %r987, %r983;
	add.s32 	%r989, %r1714, %r988;
	add.s32 	%r990, %r989, 775;
	and.b32  	%r106, %r990, 4095;
	shr.u32 	%r991, %r952, 2;
	xor.b32  	%r992, %r991, %r952;
	shl.b32 	%r993, %r988, 4;
	shl.b32 	%r994, %r992, 1;
	xor.b32  	%r995, %r993, %r994;
	xor.b32  	%r996, %r995, %r988;
	xor.b32  	%r997, %r996, %r992;
	add.s32 	%r998, %r1714, %r997;
	add.s32 	%r999, %r998, 2764;
	and.b32  	%r107, %r999, 4095;
	shr.u32 	%r1000, %r961, 2;
	xor.b32  	%r1001, %r1000, %r961;
	shl.b32 	%r1002, %r997, 4;
	shl.b32 	%r1003, %r1001, 1;
	xor.b32  	%r1004, %r1002, %r1003;
	xor.b32  	%r1005, %r1004, %r997;
	xor.b32  	%r1006, %r1005, %r1001;
	add.s32 	%r1007, %r1714, %r1006;
	add.s32 	%r1008, %r1007, 657;
	and.b32  	%r108, %r1008, 4095;
	shr.u32 	%r1009, %r970, 2;
	xor.b32  	%r1010, %r1009, %r970;
	shl.b32 	%r1011, %r1006, 4;
	shl.b32 	%r1012, %r1010, 1;
	xor.b32  	%r1013, %r1011, %r1012;
	xor.b32  	%r1014, %r1013, %r1006;
	xor.b32  	%r1015, %r1014, %r1010;
	add.s32 	%r1016, %r1714, %r1015;
	add.s32 	%r1017, %r1016, 2646;
	and.b32  	%r109, %r1017, 4095;
	shr.u32 	%r1018, %r979, 2;
	xor.b32  	%r1019, %r1018, %r979;
	shl.b32 	%r1020, %r1015, 4;
	shl.b32 	%r1021, %r1019, 1;
	xor.b32  	%r1022, %r1020, %r1021;
	xor.b32  	%r1023, %r1022, %r1015;
	xor.b32  	%r1024, %r1023, %r1019;
	add.s32 	%r1025, %r1714, %r1024;
	add.s32 	%r1026, %r1025, 539;
	and.b32  	%r110, %r1026, 4095;
	shr.u32 	%r1027, %r988, 2;
	xor.b32  	%r1028, %r1027, %r988;
	shl.b32 	%r1029, %r1024, 4;
	shl.b32 	%r1030, %r1028, 1;
	xor.b32  	%r1031, %r1029, %r1030;
	xor.b32  	%r1032, %r1031, %r1024;
	xor.b32  	%r1033, %r1032, %r1028;
	add.s32 	%r1034, %r1714, %r1033;
	add.s32 	%r1035, %r1034, 2528;
	and.b32  	%r111, %r1035, 4095;
	shr.u32 	%r1036, %r997, 2;
	xor.b32  	%r1037, %r1036, %r997;
	shl.b32 	%r1038, %r1033, 4;
	shl.b32 	%r1039, %r1037, 1;
	xor.b32  	%r1040, %r1038, %r1039;
	xor.b32  	%r1041, %r1040, %r1033;
	xor.b32  	%r1042, %r1041, %r1037;
	add.s32 	%r1043, %r1714, %r1042;
	add.s32 	%r1044, %r1043, 421;
	and.b32  	%r112, %r1044, 4095;
	shr.u32 	%r1045, %r1006, 2;
	xor.b32  	%r1046, %r1045, %r1006;
	shl.b32 	%r1047, %r1042, 4;
	shl.b32 	%r1048, %r1046, 1;
	xor.b32  	%r1049, %r1047, %r1048;
	xor.b32  	%r1050, %r1049, %r1042;
	xor.b32  	%r1051, %r1050, %r1046;
	add.s32 	%r1052, %r1714, %r1051;
	add.s32 	%r1053, %r1052, 2410;
	and.b32  	%r113, %r1053, 4095;
	shr.u32 	%r1054, %r1015, 2;
	xor.b32  	%r1055, %r1054, %r1015;
	shl.b32 	%r1056, %r1051, 4;
	shl.b32 	%r1057, %r1055, 1;
	xor.b32  	%r1058, %r1056, %r1057;
	xor.b32  	%r1059, %r1058, %r1051;
	xor.b32  	%r1060, %r1059, %r1055;
	add.s32 	%r1061, %r1714, %r1060;
	add.s32 	%r1062, %r1061, 303;
	and.b32  	%r114, %r1062, 4095;
	shr.u32 	%r1063, %r1024, 2;
	xor.b32  	%r1064, %r1063, %r1024;
	shl.b32 	%r1065, %r1060, 4;
	shl.b32 	%r1066, %r1064, 1;
	xor.b32  	%r1067, %r1065, %r1066;
	xor.b32  	%r1068, %r1067, %r1060;
	xor.b32  	%r1069, %r1068, %r1064;
	add.s32 	%r1070, %r1714, %r1069;
	add.s32 	%r1071, %r1070, 2292;
	and.b32  	%r115, %r1071, 4095;
	shr.u32 	%r1072, %r1033, 2;
	xor.b32  	%r1073, %r1072, %r1033;
	shl.b32 	%r1074, %r1069, 4;
	shl.b32 	%r1075, %r1073, 1;
	xor.b32  	%r1076, %r1074, %r1075;
	xor.b32  	%r1077, %r1076, %r1069;
	xor.b32  	%r1078, %r1077, %r1073;
	add.s32 	%r1079, %r1714, %r1078;
	add.s32 	%r1080, %r1079, 185;
	and.b32  	%r116, %r1080, 4095;
	shr.u32 	%r1081, %r1042, 2;
	xor.b32  	%r1082, %r1081, %r1042;
	shl.b32 	%r1083, %r1078, 4;
	shl.b32 	%r1084, %r1082, 1;
	xor.b32  	%r1085, %r1083, %r1084;
	xor.b32  	%r1086, %r1085, %r1078;
	xor.b32  	%r1087, %r1086, %r1082;
	add.s32 	%r1088, %r1714, %r1087;
	add.s32 	%r1089, %r1088, 2174;
	and.b32  	%r117, %r1089, 4095;
	shr.u32 	%r1090, %r1051, 2;
	xor.b32  	%r1091, %r1090, %r1051;
	shl.b32 	%r1092, %r1087, 4;
	shl.b32 	%r1093, %r1091, 1;
	xor.b32  	%r1094, %r1092, %r1093;
	xor.b32  	%r1095, %r1094, %r1087;
	xor.b32  	%r1096, %r1095, %r1091;
	add.s32 	%r1097, %r1714, %r1096;
	add.s32 	%r1098, %r1097, 67;
	and.b32  	%r118, %r1098, 4095;
	shr.u32 	%r1099, %r1060, 2;
	xor.b32  	%r1100, %r1099, %r1060;
	shl.b32 	%r1101, %r1096, 4;
	shl.b32 	%r1102, %r1100, 1;
	xor.b32  	%r1103, %r1101, %r1102;
	xor.b32  	%r1104, %r1103, %r1096;
	xor.b32  	%r1105, %r1104, %r1100;
	add.s32 	%r1106, %r1714, %r1105;
	add.s32 	%r1107, %r1106, 2056;
	and.b32  	%r119, %r1107, 4095;
	shr.u32 	%r1108, %r1069, 2;
	xor.b32  	%r1109, %r1108, %r1069;
	shl.b32 	%r1110, %r1105, 4;
	shl.b32 	%r1111, %r1109, 1;
	xor.b32  	%r1112, %r1110, %r1111;
	xor.b32  	%r1113, %r1112, %r1105;
	xor.b32  	%r1114, %r1113, %r1109;
	add.s32 	%r1115, %r1714, %r1114;
	add.s32 	%r1116, %r1115, 4045;
	and.b32  	%r120, %r1116, 4095;
	shr.u32 	%r1117, %r1078, 2;
	xor.b32  	%r1118, %r1117, %r1078;
	shl.b32 	%r1119, %r1114, 4;
	shl.b32 	%r1120, %r1118, 1;
	xor.b32  	%r1121, %r1119, %r1120;
	xor.b32  	%r1122, %r1121, %r1114;
	xor.b32  	%r1123, %r1122, %r1118;
	add.s32 	%r1124, %r1714, %r1123;
	add.s32 	%r1125, %r1124, 1938;
	and.b32  	%r121, %r1125, 4095;
	shr.u32 	%r1126, %r1087, 2;
	xor.b32  	%r1127, %r1126, %r1087;
	shl.b32 	%r1128, %r1123, 4;
	shl.b32 	%r1129, %r1127, 1;
	xor.b32  	%r1130, %r1128, %r1129;
	xor.b32  	%r1131, %r1130, %r1123;
	xor.b32  	%r1132, %r1131, %r1127;
	add.s32 	%r1133, %r1714, %r1132;
	add.s32 	%r1134, %r1133, 3927;
	and.b32  	%r122, %r1134, 4095;
	shr.u32 	%r1135, %r1096, 2;
	xor.b32  	%r1136, %r1135, %r1096;
	shl.b32 	%r1137, %r1132, 4;
	shl.b32 	%r1138, %r1136, 1;
	xor.b32  	%r1139, %r1137, %r1138;
	xor.b32  	%r1140, %r1139, %r1132;
	xor.b32  	%r1141, %r1140, %r1136;
	add.s32 	%r1142, %r1714, %r1141;
	add.s32 	%r1143, %r1142, 1820;
	and.b32  	%r123, %r1143, 4095;
	shr.u32 	%r1144, %r1105, 2;
	xor.b32  	%r1145, %r1144, %r1105;
	shl.b32 	%r1146, %r1141, 4;
	shl.b32 	%r1147, %r1145, 1;
	xor.b32  	%r1148, %r1146, %r1147;
	xor.b32  	%r1149, %r1148, %r1141;
	xor.b32  	%r1150, %r1149, %r1145;
	add.s32 	%r1151, %r1714, %r1150;
	add.s32 	%r1152, %r1151, 3809;
	and.b32  	%r124, %r1152, 4095;
	shr.u32 	%r1153, %r1114, 2;
	xor.b32  	%r1154, %r1153, %r1114;
	shl.b32 	%r1155, %r1150, 4;
	shl.b32 	%r1156, %r1154, 1;
	xor.b32  	%r1157, %r1155, %r1156;
	xor.b32  	%r1158, %r1157, %r1150;
	xor.b32  	%r1159, %r1158, %r1154;
	add.s32 	%r1160, %r1714, %r1159;
	add.s32 	%r1161, %r1160, 1702;
	and.b32  	%r125, %r1161, 4095;
	shr.u32 	%r1162, %r1123, 2;
	xor.b32  	%r1163, %r1162, %r1123;
	shl.b32 	%r1164, %r1159, 4;
	shl.b32 	%r1165, %r1163, 1;
	xor.b32  	%r1166, %r1164, %r1165;
	xor.b32  	%r1167, %r1166, %r1159;
	xor.b32  	%r1168, %r1167, %r1163;
	add.s32 	%r1169, %r1714, %r1168;
	add.s32 	%r1170, %r1169, 3691;
	and.b32  	%r126, %r1170, 4095;
	shr.u32 	%r1171, %r1132, 2;
	xor.b32  	%r1172, %r1171, %r1132;
	shl.b32 	%r1173, %r1168, 4;
	shl.b32 	%r1174, %r1172, 1;
	xor.b32  	%r1175, %r1173, %r1174;
	xor.b32  	%r1176, %r1175, %r1168;
	xor.b32  	%r1177, %r1176, %r1172;
	add.s32 	%r1178, %r1714, %r1177;
	add.s32 	%r1179, %r1178, 1584;
	and.b32  	%r127, %r1179, 4095;
	shr.u32 	%r1180, %r1141, 2;
	xor.b32  	%r1181, %r1180, %r1141;
	shl.b32 	%r1182, %r1177, 4;
	shl.b32 	%r1183, %r1181, 1;
	xor.b32  	%r1184, %r1182, %r1183;
	xor.b32  	%r1185, %r1184, %r1177;
	xor.b32  	%r1186, %r1185, %r1181;
	add.s32 	%r1187, %r1714, %r1186;
	add.s32 	%r1188, %r1187, 3573;
	and.b32  	%r128, %r1188, 4095;
	shr.u32 	%r1189, %r1150, 2;
	xor.b32  	%r1190, %r1189, %r1150;
	shl.b32 	%r1191, %r1186, 4;
	shl.b32 	%r1192, %r1190, 1;
	xor.b32  	%r1193, %r1191, %r1192;
	xor.b32  	%r1194, %r1193, %r1186;
	xor.b32  	%r1195, %r1194, %r1190;
	add.s32 	%r1196, %r1714, %r1195;
	add.s32 	%r1197, %r1196, 1466;
	and.b32  	%r129, %r1197, 4095;
	shr.u32 	%r1198, %r1159, 2;
	xor.b32  	%r1199, %r1198, %r1159;
	shl.b32 	%r1200, %r1195, 4;
	shl.b32 	%r1201, %r1199, 1;
	xor.b32  	%r1202, %r1200, %r1201;
	xor.b32  	%r1203, %r1202, %r1195;
	xor.b32  	%r1204, %r1203, %r1199;
	add.s32 	%r1205, %r1714, %r1204;
	add.s32 	%r1206, %r1205, 3455;
	and.b32  	%r130, %r1206, 4095;
	shr.u32 	%r1207, %r1168, 2;
	xor.b32  	%r1208, %r1207, %r1168;
	shl.b32 	%r1209, %r1204, 4;
	shl.b32 	%r1210, %r1208, 1;
	xor.b32  	%r1211, %r1209, %r1210;
	xor.b32  	%r1212, %r1211, %r1204;
	xor.b32  	%r1213, %r1212, %r1208;
	add.s32 	%r1214, %r1714, %r1213;
	add.s32 	%r1215, %r1214, 1348;
	and.b32  	%r131, %r1215, 4095;
	shr.u32 	%r1216, %r1177, 2;
	xor.b32  	%r1217, %r1216, %r1177;
	shl.b32 	%r1218, %r1213, 4;
	shl.b32 	%r1219, %r1217, 1;
	xor.b32  	%r1220, %r1218, %r1219;
	xor.b32  	%r1221, %r1220, %r1213;
	xor.b32  	%r1222, %r1221, %r1217;
	add.s32 	%r1223, %r1714, %r1222;
	add.s32 	%r1224, %r1223, 3337;
	and.b32  	%r132, %r1224, 4095;
	shr.u32 	%r1225, %r1186, 2;
	xor.b32  	%r1226, %r1225, %r1186;
	shl.b32 	%r1227, %r1222, 4;
	shl.b32 	%r1228, %r1226, 1;
	xor.b32  	%r1229, %r1227, %r1228;
	xor.b32  	%r1230, %r1229, %r1222;
	xor.b32  	%r1231, %r1230, %r1226;
	add.s32 	%r1232, %r1714, %r1231;
	add.s32 	%r1233, %r1232, 1230;
	and.b32  	%r133, %r1233, 4095;
	shr.u32 	%r1234, %r1195, 2;
	xor.b32  	%r1235, %r1234, %r1195;
	shl.b32 	%r1236, %r1231, 4;
	shl.b32 	%r1237, %r1235, 1;
	xor.b32  	%r1238, %r1236, %r1237;
	xor.b32  	%r1239, %r1238, %r1231;
	xor.b32  	%r1240, %r1239, %r1235;
	add.s32 	%r1241, %r1714, %r1240;
	add.s32 	%r1242, %r1241, 3219;
	and.b32  	%r134, %r1242, 4095;
	shr.u32 	%r1243, %r1204, 2;
	xor.b32  	%r1244, %r1243, %r1204;
	shl.b32 	%r1245, %r1240, 4;
	shl.b32 	%r1246, %r1244, 1;
	xor.b32  	%r1247, %r1245, %r1246;
	xor.b32  	%r1248, %r1247, %r1240;
	xor.b32  	%r1249, %r1248, %r1244;
	add.s32 	%r1250, %r1714, %r1249;
	add.s32 	%r1251, %r1250, 1112;
	and.b32  	%r135, %r1251, 4095;
	shr.u32 	%r1252, %r1213, 2;
	xor.b32  	%r1253, %r1252, %r1213;
	shl.b32 	%r1254, %r1249, 4;
	shl.b32 	%r1255, %r1253, 1;
	xor.b32  	%r1256, %r1254, %r1255;
	xor.b32  	%r1257, %r1256, %r1249;
	xor.b32  	%r1258, %r1257, %r1253;
	add.s32 	%r1259, %r1714, %r1258;
	add.s32 	%r1260, %r1259, 3101;
	and.b32  	%r136, %r1260, 4095;
	shr.u32 	%r1261, %r1222, 2;
	xor.b32  	%r1262, %r1261, %r1222;
	shl.b32 	%r1263, %r1258, 4;
	shl.b32 	%r1264, %r1262, 1;
	xor.b32  	%r1265, %r1263, %r1264;
	xor.b32  	%r1266, %r1265, %r1258;
	xor.b32  	%r1267, %r1266, %r1262;
	add.s32 	%r1268, %r1714, %r1267;
	add.s32 	%r1269, %r1268, 994;
	and.b32  	%r137, %r1269, 4095;
	shr.u32 	%r1270, %r1231, 2;
	xor.b32  	%r1271, %r1270, %r1231;
	shl.b32 	%r1272, %r1267, 4;
	shl.b32 	%r1273, %r1271, 1;
	xor.b32  	%r1274, %r1272, %r1273;
	xor.b32  	%r1275, %r1274, %r1267;
	xor.b32  	%r1276, %r1275, %r1271;
	add.s32 	%r1277, %r1714, %r1276;
	add.s32 	%r138, %r1277, 2983;
	shr.u32 	%r1278, %r1240, 2;
	xor.b32  	%r1279, %r1278, %r1240;
	shl.b32 	%r1280, %r1276, 4;
	shl.b32 	%r1281, %r1279, 1;
	xor.b32  	%r1282, %r1280, %r1281;
	xor.b32  	%r1283, %r1282, %r1276;
	xor.b32  	%r1715, %r1283, %r1279;
	shr.u32 	%r1284, %r1249, 2;
	xor.b32  	%r1285, %r1284, %r1249;
	shl.b32 	%r1286, %r1715, 4;
	shl.b32 	%r1287, %r1285, 1;
	xor.b32  	%r1288, %r1286, %r1287;
	xor.b32  	%r1289, %r1288, %r1715;
	xor.b32  	%r1716, %r1289, %r1285;
	shr.u32 	%r1290, %r1258, 2;
	xor.b32  	%r1291, %r1290, %r1258;
	shl.b32 	%r1292, %r1716, 4;
	shl.b32 	%r1293, %r1291, 1;
	xor.b32  	%r1294, %r1292, %r1293;
	xor.b32  	%r1295, %r1294, %r1716;
	xor.b32  	%r1717, %r1295, %r1291;
	shr.u32 	%r1296, %r1267, 2;
	xor.b32  	%r1297, %r1296, %r1267;
	shl.b32 	%r1298, %r1717, 4;
	shl.b32 	%r1299, %r1297, 1;
	xor.b32  	%r1300, %r1298, %r1299;
	xor.b32  	%r1301, %r1300, %r1717;
	xor.b32  	%r1718, %r1301, %r1297;
	shr.u32 	%r1302, %r1276, 2;
	xor.b32  	%r1303, %r1302, %r1276;
	shl.b32 	%r1304, %r1718, 4;
	shl.b32 	%r1305, %r1303, 1;
	xor.b32  	%r1306, %r1304, %r1305;
	xor.b32  	%r1307, %r1306, %r1718;
	xor.b32  	%r1719, %r1307, %r1303;
	add.s32 	%r144, %r1714, 46391936;
	// begin inline asm
	mov.u32 %r171, %clock;
	// end inline asm
	bar.warp.sync 	-1;
	@%p2 bra 	$L__BB5_6;
	add.s32 	%r1308, %r1714, %r1718;
	add.s32 	%r1309, %r1308, 2747;
	and.b32  	%r146, %r1309, 4095;
	add.s32 	%r1310, %r1714, %r1717;
	add.s32 	%r1311, %r1310, 758;
	and.b32  	%r147, %r1311, 4095;
	add.s32 	%r1312, %r1714, %r1716;
	add.s32 	%r1313, %r1312, 2865;
	and.b32  	%r148, %r1313, 4095;
	add.s32 	%r1314, %r1714, %r1715;
	add.s32 	%r1315, %r1314, 876;
	and.b32  	%r149, %r1315, 4095;
	and.b32  	%r150, %r138, 4095;
	shl.b32 	%r1316, %r16, 2;
	shl.b32 	%r1320, %r17, 2;
	shl.b32 	%r1323, %r18, 2;
	shl.b32 	%r1326, %r19, 2;
	shl.b32 	%r1329, %r20, 2;
	shl.b32 	%r1332, %r21, 2;
	shl.b32 	%r1335, %r22, 2;
	shl.b32 	%r1338, %r23, 2;
	shl.b32 	%r1341, %r24, 2;
	shl.b32 	%r1344, %r25, 2;
	shl.b32 	%r1347, %r26, 2;
	shl.b32 	%r1350, %r27, 2;
	shl.b32 	%r1353, %r28, 2;
	shl.b32 	%r1356, %r29, 2;
	shl.b32 	%r1359, %r30, 2;
	shl.b32 	%r1362, %r31, 2;
	shl.b32 	%r1365, %r32, 2;
	shl.b32 	%r1368, %r33, 2;
	shl.b32 	%r1371, %r34, 2;
	shl.b32 	%r1374, %r35, 2;
	shl.b32 	%r1377, %r36, 2;
	shl.b32 	%r1380, %r37, 2;
	shl.b32 	%r1383, %r38, 2;
	shl.b32 	%r1386, %r39, 2;
	shl.b32 	%r1389, %r40, 2;
	shl.b32 	%r1392, %r41, 2;
	shl.b32 	%r1395, %r42, 2;
	shl.b32 	%r1398, %r43, 2;
	shl.b32 	%r1401, %r44, 2;
	shl.b32 	%r1404, %r45, 2;
	shl.b32 	%r1407, %r46, 2;
	shl.b32 	%r1410, %r47, 2;
	shl.b32 	%r1413, %r48, 2;
	shl.b32 	%r1416, %r49, 2;
	shl.b32 	%r1419, %r50, 2;
	shl.b32 	%r1422, %r51, 2;
	shl.b32 	%r1425, %r52, 2;
	shl.b32 	%r1428, %r53, 2;
	shl.b32 	%r1431, %r54, 2;
	shl.b32 	%r1434, %r55, 2;
	shl.b32 	%r1437, %r56, 2;
	shl.b32 	%r1440, %r57, 2;
	shl.b32 	%r1443, %r58, 2;
	shl.b32 	%r1446, %r59, 2;
	shl.b32 	%r1449, %r60, 2;
	shl.b32 	%r1452, %r61, 2;
	shl.b32 	%r1455, %r62, 2;
	shl.b32 	%r1458, %r63, 2;
	shl.b32 	%r1461, %r64, 2;
	shl.b32 	%r1464, %r65, 2;
	shl.b32 	%r1467, %r66, 2;
	shl.b32 	%r1470, %r67, 2;
	shl.b32 	%r1473, %r68, 2;
	shl.b32 	%r1476, %r69, 2;
	shl.b32 	%r1479, %r70, 2;
	shl.b32 	%r1482, %r71, 2;
	shl.b32 	%r1485, %r72, 2;
	shl.b32 	%r1488, %r73, 2;
	shl.b32 	%r1491, %r74, 2;
	shl.b32 	%r1494, %r75, 2;
	shl.b32 	%r1497, %r76, 2;
	shl.b32 	%r1500, %r77, 2;
	shl.b32 	%r1503, %r78, 2;
	shl.b32 	%r1506, %r79, 2;
	shl.b32 	%r1509, %r80, 2;
	shl.b32 	%r1512, %r81, 2;
	shl.b32 	%r1515, %r82, 2;
	shl.b32 	%r1518, %r83, 2;
	shl.b32 	%r1521, %r84, 2;
	shl.b32 	%r1524, %r85, 2;
	shl.b32 	%r1527, %r86, 2;
	shl.b32 	%r1530, %r87, 2;
	shl.b32 	%r1533, %r88, 2;
	shl.b32 	%r1536, %r89, 2;
	shl.b32 	%r1539, %r90, 2;
	shl.b32 	%r1542, %r91, 2;
	shl.b32 	%r1545, %r92, 2;
	shl.b32 	%r1548, %r93, 2;
	shl.b32 	%r1551, %r94, 2;
	shl.b32 	%r1554, %r95, 2;
	shl.b32 	%r1557, %r96, 2;
	shl.b32 	%r1560, %r97, 2;
	shl.b32 	%r1563, %r98, 2;
	shl.b32 	%r1566, %r99, 2;
	shl.b32 	%r1569, %r100, 2;
	shl.b32 	%r1572, %r101, 2;
	shl.b32 	%r1575, %r102, 2;
	shl.b32 	%r1578, %r103, 2;
	shl.b32 	%r1581, %r104, 2;
	shl.b32 	%r1584, %r105, 2;
	shl.b32 	%r1587, %r106, 2;
	shl.b32 	%r1590, %r107, 2;
	shl.b32 	%r1593, %r108, 2;
	shl.b32 	%r1596, %r109, 2;
	shl.b32 	%r1599, %r110, 2;
	shl.b32 	%r1602, %r111, 2;
	shl.b32 	%r1605, %r112, 2;
	shl.b32 	%r1608, %r113, 2;
	shl.b32 	%r1611, %r114, 2;
	shl.b32 	%r1614, %r115, 2;
	shl.b32 	%r1617, %r116, 2;
	shl.b32 	%r1620, %r117, 2;
	shl.b32 	%r1623, %r118, 2;
	shl.b32 	%r1626, %r119, 2;
	shl.b32 	%r1629, %r120, 2;
	shl.b32 	%r1632, %r121, 2;
	shl.b32 	%r1635, %r122, 2;
	shl.b32 	%r1638, %r123, 2;
	shl.b32 	%r1641, %r124, 2;
	shl.b32 	%r1644, %r125, 2;
	shl.b32 	%r1647, %r126, 2;
	shl.b32 	%r1650, %r127, 2;
	shl.b32 	%r1653, %r128, 2;
	shl.b32 	%r1656, %r129, 2;
	shl.b32 	%r1659, %r130, 2;
	shl.b32 	%r1662, %r131, 2;
	shl.b32 	%r1665, %r132, 2;
	shl.b32 	%r1668, %r133, 2;
	shl.b32 	%r1671, %r134, 2;
	shl.b32 	%r1674, %r135, 2;
	shl.b32 	%r1677, %r136, 2;
	shl.b32 	%r1680, %r137, 2;
	shl.b32 	%r1683, %r150, 2;
	shl.b32 	%r1686, %r149, 2;
	shl.b32 	%r1689, %r148, 2;
	shl.b32 	%r1692, %r147, 2;
	shl.b32 	%r1695, %r146, 2;
	mov.u32 	%r1720, %r4;
$L__BB5_5:
	mov.u32 	%r1317, _ZZ5benchILi32EEvPiiiE10bin_values;
	add.s32 	%r1318, %r1317, %r1316;
	atom.shared.add.u32 	%r1319, [%r1318], 1;
	add.s32 	%r1321, %r1317, %r1320;
	atom.shared.add.u32 	%r1322, [%r1321], 1;
	add.s32 	%r1324, %r1317, %r1323;
	atom.shared.add.u32 	%r1325, [%r1324], 1;
	add.s32 	%r1327, %r1317, %r1326;
	atom.shared.add.u32 	%r1328, [%r1327], 1;
	add.s32 	%r1330, %r1317, %r1329;
	atom.shared.add.u32 	%r1331, [%r1330], 1;
	add.s32 	%r1333, %r1317, %r1332;
	atom.shared.add.u32 	%r1334, [%r1333], 1;
	add.s32 	%r1336, %r1317, %r1335;
	atom.shared.add.u32 	%r1337, [%r1336], 1;
	add.s32 	%r1339, %r1317, %r1338;
	atom.shared.add.u32 	%r1340, [%r1339], 1;
	add.s32 	%r1342, %r1317, %r1341;
	atom.shared.add.u32 	%r1343, [%r1342], 1;
	add.s32 	%r1345, %r1317, %r1344;
	atom.shared.add.u32 	%r1346, [%r1345], 1;
	add.s32 	%r1348, %r1317, %r1347;
	atom.shared.add.u32 	%r1349, [%r1348], 1;
	add.s32 	%r1351, %r1317, %r1350;
	atom.shared.add.u32 	%r1352, [%r1351], 1;
	add.s32 	%r1354, %r1317, %r1353;
	atom.shared.add.u32 	%r1355, [%r1354], 1;
	add.s32 	%r1357, %r1317, %r1356;
	atom.shared.add.u32 	%r1358, [%r1357], 1;
	add.s32 	%r1360, %r1317, %r1359;
	atom.shared.add.u32 	%r1361, [%r1360], 1;
	add.s32 	%r1363, %r1317, %r1362;
	atom.shared.add.u32 	%r1364, [%r1363], 1;
	add.s32 	%r1366, %r1317, %r1365;
	atom.shared.add.u32 	%r1367, [%r1366], 1;
	add.s32 	%r1369, %r1317, %r1368;
	atom.shared.add.u32 	%r1370, [%r1369], 1;
	add.s32 	%r1372, %r1317, %r1371;
	atom.shared.add.u32 	%r1373, [%r1372], 1;
	add.s32 	%r1375, %r1317, %r1374;
	atom.shared.add.u32 	%r1376, [%r1375], 1;
	add.s32 	%r1378, %r1317, %r1377;
	atom.shared.add.u32 	%r1379, [%r1378], 1;
	add.s32 	%r1381, %r1317, %r1380;
	atom.shared.add.u32 	%r1382, [%r1381], 1;
	add.s32 	%r1384, %r1317, %r1383;
	atom.shared.add.u32 	%r1385, [%r1384], 1;
	add.s32 	%r1387, %r1317, %r1386;
	atom.shared.add.u32 	%r1388, [%r1387], 1;
	add.s32 	%r1390, %r1317, %r1389;
	atom.shared.add.u32 	%r1391, [%r1390], 1;
	add.s32 	%r1393, %r1317, %r1392;
	atom.shared.add.u32 	%r1394, [%r1393], 1;
	add.s32 	%r1396, %r1317, %r1395;
	atom.shared.add.u32 	%r1397, [%r1396], 1;
	add.s32 	%r1399, %r1317, %r1398;
	atom.shared.add.u32 	%r1400, [%r1399], 1;
	add.s32 	%r1402, %r1317, %r1401;
	atom.shared.add.u32 	%r1403, [%r1402], 1;
	add.s32 	%r1405, %r1317, %r1404;
	atom.shared.add.u32 	%r1406, [%r1405], 1;
	add.s32 	%r1408, %r1317, %r1407;
	atom.shared.add.u32 	%r1409, [%r1408], 1;
	add.s32 	%r1411, %r1317, %r1410;
	atom.shared.add.u32 	%r1412, [%r1411], 1;
	add.s32 	%r1414, %r1317, %r1413;
	atom.shared.add.u32 	%r1415, [%r1414], 1;
	add.s32 	%r1417, %r1317, %r1416;
	atom.shared.add.u32 	%r1418, [%r1417], 1;
	add.s32 	%r1420, %r1317, %r1419;
	atom.shared.add.u32 	%r1421, [%r1420], 1;
	add.s32 	%r1423, %r1317, %r1422;
	atom.shared.add.u32 	%r1424, [%r1423], 1;
	add.s32 	%r1426, %r1317, %r1425;
	atom.shared.add.u32 	%r1427, [%r1426], 1;
	add.s32 	%r1429, %r1317, %r1428;
	atom.shared.add.u32 	%r1430, [%r1429], 1;
	add.s32 	%r1432, %r1317, %r1431;
	atom.shared.add.u32 	%r1433, [%r1432], 1;
	add.s32 	%r1435, %r1317, %r1434;
	atom.shared.add.u32 	%r1436, [%r1435], 1;
	add.s32 	%r1438, %r1317, %r1437;
	atom.shared.add.u32 	%r1439, [%r1438], 1;
	add.s32 	%r1441, %r1317, %r1440;
	atom.shared.add.u32 	%r1442, [%r1441], 1;
	add.s32 	%r1444, %r1317, %r1443;
	atom.shared.add.u32 	%r1445, [%r1444], 1;
	add.s32 	%r1447, %r1317, %r1446;
	atom.shared.add.u32 	%r1448, [%r1447], 1;
	add.s32 	%r1450, %r1317, %r1449;
	atom.shared.add.u32 	%r1451, [%r1450], 1;
	add.s32 	%r1453, %r1317, %r1452;
	atom.shared.add.u32 	%r1454, [%r1453], 1;
	add.s32 	%r1456, %r1317, %r1455;
	atom.shared.add.u32 	%r1457, [%r1456], 1;
	add.s32 	%r1459, %r1317, %r1458;
	atom.shared.add.u32 	%r1460, [%r1459], 1;
	add.s32 	%r1462, %r1317, %r1461;
	atom.shared.add.u32 	%r1463, [%r1462], 1;
	add.s32 	%r1465, %r1317, %r1464;
	atom.shared.add.u32 	%r1466, [%r1465], 1;
	add.s32 	%r1468, %r1317, %r1467;
	atom.shared.add.u32 	%r1469, [%r1468], 1;
	add.s32 	%r1471, %r1317, %r1470;
	atom.shared.add.u32 	%r1472, [%r1471], 1;
	add.s32 	%r1474, %r1317, %r1473;
	atom.shared.add.u32 	%r1475, [%r1474], 1;
	add.s32 	%r1477, %r1317, %r1476;
	atom.shared.add.u32 	%r1478, [%r1477], 1;
	add.s32 	%r1480, %r1317, %r1479;
	atom.shared.add.u32 	%r1481, [%r1480], 1;
	add.s32 	%r1483, %r1317, %r1482;
	atom.shared.add.u32 	%r1484, [%r1483], 1;
	add.s32 	%r1486, %r1317, %r1485;
	atom.shared.add.u32 	%r1487, [%r1486], 1;
	add.s32 	%r1489, %r1317, %r1488;
	atom.shared.add.u32 	%r1490, [%r1489], 1;
	add.s32 	%r1492, %r1317, %r1491;
	atom.shared.add.u32 	%r1493, [%r1492], 1;
	add.s32 	%r1495, %r1317, %r1494;
	atom.shared.add.u32 	%r1496, [%r1495], 1;
	add.s32 	%r1498, %r1317, %r1497;
	atom.shared.add.u32 	%r1499, [%r1498], 1;
	add.s32 	%r1501, %r1317, %r1500;
	atom.shared.add.u32 	%r1502, [%r1501], 1;
	add.s32 	%r1504, %r1317, %r1503;
	atom.shared.add.u32 	%r1505, [%r1504], 1;
	add.s32 	%r1507, %r1317, %r1506;
	atom.shared.add.u32 	%r1508, [%r1507], 1;
	add.s32 	%r1510, %r1317, %r1509;
	atom.shared.add.u32 	%r1511, [%r1510], 1;
	add.s32 	%r1513, %r1317, %r1512;
	atom.shared.add.u32 	%r1514, [%r1513], 1;
	add.s32 	%r1516, %r1317, %r1515;
	atom.shared.add.u32 	%r1517, [%r1516], 1;
	add.s32 	%r1519, %r1317, %r1518;
	atom.shared.add.u32 	%r1520, [%r1519], 1;
	add.s32 	%r1522, %r1317, %r1521;
	atom.shared.add.u32 	%r1523, [%r1522], 1;
	add.s32 	%r1525, %r1317, %r1524;
	atom.shared.add.u32 	%r1526, [%r1525], 1;
	add.s32 	%r1528, %r1317, %r1527;
	atom.shared.add.u32 	%r1529, [%r1528], 1;
	add.s32 	%r1531, %r1317, %r1530;
	atom.shared.add.u32 	%r1532, [%r1531], 1;
	add.s32 	%r1534, %r1317, %r1533;
	atom.shared.add.u32 	%r1535, [%r1534], 1;
	add.s32 	%r1537, %r1317, %r1536;
	atom.shared.add.u32 	%r1538, [%r1537], 1;
	add.s32 	%r1540, %r1317, %r1539;
	atom.shared.add.u32 	%r1541, [%r1540], 1;
	add.s32 	%r1543, %r1317, %r1542;
	atom.shared.add.u32 	%r1544, [%r1543], 1;
	add.s32 	%r1546, %r1317, %r1545;
	atom.shared.add.u32 	%r1547, [%r1546], 1;
	add.s32 	%r1549, %r1317, %r1548;
	atom.shared.add.u32 	%r1550, [%r1549], 1;
	add.s32 	%r1552, %r1317, %r1551;
	atom.shared.add.u32 	%r1553, [%r1552], 1;
	add.s32 	%r1555, %r1317, %r1554;
	atom.shared.add.u32 	%r1556, [%r1555], 1;
	add.s32 	%r1558, %r1317, %r1557;
	atom.shared.add.u32 	%r1559, [%r1558], 1;
	add.s32 	%r1561, %r1317, %r1560;
	atom.shared.add.u32 	%r1562, [%r1561], 1;
	add.s32 	%r1564, %r1317, %r1563;
	atom.shared.add.u32 	%r1565, [%r1564], 1;
	add.s32 	%r1567, %r1317, %r1566;
	atom.shared.add.u32 	%r1568, [%r1567], 1;
	add.s32 	%r1570, %r1317, %r1569;
	atom.shared.add.u32 	%r1571, [%r1570], 1;
	add.s32 	%r1573, %r1317, %r1572;
	atom.shared.add.u32 	%r1574, [%r1573], 1;
	add.s32 	%r1576, %r1317, %r1575;
	atom.shared.add.u32 	%r1577, [%r1576], 1;
	add.s32 	%r1579, %r1317, %r1578;
	atom.shared.add.u32 	%r1580, [%r1579], 1;
	add.s32 	%r1582, %r1317, %r1581;
	atom.shared.add.u32 	%r1583, [%r1582], 1;
	add.s32 	%r1585, %r1317, %r1584;
	atom.shared.add.u32 	%r1586, [%r1585], 1;
	add.s32 	%r1588, %r1317, %r1587;
	atom.shared.add.u32 	%r1589, [%r1588], 1;
	add.s32 	%r1591, %r1317, %r1590;
	atom.shared.add.u32 	%r1592, [%r1591], 1;
	add.s32 	%r1594, %r1317, %r1593;
	atom.shared.add.u32 	%r1595, [%r1594], 1;
	add.s32 	%r1597, %r1317, %r1596;
	atom.shared.add.u32 	%r1598, [%r1597], 1;
	add.s32 	%r1600, %r1317, %r1599;
	atom.shared.add.u32 	%r1601, [%r1600], 1;
	add.s32 	%r1603, %r1317, %r1602;
	atom.shared.add.u32 	%r1604, [%r1603], 1;
	add.s32 	%r1606, %r1317, %r1605;
	atom.shared.add.u32 	%r1607, [%r1606], 1;
	add.s32 	%r1609, %r1317, %r1608;
	atom.shared.add.u32 	%r1610, [%r1609], 1;
	add.s32 	%r1612, %r1317, %r1611;
	atom.shared.add.u32 	%r1613, [%r1612], 1;
	add.s32 	%r1615, %r1317, %r1614;
	atom.shared.add.u32 	%r1616, [%r1615], 1;
	add.s32 	%r1618, %r1317, %r1617;
	atom.shared.add.u32 	%r1619, [%r1618], 1;
	add.s32 	%r1621, %r1317, %r1620;
	atom.shared.add.u32 	%r1622, [%r1621], 1;
	add.s32 	%r1624, %r1317, %r1623;
	atom.shared.add.u32 	%r1625, [%r1624], 1;
	add.s32 	%r1627, %r1317, %r1626;
	atom.shared.add.u32 	%r1628, [%r1627], 1;
	add.s32 	%r1630, %r1317, %r1629;
	atom.shared.add.u32 	%r1631, [%r1630], 1;
	add.s32 	%r1633, %r1317, %r1632;
	atom.shared.add.u32 	%r1634, [%r1633], 1;
	add.s32 	%r1636, %r1317, %r1635;
	atom.shared.add.u32 	%r1637, [%r1636], 1;
	add.s32 	%r1639, %r1317, %r1638;
	atom.shared.add.u32 	%r1640, [%r1639], 1;
	add.s32 	%r1642, %r1317, %r1641;
	atom.shared.add.u32 	%r1643, [%r1642], 1;
	add.s32 	%r1645, %r1317, %r1644;
	atom.shared.add.u32 	%r1646, [%r1645], 1;
	add.s32 	%r1648, %r1317, %r1647;
	atom.shared.add.u32 	%r1649, [%r1648], 1;
	add.s32 	%r1651, %r1317, %r1650;
	atom.shared.add.u32 	%r1652, [%r1651], 1;
	add.s32 	%r1654, %r1317, %r1653;
	atom.shared.add.u32 	%r1655, [%r1654], 1;
	add.s32 	%r1657, %r1317, %r1656;
	atom.shared.add.u32 	%r1658, [%r1657], 1;
	add.s32 	%r1660, %r1317, %r1659;
	atom.shared.add.u32 	%r1661, [%r1660], 1;
	add.s32 	%r1663, %r1317, %r1662;
	atom.shared.add.u32 	%r1664, [%r1663], 1;
	add.s32 	%r1666, %r1317, %r1665;
	atom.shared.add.u32 	%r1667, [%r1666], 1;
	add.s32 	%r1669, %r1317, %r1668;
	atom.shared.add.u32 	%r1670, [%r1669], 1;
	add.s32 	%r1672, %r1317, %r1671;
	atom.shared.add.u32 	%r1673, [%r1672], 1;
	add.s32 	%r1675, %r1317, %r1674;
	atom.shared.add.u32 	%r1676, [%r1675], 1;
	add.s32 	%r1678, %r1317, %r1677;
	atom.shared.add.u32 	%r1679, [%r1678], 1;
	add.s32 	%r1681, %r1317, %r1680;
	atom.shared.add.u32 	%r1682, [%r1681], 1;
	add.s32 	%r1684, %r1317, %r1683;
	atom.shared.add.u32 	%r1685, [%r1684], 1;
	add.s32 	%r1687, %r1317, %r1686;
	atom.shared.add.u32 	%r1688, [%r1687], 1;
	add.s32 	%r1690, %r1317, %r1689;
	atom.shared.add.u32 	%r1691, [%r1690], 1;
	add.s32 	%r1693, %r1317, %r1692;
	atom.shared.add.u32 	%r1694, [%r1693], 1;
	add.s32 	%r1696, %r1317, %r1695;
	atom.shared.add.u32 	%r1697, [%r1696], 1;
	add.s32 	%r1698, %r1719, %r144;
	shl.b32 	%r1699, %r1698, 2;
	and.b32  	%r1700, %r1699, 16380;
	add.s32 	%r1701, %r1317, %r1700;
	atom.shared.add.u32 	%r1702, [%r1701], 1;
	add.s32 	%r1720, %r1720, 1;
	setp.ne.s32 	%p3, %r1720, 0;
	@%p3 bra 	$L__BB5_5;
$L__BB5_6:
	bar.warp.sync 	-1;
	// begin inline asm
	mov.u32 %r1703, %clock;
	// end inline asm
	sub.s32 	%r1704, %r1703, %r171;
	cvt.u64.u32 	%rd5, %r1704;
	add.s64 	%rd10, %rd10, %rd5;
	add.s32 	%r1713, %r1713, 1;
	setp.ne.s32 	%p4, %r1713, 32;
	mov.u32 	%r1714, %r144;
	@%p4 bra 	$L__BB5_3;
	mov.u32 	%r154, %tid.x;
	and.b32  	%r1705, %r154, 31;
	setp.ne.s32 	%p5, %r1705, 0;
	@%p5 bra 	$L__BB5_9;
	ld.param.u64 	%rd9, [_Z5benchILi32EEvPiii_param_0];
	mov.u32 	%r1706, %ctaid.x;
	mov.u32 	%r1707, %ntid.x;
	mad.lo.s32 	%r1708, %r1706, %r1707, %r154;
	shr.u32 	%r1709, %r1708, 5;
	cvta.to.global.u64 	%rd6, %rd9;
	mul.wide.u32 	%rd7, %r1709, 4;
	add.s64 	%rd8, %rd6, %rd7;
	st.global.u32 	[%rd8], %rd10;
$L__BB5_9:
	ret;

}
	// .globl	_Z5benchILi64EEvPiii
.visible .entry _Z5benchILi64EEvPiii(
	.param .u64 .ptr .align 1 _Z5benchILi64EEvPiii_param_0,
	.param .u32 _Z5benchILi64EEvPiii_param_1,
	.param .u32 _Z5benchILi64EEvPiii_param_2
)
{
	.reg .pred 	%p<6>;
	.reg .b32 	%r<1721>;
	.reg .b64 	%rd<11>;
	// demoted variable
	.shared .align 4 .b8 _ZZ5benchILi64EEvPiiiE10bin_values[16384];
	mov.b32 	%r1712, 0;
	mov.u32 	%r1, %tid.x;
	mov.u32 	%r158, _ZZ5benchILi64EEvPiiiE10bin_values;
$L__BB6_1:
	.pragma "nounroll";
	shl.b32 	%r157, %r1712, 2;
	add.s32 	%r159, %r158, %r157;
	mov.b32 	%r160, 0;
	st.shared.u32 	[%r159], %r160;
	add.s32 	%r1712, %r1712, 1;
	setp.ne.s32 	%p1, %r1712, 4096;
	@%p1 bra 	$L__BB6_1;
	ld.param.u32 	%r1710, [_Z5benchILi64EEvPiii_param_1];
	add.s32 	%r164, %r1, 134;
	xor.b32  	%r165, %r164, -1429050551;
	mul.lo.s32 	%r166, %r165, 1099087573;
	bar.sync 	0;
	shr.s32 	%r167, %r1710, 31;
	shr.u32 	%r168, %r167, 25;
	add.s32 	%r169, %r1710, %r168;
	shr.s32 	%r170, %r169, 7;
	neg.s32 	%r4, %r170;
	add.s32 	%r1719, %r166, 5783321;
	xor.b32  	%r1716, %r166, 362436069;
	add.s32 	%r1715, %r166, 123456789;
	add.s32 	%r1714, %r166, -638133224;
	mov.b32 	%r1718, -589760388;
	mov.b32 	%r1717, -123459836;
	mov.b64 	%rd10, 0;
	mov.b32 	%r1713, 0;
$L__BB6_3:
	ld.param.u32 	%r1711, [_Z5benchILi64EEvPiii_param_1];
	setp.lt.s32 	%p2, %r1711, 128;
	shr.u32 	%r172, %r1715, 2;
	xor.b32  	%r173, %r172, %r1715;
	shl.b32 	%r174, %r1719, 4;
	shl.b32 	%r175, %r173, 1;
	xor.b32  	%r176, %r174, %r175;
	xor.b32  	%r177, %r176, %r1719;
	xor.b32  	%r178, %r177, %r173;
	add.s32 	%r179, %r1714, %r178;
	add.s32 	%r180, %r179, 1989;
	and.b32  	%r16, %r180, 4095;
	shr.u32 	%r181, %r1716, 2;
	xor.b32  	%r182, %r181, %r1716;
	shl.b32 	%r183, %r178, 4;
	shl.b32 	%r184, %r182, 1;
	xor.b32  	%r185, %r183, %r184;
	xor.b32  	%r186, %r185, %r178;
	xor.b32  	%r187, %r186, %r182;
	add.s32 	%r188, %r1714, %r187;
	add.s32 	%r189, %r188, 3978;
	and.b32  	%r17, %r189, 4095;
	shr.u32 	%r190, %r1717, 2;
	xor.b32  	%r191, %r190, %r1717;
	shl.b32 	%r192, %r187, 4;
	shl.b32 	%r193, %r191, 1;
	xor.b32  	%r194, %r192, %r193;
	xor.b32  	%r195, %r194, %r187;
	xor.b32  	%r196, %r195, %r191;
	add.s32 	%r197, %r1714, %r196;
	add.s32 	%r198, %r197, 1871;
	and.b32  	%r18, %r198, 4095;
	shr.u32 	%r199, %r1718, 2;
	xor.b32  	%r200, %r199, %r1718;
	shl.b32 	%r201, %r196, 4;
	shl.b32 	%r202, %r200, 1;
	xor.b32  	%r203, %r201, %r202;
	xor.b32  	%r204, %r203, %r196;
	xor.b32  	%r205, %r204, %r200;
	add.s32 	%r206, %r1714, %r205;
	add.s32 	%r207, %r206, 3860;
	and.b32  	%r19, %r207, 4095;
	shr.u32 	%r208, %r1719, 2;
	xor.b32  	%r209, %r208, %r1719;
	shl.b32 	%r210, %r205, 4;
	shl.b32 	%r211, %r209, 1;
	xor.b32  	%r212, %r210, %r211;
	xor.b32  	%r213, %r212, %r205;
	xor.b32  	%r214, %r213, %r209;
	add.s32 	%r215, %r1714, %r214;
	add.s32 	%r216, %r215, 1753;
	and.b32  	%r20, %r216, 4095;
	shr.u32 	%r217, %r178, 2;
	xor.b32  	%r218, %r217, %r178;
	shl.b32 	%r219, %r214, 4;
	shl.b32 	%r220, %r218, 1;
	xor.b32  	%r221, %r219, %r220;
	xor.b32  	%r222, %r221, %r214;
	xor.b32  	%r223, %r222, %r218;
	add.s32 	%r224, %r1714, %r223;
	add.s32 	%r225, %r224, 3742;
	and.b32  	%r21, %r225, 4095;
	shr.u32 	%r226, %r187, 2;
	xor.b32  	%r227, %r226, %r187;
	shl.b32 	%r228, %r223, 4;
	shl.b32 	%r229, %r227, 1;
	xor.b32  	%r230, %r228, %r229;
	xor.b32  	%r231, %r230, %r223;
	xor.b32  	%r232, %r231, %r227;
	add.s32 	%r233, %r1714, %r232;
	add.s32 	%r234, %r233, 1635;
	and.b32  	%r22, %r234, 4095;
	shr.u32 	%r235, %r196, 2;
	xor.b32  	%r236, %r235, %r196;
	shl.b32 	%r237, %r232, 4;
	shl.b32 	%r238, %r236, 1;
	xor.b32  	%r239, %r237, %r238;
	xor.b32  	%r240, %r239, %r232;
	xor.b32  	%r241, %r240, %r236;
	add.s32 	%r242, %r1714, %r241;
	add.s32 	%r243, %r242, 3624;
	and.b32  	%r23, %r243, 4095;
	shr.u32 	%r244, %r205, 2;
	xor.b32  	%r245, %r244, %r205;
	shl.b32 	%r246, %r241, 4;
	shl.b32 	%r247, %r245, 1;
	xor.b32  	%r248, %r246, %r247;
	xor.b32  	%r249, %r248, %r241;
	xor.b32  	%r250, %r249, %r245;
	add.s32 	%r251, %r1714, %r250;
	add.s32 	%r252, %r251, 1517;
	and.b32  	%r24, %r252, 4095;
	shr.u32 	%r253, %r214, 2;
	xor.b32  	%r254, %r253, %r214;
	shl.b32 	%r255, %r250, 4;
	shl.b32 	%r256, %r254, 1;
	xor.b32  	%r257, %r255, %r256;
	xor.b32  	%r258, %r257, %r250;
	xor.b32  	%r259, %r258, %r254;
	add.s32 	%r260, %r1714, %r259;
	add.s32 	%r261, %r260, 3506;
	and.b32  	%r25, %r261, 4095;
	shr.u32 	%r262, %r223, 2;
	xor.b32  	%r263, %r262, %r223;
	shl.b32 	%r264, %r259, 4;
	shl.b32 	%r265, %r263, 1;
	xor.b32  	%r266, %r264, %r265;
	xor.b32  	%r267, %r266, %r259;
	xor.b32  	%r268, %r267, %r263;
	add.s32 	%r269, %r1714, %r268;
	add.s32 	%r270, %r269, 1399;
	and.b32  	%r26, %r270, 4095;
	shr.u32 	%r271, %r232, 2;
	xor.b32  	%r272, %r271, %r232;
	shl.b32 	%r273, %r268, 4;
	shl.b32 	%r274, %r272, 1;
	xor.b32  	%r275, %r273, %r274;
	xor.b32  	%r276, %r275, %r268;
	xor.b32  	%r277, %r276, %r272;
	add.s32 	%r278, %r1714, %r277;
	add.s32 	%r279, %r278, 3388;
	and.b32  	%r27, %r279, 4095;
	shr.u32 	%r280, %r241, 2;
	xor.b32  	%r281, %r280, %r241;
	shl.b32 	%r282, %r277, 4;
	shl.b32 	%r283, %r281, 1;
	xor.b32  	%r284, %r282, %r283;
	xor.b32  	%r285, %r284, %r277;
	xor.b32  	%r286, %r285, %r281;
	add.s32 	%r287, %r1714, %r286;
	add.s32 	%r288, %r287, 1281;
	and.b32  	%r28, %r288, 4095;
	shr.u32 	%r289, %r250, 2;
	xor.b32  	%r290, %r289, %r250;
	shl.b32 	%r291, %r286, 4;
	shl.b32 	%r292, %r290, 1;
	xor.b32  	%r293, %r291, %r292;
	xor.b32  	%r294, %r293, %r286;
	xor.b32  	%r295, %r294, %r290;
	add.s32 	%r296, %r1714, %r295;
	add.s32 	%r297, %r296, 3270;
	and.b32  	%r29, %r297, 4095;
	shr.u32 	%r298, %r259, 2;
	xor.b32  	%r299, %r298, %r259;
	shl.b32 	%r300, %r295, 4;
	shl.b32 	%r301, %r299, 1;
	xor.b32  	%r302, %r300, %r301;
	xor.b32  	%r303, %r302, %r295;
	xor.b32  	%r304, %r303, %r299;
	add.s32 	%r305, %r1714, %r304;
	add.s32 	%r306, %r305, 1163;
	and.b32  	%r30, %r306, 4095;
	shr.u32 	%r307, %r268, 2;
	xor.b32  	%r308, %r307, %r268;
	shl.b32 	%r309, %r304, 4;
	shl.b32 	%r310, %r308, 1;
	xor.b32  	%r311, %r309, %r310;
	xor.b32  	%r312, %r311, %r304;
	xor.b32  	%r313, %r312, %r308;
	add.s32 	%r314, %r1714, %r313;
	add.s32 	%r315, %r314, 3152;
	and.b32  	%r31, %r315, 4095;
	shr.u32 	%r316, %r277, 2;
	xor.b32  	%r317, %r316, %r277;
	shl.b32 	%r318, %r313, 4;
	shl.b32 	%r319, %r317, 1;
	xor.b32  	%r320, %r318, %r319;
	xor.b32  	%r321, %r320, %r313;
	xor.b32  	%r322, %r321, %r317;
	add.s32 	%r323, %r1714, %r322;
	add.s32 	%r324, %r323, 1045;
	and.b32  	%r32, %r324, 4095;
	shr.u32 	%r325, %r286, 2;
	xor.b32  	%r326, %r325, %r286;
	shl.b32 	%r327, %r322, 4;
	shl.b32 	%r328, %r326, 1;
	xor.b32  	%r329, %r327, %r328;
	xor.b32  	%r330, %r329, %r322;
	xor.b32  	%r331, %r330, %r326;
	add.s32 	%r332, %r1714, %r331;
	add.s32 	%r333, %r332, 3034;
	and.b32  	%r33, %r333, 4095;
	shr.u32 	%r334, %r295, 2;
	xor.b32  	%r335, %r334, %r295;
	shl.b32 	%r336, %r331, 4;
	shl.b32 	%r337, %r335, 1;
	xor.b32  	%r338, %r336, %r337;
	xor.b32  	%r339, %r338, %r331;
	xor.b32  	%r340, %r339, %r335;
	add.s32 	%r341, %r1714, %r340;
	add.s32 	%r342, %r341, 927;
	and.b32  	%r34, %r342, 4095;
	shr.u32 	%r343, %r304, 2;
	xor.b32  	%r344, %r343, %r304;
	shl.b32 	%r345, %r340, 4;
	shl.b32 	%r346, %r344, 1;
	xor.b32  	%r347, %r345, %r346;
	xor.b32  	%r348, %r347, %r340;
	xor.b32  	%r349, %r348, %r344;
	add.s32 	%r350, %r1714, %r349;
	add.s32 	%r351, %r350, 2916;
	and.b32  	%r35, %r351, 4095;
	shr.u32 	%r352, %r313, 2;
	xor.b32  	%r353, %r352, %r313;
	shl.b32 	%r354, %r349, 4;
	shl.b32 	%r355, %r353, 1;
	xor.b32  	%r356, %r354, %r355;
	xor.b32  	%r357, %r356, %r349;
	xor.b32  	%r358, %r357, %r353;
	add.s32 	%r359, %r1714, %r358;
	add.s32 	%r360, %r359, 809;
	and.b32  	%r36, %r360, 4095;
	shr.u32 	%r361, %r322, 2;
	xor.b32  	%r362, %r361, %r322;
	shl.b32 	%r363, %r358, 4;
	shl.b32 	%r364, %r362, 1;
	xor.b32  	%r365, %r363, %r364;
	xor.b32  	%r366, %r365, %r358;
	xor.b32  	%r367, %r366, %r362;
	add.s32 	%r368, %r1714, %r367;
	add.s32 	%r369, %r368, 2798;
	and.b32  	%r37, %r369, 4095;
	shr.u32 	%r370, %r331, 2;
	xor.b32  	%r371, %r370, %r331;
	shl.b32 	%r372, %r367, 4;
	shl.b32 	%r373, %r371, 1;
	xor.b32  	%r374, %r372, %r373;
	xor.b32  	%r375, %r374, %r367;
	xor.b32  	%r376, %r375, %r371;
	add.s32 	%r377, %r1714, %r376;
	add.s32 	%r378, %r377, 691;
	and.b32  	%r38, %r378, 4095;
	shr.u32 	%r379, %r340, 2;
	xor.b32  	%r380, %r379, %r340;
	shl.b32 	%r381, %r376, 4;
	shl.b32 	%r382, %r380, 1;
	xor.b32  	%r383, %r381, %r382;
	xor.b32  	%r384, %r383, %r376;
	xor.b32  	%r385, %r384, %r380;
	add.s32 	%r386, %r1714, %r385;
	add.s32 	%r387, %r386, 2680;
	and.b32  	%r39, %r387, 4095;
	shr.u32 	%r388, %r349, 2;
	xor.b32  	%r389, %r388, %r349;
	shl.b32 	%r390, %r385, 4;
	shl.b32 	%r391, %r389, 1;
	xor.b32  	%r392, %r390, %r391;
	xor.b32  	%r393, %r392, %r385;
	xor.b32  	%r394, %r393, %r389;
	add.s32 	%r395, %r1714, %r394;
	add.s32 	%r396, %r395, 573;
	and.b32  	%r40, %r396, 4095;
	shr.u32 	%r397, %r358, 2;
	xor.b32  	%r398, %r397, %r358;
	shl.b32 	%r399, %r394, 4;
	shl.b32 	%r400, %r398, 1;
	xor.b32  	%r401, %r399, %r400;
	xor.b32  	%r402, %r401, %r394;
	xor.b32  	%r403, %r402, %r398;
	add.s32 	%r404, %r1714, %r403;
	add.s32 	%r405, %r404, 2562;
	and.b32  	%r41, %r405, 4095;
	shr.u32 	%r406, %r367, 2;
	xor.b32  	%r407, %r406, %r367;
	shl.b32 	%r408, %r403, 4;
	shl.b32 	%r409, %r407, 1;
	xor.b32  	%r410, %r408, %r409;
	xor.b32  	%r411, %r410, %r403;
	xor.b32  	%r412, %r411, %r407;
	add.s32 	%r413, %r1714, %r412;
	add.s32 	%r414, %r413, 455;
	and.b32  	%r42, %r414, 4095;
	shr.u32 	%r415, %r376, 2;
	xor.b32  	%r416, %r415, %r376;
	shl.b32 	%r417, %r412, 4;
	shl.b32 	%r418, %r416, 1;
	xor.b32  	%r419, %r417, %r418;
	xor.b32  	%r420, %r419, %r412;
	xor.b32  	%r421, %r420, %r416;
	add.s32 	%r422, %r1714, %r421;
	add.s32 	%r423, %r422, 2444;
	and.b32  	%r43, %r423, 4095;
	shr.u32 	%r424, %r385, 2;
	xor.b32  	%r425, %r424, %r385;
	shl.b32 	%r426, %r421, 4;
	shl.b32 	%r427, %r425, 1;
	xor.b32  	%r428, %r426, %r427;
	xor.b32  	%r429, %r428, %r421;
	xor.b32  	%r430, %r429, %r425;
	add.s32 	%r431, %r1714, %r430;
	add.s32 	%r432, %r431, 337;
	and.b32  	%r44, %r432, 4095;
	shr.u32 	%r433, %r394, 2;
	xor.b32  	%r434, %r433, %r394;
	shl.b32 	%r435, %r430, 4;
	shl.b32 	%r436, %r434, 1;
	xor.b32  	%r437, %r435, %r436;
	xor.b32  	%r438, %r437, %r430;
	xor.b32  	%r439, %r438, %r434;
	add.s32 	%r440, %r1714, %r439;
	add.s32 	%r441, %r440, 2326;
	and.b32  	%r45, %r441, 4095;
	shr.u32 	%r442, %r403, 2;
	xor.b32  	%r443, %r442, %r403;
	shl.b32 	%r444, %r439, 4;
	shl.b32 	%r445, %r443, 1;
	xor.b32  	%r446, %r444, %r445;
	xor.b32  	%r447, %r446, %r439;
	xor.b32  	%r448, %r447, %r443;
	add.s32 	%r449, %r1714, %r448;
	add.s32 	%r450, %r449, 219;
	and.b32  	%r46, %r450, 4095;
	shr.u32 	%r451, %r412, 2;
	xor.b32  	%r452, %r451, %r412;
	shl.b32 	%r453, %r448, 4;
	shl.b32 	%r454, %r452, 1;
	xor.b32  	%r455, %r453, %r454;
	xor.b32  	%r456, %r455, %r448;
	xor.b32  	%r457, %r456, %r452;
	add.s32 	%r458, %r1714, %r457;
	add.s32 	%r459, %r458, 2208;
	and.b32  	%r47, %r459, 4095;
	shr.u32 	%r460, %r421, 2;
	xor.b32  	%r461, %r460, %r421;
	shl.b32 	%r462, %r457, 4;
	shl.b32 	%r463, %r461, 1;
	xor.b32  	%r464, %r462, %r463;
	xor.b32  	%r465, %r464, %r457;
	xor.b32  	%r466, %r465, %r461;
	add.s32 	%r467, %r1714, %r466;
	add.s32 	%r468, %r467, 101;
	and.b32  	%r48, %r468, 4095;
	shr.u32 	%r469, %r430, 2;
	xor.b32  	%r470, %r469, %r430;
	shl.b32 	%r471, %r466, 4;
	shl.b32 	%r472, %r470, 1;
	xor.b32  	%r473, %r471, %r472;
	xor.b32  	%r474, %r473, %r466;
	xor.b32  	%r475, %r474, %r470;
	add.s32 	%r476, %r1714, %r475;
	add.s32 	%r477, %r476, 2090;
	and.b32  	%r49, %r477, 4095;
	shr.u32 	%r478, %r439, 2;
	xor.b32  	%r479, %r478, %r439;
	shl.b32 	%r480, %r475, 4;
	shl.b32 	%r481, %r479, 1;
	xor.b32  	%r482, %r480, %r481;
	xor.b32  	%r483, %r482, %r475;
	xor.b32  	%r484, %r483, %r479;
	add.s32 	%r485, %r1714, %r484;
	add.s32 	%r486, %r485, 4079;
	and.b32  	%r50, %r486, 4095;
	shr.u32 	%r487, %r448, 2;
	xor.b32  	%r488, %r487, %r448;
	shl.b32 	%r489, %r484, 4;
	shl.b32 	%r490, %r488, 1;
	xor.b32  	%r491, %r489, %r490;
	xor.b32  	%r492, %r491, %r484;
	xor.b32  	%r493, %r492, %r488;
	add.s32 	%r494, %r1714, %r493;
	add.s32 	%r495, %r494, 1972;
	and.b32  	%r51, %r495, 4095;
	shr.u32 	%r496, %r457, 2;
	xor.b32  	%r497, %r496, %r457;
	shl.b32 	%r498, %r493, 4;
	shl.b32 	%r499, %r497, 1;
	xor.b32  	%r500, %r498, %r499;
	xor.b32  	%r501, %r500, %r493;
	xor.b32  	%r502, %r501, %r497;
	add.s32 	%r503, %r1714, %r502;
	add.s32 	%r504, %r503, 3961;
	and.b32  	%r52, %r504, 4095;
	shr.u32 	%r505, %r466, 2;
	xor.b32  	%r506, %r505, %r466;
	shl.b32 	%r507, %r502, 4;
	shl.b32 	%r508, %r506, 1;
	xor.b32  	%r509, %r507, %r508;
	xor.b32  	%r510, %r509, %r502;
	xor.b32  	%r511, %r510, %r506;
	add.s32 	%r512, %r1714, %r511;
	add.s32 	%r513, %r512, 1854;
	and.b32  	%r53, %r513, 4095;
	shr.u32 	%r514, %r475, 2;
	xor.b32  	%r515, %r514, %r475;
	shl.b32 	%r516, %r511, 4;
	shl.b32 	%r517, %r515, 1;
	xor.b32  	%r518, %r516, %r517;
	xor.b32  	%r519, %r518, %r511;
	xor.b32  	%r520, %r519, %r515;
	add.s32 	%r521, %r1714, %r520;
	add.s32 	%r522, %r521, 3843;
	and.b32  	%r54, %r522, 4095;
	shr.u32 	%r523, %r484, 2;
	xor.b32  	%r524, %r523, %r484;
	shl.b32 	%r525, %r520, 4;
	shl.b32 	%r526, %r524, 1;
	xor.b32  	%r527, %r525, %r526;
	xor.b32  	%r528, %r527, %r520;
	xor.b32  	%r529, %r528, %r524;
	add.s32 	%r530, %r1714, %r529;
	add.s32 	%r531, %r530, 1736;
	and.b32  	%r55, %r531, 4095;
	shr.u32 	%r532, %r493, 2;
	xor.b32  	%r533, %r532, %r493;
	shl.b32 	%r534, %r529, 4;
	shl.b32 	%r535, %r533, 1;
	xor.b32  	%r536, %r534, %r535;
	xor.b32  	%r537, %r536, %r529;
	xor.b32  	%r538, %r537, %r533;
	add.s32 	%r539, %r1714, %r538;
	add.s32 	%r540, %r539, 3725;
	and.b32  	%r56, %r540, 4095;
	shr.u32 	%r541, %r502, 2;
	xor.b32  	%r542, %r541, %r502;
	shl.b32 	%r543, %r538, 4;
	shl.b32 	%r544, %r542, 1;
	xor.b32  	%r545, %r543, %r544;
	xor.b32  	%r546, %r545, %r538;
	xor.b32  	%r547, %r546, %r542;
	add.s32 	%r548, %r1714, %r547;
	add.s32 	%r549, %r548, 1618;
	and.b32  	%r57, %r549, 4095;
	shr.u32 	%r550, %r511, 2;
	xor.b32  	%r551, %r550, %r511;
	shl.b32 	%r552, %r547, 4;
	shl.b32 	%r553, %r551, 1;
	xor.b32  	%r554, %r552, %r553;
	xor.b32  	%r555, %r554, %r547;
	xor.b32  	%r556, %r555, %r551;
	add.s32 	%r557, %r1714, %r556;
	add.s32 	%r558, %r557, 3607;
	and.b32  	%r58, %r558, 4095;
	shr.u32 	%r559, %r520, 2;
	xor.b32  	%r560, %r559, %r520;
	shl.b32 	%r561, %r556, 4;
	shl.b32 	%r562, %r560, 1;
	xor.b32  	%r563, %r561, %r562;
	xor.b32  	%r564, %r563, %r556;
	xor.b32  	%r565, %r564, %r560;
	add.s32 	%r566, %r1714, %r565;
	add.s32 	%r567, %r566, 1500;
	and.b32  	%r59, %r567, 4095;
	shr.u32 	%r568, %r529, 2;
	xor.b32  	%r569, %r568, %r529;
	shl.b32 	%r570, %r565, 4;
	shl.b32 	%r571, %r569, 1;
	xor.b32  	%r572, %r570, %r571;
	xor.b32  	%r573, %r572, %r565;
	xor.b32  	%r574, %r573, %r569;
	add.s32 	%r575, %r1714, %r574;
	add.s32 	%r576, %r575, 3489;
	and.b32  	%r60, %r576, 4095;
	shr.u32 	%r577, %r538, 2;
	xor.b32  	%r578, %r577, %r538;
	shl.b32 	%r579, %r574, 4;
	shl.b32 	%r580, %r578, 1;
	xor.b32  	%r581, %r579, %r580;
	xor.b32  	%r582, %r581, %r574;
	xor.b32  	%r583, %r582, %r578;
	add.s32 	%r584, %r1714, %r583;
	add.s32 	%r585, %r584, 1382;
	and.b32  	%r61, %r585, 4095;
	shr.u32 	%r586, %r547, 2;
	xor.b32  	%r587, %r586, %r547;
	shl.b32 	%r588, %r583, 4;
	shl.b32 	%r589, %r587, 1;
	xor.b32  	%r590, %r588, %r589;
	xor.b32  	%r591, %r590, %r583;
	xor.b32  	%r592, %r591, %r587;
	add.s32 	%r593, %r1714, %r592;
	add.s32 	%r594, %r593, 3371;
	and.b32  	%r62, %r594, 4095;
	shr.u32 	%r595, %r556, 2;
	xor.b32  	%r596, %r595, %r556;
	shl.b32 	%r597, %r592, 4;
	shl.b32 	%r598, %r596, 1;
	xor.b32  	%r599, %r597, %r598;
	xor.b32  	%r600, %r599, %r592;
	xor.b32  	%r601, %r600, %r596;
	add.s32 	%r602, %r1714, %r601;
	add.s32 	%r603, %r602, 1264;
	and.b32  	%r63, %r603, 4095;
	shr.u32 	%r604, %r565, 2;
	xor.b32  	%r605, %r604, %r565;
	shl.b32 	%r606, %r601, 4;
	shl.b32 	%r607, %r605, 1;
	xor.b32  	%r608, %r606, %r607;
	xor.b32  	%r609, %r608, %r601;
	xor.b32  	%r610, %r609, %r605;
	add.s32 	%r611, %r1714, %r610;
	add.s32 	%r612, %r611, 3253;
	and.b32  	%r64, %r612, 4095;
	shr.u32 	%r613, %r574, 2;
	xor.b32  	%r614, %r613, %r574;
	shl.b32 	%r615, %r610, 4;
	shl.b32 	%r616, %r614, 1;
	xor.b32  	%r617, %r615, %r616;
	xor.b32  	%r618, %r617, %r610;
	xor.b32  	%r619, %r618, %r614;
	add.s32 	%r620, %r1714, %r619;
	add.s32 	%r621, %r620, 1146;
	and.b32  	%r65, %r621, 4095;
	shr.u32 	%r622, %r583, 2;
	xor.b32  	%r623, %r622, %r583;
	shl.b32 	%r624, %r619, 4;
	shl.b32 	%r625, %r623, 1;
	xor.b32  	%r626, %r624, %r625;
	xor.b32  	%r627, %r626, %r619;
	xor.b32  	%r628, %r627, %r623;
	add.s32 	%r629, %r1714, %r628;
	add.s32 	%r630, %r629, 3135;
	and.b32  	%r66, %r630, 4095;
	shr.u32 	%r631, %r592, 2;
	xor.b32  	%r632, %r631, %r592;
	shl.b32 	%r633, %r628, 4;
	shl.b32 	%r634, %r632, 1;
	xor.b32  	%r635, %r633, %r634;
	xor.b32  	%r636, %r635, %r628;
	xor.b32  	%r637, %r636, %r632;
	add.s32 	%r638, %r1714, %r637;
	add.s32 	%r639, %r638, 1028;
	and.b32  	%r67, %r639, 4095;
	shr.u32 	%r640, %r601, 2;
	xor.b32  	%r641, %r640, %r601;
	shl.b32 	%r642, %r637, 4;
	shl.b32 	%r643, %r641, 1;
	xor.b32  	%r644, %r642, %r643;
	xor.b32  	%r645, %r644, %r637;
	xor.b32  	%r646, %r645, %r641;
	add.s32 	%r647, %r1714, %r646;
	add.s32 	%r648, %r647, 3017;
	and.b32  	%r68, %r648, 4095;
	shr.u32 	%r649, %r610, 2;
	xor.b32  	%r650, %r649, %r610;
	shl.b32 	%r651, %r646, 4;
	shl.b32 	%r652, %r650, 1;
	xor.b32  	%r653, %r651, %r652;
	xor.b32  	%r654, %r653, %r646;
	xor.b32  	%r655, %r654, %r650;
	add.s32 	%r656, %r1714, %r655;
	add.s32 	%r657, %r656, 910;
	and.b32  	%r69, %r657, 4095;
	shr.u32 	%r658, %r619, 2;
	xor.b32  	%r659, %r658, %r619;
	shl.b32 	%r660, %r655, 4;
	shl.b32 	%r661, %r659, 1;
	xor.b32  	%r662, %r660, %r661;
	xor.b32  	%r663, %r662, %r655;
	xor.b32  	%r664, %r663, %r659;
	add.s32 	%r665, %r1714, %r664;
	add.s32 	%r666, %r665, 2899;
	and.b32  	%r70, %r666, 4095;
	shr.u32 	%r667, %r628, 2;
	xor.b32  	%r668, %r667, %r628;
	shl.b32 	%r669, %r664, 4;
	shl.b32 	%r670, %r668, 1;
	xor.b32  	%r671, %r669, %r670;
	xor.b32  	%r672, %r671, %r664;
	xor.b32  	%r673, %r672, %r668;
	add.s32 	%r674, %r1714, %r673;
	add.s32 	%r675, %r674, 792;
	and.b32  	%r71, %r675, 4095;
	shr.u32 	%r676, %r637, 2;
	xor.b32  	%r677, %r676, %r637;
	shl.b32 	%r678, %r673, 4;
	shl.b32 	%r679, %r677, 1;
	xor.b32  	%r680, %r678, %r679;
	xor.b32  	%r681, %r680, %r673;
	xor.b32  	%r682, %r681, %r677;
	add.s32 	%r683, %r1714, %r682;
	add.s32 	%r684, %r683, 2781;
	and.b32  	%r72, %r684, 4095;
	shr.u32 	%r685, %r646, 2;
	xor.b32  	%r686, %r685, %r646;
	shl.b32 	%r687, %r682, 4;
	shl.b32 	%r688, %r686, 1;
	xor.b32  	%r689, %r687, %r688;
	xor.b32  	%r690, %r689, %r682;
	xor.b32  	%r691, %r690, %r686;
	add.s32 	%r692, %r1714, %r691;
	add.s32 	%r693, %r692, 674;
	and.b32  	%r73, %r693, 4095;
	shr.u32 	%r694, %r655, 2;
	xor.b32  	%r695, %r694, %r655;
	shl.b32 	%r696, %r691, 4;
	shl.b32 	%r697, %r695, 1;
	xor.b32  	%r698, %r696, %r697;
	xor.b32  	%r699, %r698, %r691;
	xor.b32  	%r700, %r699, %r695;
	add.s32 	%r701, %r1714, %r700;
	add.s32 	%r702, %r701, 2663;
	and.b32  	%r74, %r702, 4095;
	shr.u32 	%r703, %r664, 2;
	xor.b32  	%r704, %r703, %r664;
	shl.b32 	%r705, %r700, 4;
	shl.b32 	%r706, %r704, 1;
	xor.b32  	%r707, %r705, %r706;
	xor.b32  	%r708, %r707, %r700;
	xor.b32  	%r709, %r708, %r704;
	add.s32 	%r710, %r1714, %r709;
	add.s32 	%r711, %r710, 556;
	and.b32  	%r75, %r711, 4095;
	shr.u32 	%r712, %r673, 2;
	xor.b32  	%r713, %r712, %r673;
	shl.b32 	%r714, %r709, 4;
	shl.b32 	%r715, %r713, 1;
	xor.b32  	%r716, %r714, %r715;
	xor.b32  	%r717, %r716, %r709;
	xor.b32  	%r718, %r717, %r713;
	add.s32 	%r719, %r1714, %r718;
	add.s32 	%r720, %r719, 2545;
	and.b32  	%r76, %r720, 4095;
	shr.u32 	%r721, %r682, 2;
	xor.b32  	%r722, %r721, %r682;
	shl.b32 	%r723, %r718, 4;
	shl.b32 	%r724, %r722, 1;
	xor.b32  	%r725, %r723, %r724;
	xor.b32  	%r726, %r725, %r718;
	xor.b32  	%r727, %r726, %r722;
	add.s32 	%r728, %r1714, %r727;
	add.s32 	%r729, %r728, 438;
	and.b32  	%r77, %r729, 4095;
	shr.u32 	%r730, %r691, 2;
	xor.b32  	%r731, %r730, %r691;
	shl.b32 	%r732, %r727, 4;
	shl.b32 	%r733, %r731, 1;
	xor.b32  	%r734, %r732, %r733;
	xor.b32  	%r735, %r734, %r727;
	xor.b32  	%r736, %r735, %r731;
	add.s32 	%r737, %r1714, %r736;
	add.s32 	%r738, %r737, 2427;
	and.b32  	%r78, %r738, 4095;
	shr.u32 	%r739, %r700, 2;
	xor.b32  	%r740, %r739, %r700;
	shl.b32 	%r741, %r736, 4;
	shl.b32 	%r742, %r740, 1;
	xor.b32  	%r743, %r741, %r742;
	xor.b32  	%r744, %r743, %r736;
	xor.b32  	%r745, %r744, %r740;
	add.s32 	%r746, %r1714, %r745;
	add.s32 	%r747, %r746, 320;
	and.b32  	%r79, %r747, 4095;
	shr.u32 	%r748, %r709, 2;
	xor.b32  	%r749, %r748, %r709;
	shl.b32 	%r750, %r745, 4;
	shl.b32 	%r751, %r749, 1;
	xor.b32  	%r752, %r750, %r751;
	xor.b32  	%r753, %r752, %r745;
	xor.b32  	%r754, %r753, %r749;
	add.s32 	%r755, %r1714, %r754;
	add.s32 	%r756, %r755, 2309;
	and.b32  	%r80, %r756, 4095;
	shr.u32 	%r757, %r718, 2;
	xor.b32  	%r758, %r757, %r718;
	shl.b32 	%r759, %r754, 4;
	shl.b32 	%r760, %r758, 1;
	xor.b32  	%r761, %r759, %r760;
	xor.b32  	%r762, %r761, %r754;
	xor.b32  	%r763, %r762, %r758;
	add.s32 	%r764, %r1714, %r763;
	add.s32 	%r765, %r764, 202;
	and.b32  	%r81, %r765, 4095;
	shr.u32 	%r766, %r727, 2;
	xor.b32  	%r767, %r766, %r727;
	shl.b32 	%r768, %r763, 4;
	shl.b32 	%r769, %r767, 1;
	xor.b32  	%r770, %r768, %r769;
	xor.b32  	%r771, %r770, %r763;
	xor.b32  	%r772, %r771, %r767;
	add.s32 	%r773, %r1714, %r772;
	add.s32 	%r774, %r773, 2191;
	and.b32  	%r82, %r774, 4095;
	shr.u32 	%r775, %r736, 2;
	xor.b32  	%r776, %r775, %r736;
	shl.b32 	%r777, %r772, 4;
	shl.b32 	%r778, %r776, 1;
	xor.b32  	%r779, %r777, %r778;
	xor.b32  	%r780, %r779, %r772;
	xor.b32  	%r781, %r780, %r776;
	add.s32 	%r782, %r1714, %r781;
	add.s32 	%r783, %r782, 84;
	and.b32  	%r83, %r783, 4095;
	shr.u32 	%r784, %r745, 2;
	xor.b32  	%r785, %r784, %r745;
	shl.b32 	%r786, %r781, 4;
	shl.b32 	%r787, %r785, 1;
	xor.b32  	%r788, %r786, %r787;
	xor.b32  	%r789, %r788, %r781;
	xor.b32  	%r790, %r789, %r785;
	add.s32 	%r791, %r1714, %r790;
	add.s32 	%r792, %r791, 2073;
	and.b32  	%r84, %r792, 4095;
	shr.u32 	%r793, %r754, 2;
	xor.b32  	%r794, %r793, %r754;
	shl.b32 	%r795, %r790, 4;
	shl.b32 	%r796, %r794, 1;
	xor.b32  	%r797, %r795, %r796;
	xor.b32  	%r798, %r797, %r790;
	xor.b32  	%r799, %r798, %r794;
	add.s32 	%r800, %r1714, %r799;
	add.s32 	%r801, %r800, 4062;
	and.b32  	%r85, %r801, 4095;
	shr.u32 	%r802, %r763, 2;
	xor.b32  	%r803, %r802, %r763;
	shl.b32 	%r804, %r799, 4;
	shl.b32 	%r805, %r803, 1;
	xor.b32  	%r806, %r804, %r805;
	xor.b32  	%r807, %r806, %r799;
	xor.b32  	%r808, %r807, %r803;
	add.s32 	%r809, %r1714, %r808;
	add.s32 	%r810, %r809, 1955;
	and.b32  	%r86, %r810, 4095;
	shr.u32 	%r811, %r772, 2;
	xor.b32  	%r812, %r811, %r772;
	shl.b32 	%r813, %r808, 4;
	shl.b32 	%r814, %r812, 1;
	xor.b32  	%r815, %r813, %r814;
	xor.b32  	%r816, %r815, %r808;
	xor.b32  	%r817, %r816, %r812;
	add.s32 	%r818, %r1714, %r817;
	add.s32 	%r819, %r818, 3944;
	and.b32  	%r87, %r819, 4095;
	shr.u32 	%r820, %r781, 2;
	xor.b32  	%r821, %r820, %r781;
	shl.b32 	%r822, %r817, 4;
	shl.b32 	%r823, %r821, 1;
	xor.b32  	%r824, %r822, %r823;
	xor.b32  	%r825, %r824, %r817;
	xor.b32  	%r826, %r825, %r821;
	add.s32 	%r827, %r1714, %r826;
	add.s32 	%r828, %r827, 1837;
	and.b32  	%r88, %r828, 4095;
	shr.u32 	%r829, %r790, 2;
	xor.b32  	%r830, %r829, %r790;
	shl.b32 	%r831, %r826, 4;
	shl.b32 	%r832, %r830, 1;
	xor.b32  	%r833, %r831, %r832;
	xor.b32  	%r834, %r833, %r826;
	xor.b32  	%r835, %r834, %r830;
	add.s32 	%r836, %r1714, %r835;
	add.s32 	%r837, %r836, 3826;
	and.b32  	%r89, %r837, 4095;
	shr.u32 	%r838, %r799, 2;
	xor.b32  	%r839, %r838, %r799;
	shl.b32 	%r840, %r835, 4;
	shl.b32 	%r841, %r839, 1;
	xor.b32  	%r842, %r840, %r841;
	xor.b32  	%r843, %r842, %r835;
	xor.b32  	%r844, %r843, %r839;
	add.s32 	%r845, %r1714, %r844;
	add.s32 	%r846, %r845, 1719;
	and.b32  	%r90, %r846, 4095;
	shr.u32 	%r847, %r808, 2;
	xor.b32  	%r848, %r847, %r808;
	shl.b32 	%r849, %r844, 4;
	shl.b32 	%r850, %r848, 1;
	xor.b32  	%r851, %r849, %r850;
	xor.b32  	%r852, %r851, %r844;
	xor.b32  	%r853, %r852, %r848;
	add.s32 	%r854, %r1714, %r853;
	add.s32 	%r855, %r854, 3708;
	and.b32  	%r91, %r855, 4095;
	shr.u32 	%r856, %r817, 2;
	xor.b32  	%r857, %r856, %r817;
	shl.b32 	%r858, %r853, 4;
	shl.b32 	%r859, %r857, 1;
	xor.b32  	%r860, %r858, %r859;
	xor.b32  	%r861, %r860, %r853;
	xor.b32  	%r862, %r861, %r857;
	add.s32 	%r863, %r1714, %r862;
	add.s32 	%r864, %r863, 1601;
	and.b32  	%r92, %r864, 4095;
	shr.u32 	%r865, %r826, 2;
	xor.b32  	%r866, %r865, %r826;
	shl.b32 	%r867, %r862, 4;
	shl.b32 	%r868, %r866, 1;
	xor.b32  	%r869, %r867, %r868;
	xor.b32  	%r870, %r869, %r862;
	xor.b32  	%r871, %r870, %r866;
	add.s32 	%r872, %r1714, %r871;
	add.s32 	%r873, %r872, 3590;
	and.b32  	%r93, %r873, 4095;
	shr.u32 	%r874, %r835, 2;
	xor.b32  	%r875, %r874, %r835;
	shl.b32 	%r876, %r871, 4;
	shl.b32 	%r877, %r875, 1;
	xor.b32  	%r878, %r876, %r877;
	xor.b32  	%r879, %r878, %r871;
	xor.b32  	%r880, %r879, %r875;
	add.s32 	%r881, %r1714, %r880;
	add.s32 	%r882, %r881, 1483;
	and.b32  	%r94, %r882, 4095;
	shr.u32 	%r883, %r844, 2;
	xor.b32  	%r884, %r883, %r844;
	shl.b32 	%r885, %r880, 4;
	shl.b32 	%r886, %r884, 1;
	xor.b32  	%r887, %r885, %r886;
	xor.b32  	%r888, %r887, %r880;
	xor.b32  	%r889, %r888, %r884;
	add.s32 	%r890, %r1714, %r889;
	add.s32 	%r891, %r890, 3472;
	and.b32  	%r95, %r891, 4095;
	shr.u32 	%r892, %r853, 2;
	xor.b32  	%r893, %r892, %r853;
	shl.b32 	%r894, %r889, 4;
	shl.b32 	%r895, %r893, 1;
	xor.b32  	%r896, %r894, %r895;
	xor.b32  	%r897, %r896, %r889;
	xor.b32  	%r898, %r897, %r893;
	add.s32 	%r899, %r1714, %r898;
	add.s32 	%r900, %r899, 1365;
	and.b32  	%r96, %r900, 4095;
	shr.u32 	%r901, %r862, 2;
	xor.b32  	%r902, %r901, %r862;
	shl.b32 	%r903, %r898, 4;
	shl.b32 	%r904, %r902, 1;
	xor.b32  	%r905, %r903, %r904;
	xor.b32  	%r906, %r905, %r898;
	xor.b32  	%r907, %r906, %r902;
	add.s32 	%r908, %r1714, %r907;
	add.s32 	%r909, %r908, 3354;
	and.b32  	%r97, %r909, 4095;
	shr.u32 	%r910, %r871, 2;
	xor.b32  	%r911, %r910, %r871;
	shl.b32 	%r912, %r907, 4;
	shl.b32 	%r913, %r911, 1;
	xor.b32  	%r914, %r912, %r913;
	xor.b32  	%r915, %r914, %r907;
	xor.b32  	%r916, %r915, %r911;
	add.s32 	%r917, %r1714, %r916;
	add.s32 	%r918, %r917, 1247;
	and.b32  	%r98, %r918, 4095;
	shr.u32 	%r919, %r880, 2;
	xor.b32  	%r920, %r919, %r880;
	shl.b32 	%r921, %r916, 4;
	shl.b32 	%r922, %r920, 1;
	xor.b32  	%r923, %r921, %r922;
	xor.b32  	%r924, %r923, %r916;
	xor.b32  	%r925, %r924, %r920;
	add.s32 	%r926, %r1714, %r925;
	add.s32 	%r927, %r926, 3236;
	and.b32  	%r99, %r927, 4095;
	shr.u32 	%r928, %r889, 2;
	xor.b32  	%r929, %r928, %r889;
	shl.b32 	%r930, %r925, 4;
	shl.b32 	%r931, %r929, 1;
	xor.b32  	%r932, %r930, %r931;
	xor.b32  	%r933, %r932, %r925;
	xor.b32  	%r934, %r933, %r929;
	add.s32 	%r935, %r1714, %r934;
	add.s32 	%r936, %r935, 1129;
	and.b32  	%r100, %r936, 4095;
	shr.u32 	%r937, %r898, 2;
	xor.b32  	%r938, %r937, %r898;
	shl.b32 	%r939, %r934, 4;
	shl.b32 	%r940, %r938, 1;
	xor.b32  	%r941, %r939, %r940;
	xor.b32  	%r942, %r941, %r934;
	xor.b32  	%r943, %r942, %r938;
	add.s32 	%r944, %r1714, %r943;
	add.s32 	%r945, %r944, 3118;
	and.b32  	%r101, %r945, 4095;
	shr.u32 	%r946, %r907, 2;
	xor.b32  	%r947, %r946, %r907;
	shl.b32 	%r948, %r943, 4;
	shl.b32 	%r949, %r947, 1;
	xor.b32  	%r950, %r948, %r949;
	xor.b32  	%r951, %r950, %r943;
	xor.b32  	%r952, %r951, %r947;
	add.s32 	%r953, %r1714, %r952;
	add.s32 	%r954, %r953, 1011;
	and.b32  	%r102, %r954, 4095;
	shr.u32 	%r955, %r916, 2;
	xor.b32  	%r956, %r955, %r916;
	shl.b32 	%r957, %r952, 4;
	shl.b32 	%r958, %r956, 1;
	xor.b32  	%r959, %r957, %r958;
	xor.b32  	%r960, %r959, %r952;
	xor.b32  	%r961, %r960, %r956;
	add.s32 	%r962, %r1714, %r961;
	add.s32 	%r963, %r962, 3000;
	and.b32  	%r103, %r963, 4095;
	shr.u32 	%r964, %r925, 2;
	xor.b32  	%r965, %r964, %r925;
	shl.b32 	%r966, %r961, 4;
	shl.b32 	%r967, %r965, 1;
	xor.b32  	%r968, %r966, %r967;
	xor.b32  	%r969, %r968, %r961;
	xor.b32  	%r970, %r969, %r965;
	add.s32 	%r971, %r1714, %r970;
	add.s32 	%r972, %r971, 893;
	and.b32  	%r104, %r972, 4095;
	shr.u32 	%r973, %r934, 2;
	xor.b32  	%r974, %r973, %r934;
	shl.b32 	%r975, %r970, 4;
	shl.b32 	%r976, %r974, 1;
	xor.b32  	%r977, %r975, %r976;
	xor.b32  	%r978, %r977, %r970;
	xor.b32  	%r979, %r978, %r974;
	add.s32 	%r980, %r1714, %r979;
	add.s32 	%r981, %r980, 2882;
	and.b32  	%r105, %r981, 4095;
	shr.u32 	%r982, %r943, 2;
	xor.b32  	%r983, %r982, %r943;
	shl.b32 	%r984, %r979, 4;
	shl.b32 	%r985, %r983, 1;
	xor.b32  	%r986, %r984, %r985;
	xor.b32  	%r987, %r986, %r979;
	xor.b32  	%r988, %r987, %r983;
	add.s32 	%r989, %r1714, %r988;
	add.s32 	%r990, %r989, 775;
	and.b32  	%r106, %r990, 4095;
	shr.u32 	%r991, %r952, 2;
	xor.b32  	%r992, %r991, %r952;
	shl.b32 	%r993, %r988, 4;
	shl.b32 	%r994, %r992, 1;
	xor.b32  	%r995, %r993, %r994;
	xor.b32  	%r996, %r995, %r988;
	xor.b32  	%r997, %r996, %r992;
	add.s32 	%r998, %r1714, %r997;
	add.s32 	%r999, %r998, 2764;
	and.b32  	%r107, %r999, 4095;
	shr.u32 	%r1000, %r961, 2;
	xor.b32  	%r1001, %r1000, %r961;
	shl.b32 	%r1002, %r997, 4;
	shl.b32 	%r1003, %r1001, 1;
	xor.b32  	%r1004, %r1002, %r1003;
	xor.b32  	%r1005, %r1004, %r997;
	xor.b32  	%r1006, %r1005, %r1001;
	add.s32 	%r1007, %r1714, %r1006;
	add.s32 	%r1008, %r1007, 657;
	and.b32  	%r108, %r1008, 4095;
	shr.u32 	%r1009, %r970, 2;
	xor.b32  	%r1010, %r1009, %r970;
	shl.b32 	%r1011, %r1006, 4;
	shl.b32 	%r1012, %r1010, 1;
	xor.b32  	%r1013, %r1011, %r1012;
	xor.b32  	%r1014, %r1013, %r1006;
	xor.b32  	%r1015, %r1014, %r1010;
	add.s32 	%r1016, %r1714, %r1015;
	add.s32 	%r1017, %r1016, 2646;
	and.b32  	%r109, %r1017, 4095;
	shr.u32 	%r1018, %r979, 2;
	xor.b32  	%r1019, %r1018, %r979;
	shl.b32 	%r1020, %r1015, 4;
	shl.b32 	%r1021, %r1019, 1;
	xor.b32  	%r1022, %r1020, %r1021;
	xor.b32  	%r1023, %r1022, %r1015;
	xor.b32  	%r1024, %r1023, %r1019;
	add.s32 	%r1025, %r1714, %r1024;
	add.s32 	%r1026, %r1025, 539;
	and.b32  	%r110, %r1026, 4095;
	shr.u32 	%r1027, %r988, 2;
	xor.b32  	%r1028, %r1027, %r988;
	shl.b32 	%r1029, %r1024, 4;
	shl.b32 	%r1030, %r1028, 1;
	xor.b32  	%r1031, %r1029, %r1030;
	xor.b32  	%r1032, %r1031, %r1024;
	xor.b32  	%r1033, %r1032, %r1028;
	add.s32 	%r1034, %r1714, %r1033;
	add.s32 	%r1035, %r1034, 2528;
	and.b32  	%r111, %r1035, 4095;
	shr.u32 	%r1036, %r997, 2;
	xor.b32  	%r1037, %r1036, %r997;
	shl.b32 	%r1038, %r1033, 4;
	shl.b32 	%r1039, %r1037, 1;
	xor.b32  	%r1040, %r1038, %r1039;
	xor.b32  	%r1041, %r1040, %r1033;
	xor.b32  	%r1042, %r1041, %r1037;
	add.s32 	%r1043, %r1714, %r1042;
	add.s32 	%r1044, %r1043, 421;
	and.b32  	%r112, %r1044, 4095;
	shr.u32 	%r1045, %r1006, 2;
	xor.b32  	%r1046, %r1045, %r1006;
	shl.b32 	%r1047, %r1042, 4;
	shl.b32 	%r1048, %r1046, 1;
	xor.b32  	%r1049, %r1047, %r1048;
	xor.b32  	%r1050, %r1049, %r1042;
	xor.b32  	%r1051, %r1050, %r1046;
	add.s32 	%r1052, %r1714, %r1051;
	add.s32 	%r1053, %r1052, 2410;
	and.b32  	%r113, %r1053, 4095;
	shr.u32 	%r1054, %r1015, 2;
	xor.b32  	%r1055, %r1054, %r1015;
	shl.b32 	%r1056, %r1051, 4;
	shl.b32 	%r1057, %r1055, 1;
	xor.b32  	%r1058, %r1056, %r1057;
	xor.b32  	%r1059, %r1058, %r1051;
	xor.b32  	%r1060, %r1059, %r1055;
	add.s32 	%r1061, %r1714, %r1060;
	add.s32 	%r1062, %r1061, 303;
	and.b32  	%r114, %r1062, 4095;
	shr.u32 	%r1063, %r1024, 2;
	xor.b32  	%r1064, %r1063, %r1024;
	shl.b32 	%r1065, %r1060, 4;
	shl.b32 	%r1066, %r1064, 1;
	xor.b32  	%r1067, %r1065, %r1066;
	xor.b32  	%r1068, %r1067, %r1060;
	xor.b32  	%r1069, %r1068, %r1064;
	add.s32 	%r1070, %r1714, %r1069;
	add.s32 	%r1071, %r1070, 2292;
	and.b32  	%r115, %r1071, 4095;
	shr.u32 	%r1072, %r1033, 2;
	xor.b32  	%r1073, %r1072, %r1033;
	shl.b32 	%r1074, %r1069, 4;
	shl.b32 	%r1075, %r1073, 1;
	xor.b32  	%r1076, %r1074, %r1075;
	xor.b32  	%r1077, %r1076, %r1069;
	xor.b32  	%r1078, %r1077, %r1073;
	add.s32 	%r1079, %r1714, %r1078;
	add.s32 	%r1080, %r1079, 185;
	and.b32  	%r116, %r1080, 4095;
	shr.u32 	%r1081, %r1042, 2;
	xor.b32  	%r1082, %r1081, %r1042;
	shl.b32 	%r1083, %r1078, 4;
	shl.b32 	%r1084, %r1082, 1;
	xor.b32  	%r1085, %r1083, %r1084;
	xor.b32  	%r1086, %r1085, %r1078;
	xor.b32  	%r1087, %r1086, %r1082;
	add.s32 	%r1088, %r1714, %r1087;
	add.s32 	%r1089, %r1088, 2174;
	and.b32  	%r117, %r1089, 4095;
	shr.u32 	%r1090, %r1051, 2;
	xor.b32  	%r1091, %r1090, %r1051;
	shl.b32 	%r1092, %r1087, 4;
	shl.b32 	%r1093, %r1091, 1;
	xor.b32  	%r1094, %r1092, %r1093;
	xor.b32  	%r1095, %r1094, %r1087;
	xor.b32  	%r1096, %r1095, %r1091;
	add.s32 	%r1097, %r1714, %r1096;
	add.s32 	%r1098, %r1097, 67;
	and.b32  	%r118, %r1098, 4095;
	shr.u32 	%r1099, %r1060, 2;
	xor.b32  	%r1100, %r1099, %r1060;
	shl.b32 	%r1101, %r1096, 4;
	shl.b32 	%r1102, %r1100, 1;
	xor.b32  	%r1103, %r1101, %r1102;
	xor.b32  	%r1104, %r1103, %r1096;
	xor.b32  	%r1105, %r1104, %r1100;
	add.s32 	%r1106, %r1714, %r1105;
	add.s32 	%r1107, %r1106, 2056;
	and.b32  	%r119, %r1107, 4095;
	shr.u32 	%r1108, %r1069, 2;
	xor.b32  	%r1109, %r1108, %r1069;
	shl.b32 	%r1110, %r1105, 4;
	shl.b32 	%r1111, %r1109, 1;
	xor.b32  	%r1112, %r1110, %r1111;
	xor.b32  	%r1113, %r1112, %r1105;
	xor.b32  	%r1114, %r1113, %r1109;
	add.s32 	%r1115, %r1714, %r1114;
	add.s32 	%r1116, %r1115, 4045;
	and.b32  	%r120, %r1116, 4095;
	shr.u32 	%r1117, %r1078, 2;
	xor.b32  	%r1118, %r1117, %r1078;
	shl.b32 	%r1119, %r1114, 4;
	shl.b32 	%r1120, %r1118, 1;
	xor.b32  	%r1121, %r1119, %r1120;
	xor.b32  	%r1122, %r1121, %r1114;
	xor.b32  	%r1123, %r1122, %r1118;
	add.s32 	%r1124, %r1714, %r1123;
	add.s32 	%r1125, %r1124, 1938;
	and.b32  	%r121, %r1125, 4095;
	shr.u32 	%r1126, %r1087, 2;
	xor.b32  	%r1127, %r1126, %r1087;
	shl.b32 	%r1128, %r1123, 4;
	shl.b32 	%r1129, %r1127, 1;
	xor.b32  	%r1130, %r1128, %r1129;
	xor.b32  	%r1131, %r1130, %r1123;
	xor.b32  	%r1132, %r1131, %r1127;
	add.s32 	%r1133, %r1714, %r1132;
	add.s32 	%r1134, %r1133, 3927;
	and.b32  	%r122, %r1134, 4095;
	shr.u32 	%r1135, %r1096, 2;
	xor.b32  	%r1136, %r1135, %r1096;
	shl.b32 	%r1137, %r1132, 4;
	shl.b32 	%r1138, %r1136, 1;
	xor.b32  	%r1139, %r1137, %r1138;
	xor.b32  	%r1140, %r1139, %r1132;
	xor.b32  	%r1141, %r1140, %r1136;
	add.s32 	%r1142, %r1714, %r1141;
	add.s32 	%r1143, %r1142, 1820;
	and.b32  	%r123, %r1143, 4095;
	shr.u32 	%r1144, %r1105, 2;
	xor.b32  	%r1145, %r1144, %r1105;
	shl.b32 	%r1146, %r1141, 4;
	shl.b32 	%r1147, %r1145, 1;
	xor.b32  	%r1148, %r1146, %r1147;
	xor.b32  	%r1149, %r1148, %r1141;
	xor.b32  	%r1150, %r1149, %r1145;
	add.s32 	%r1151, %r1714, %r1150;
	add.s32 	%r1152, %r1151, 3809;
	and.b32  	%r124, %r1152, 4095;
	shr.u32 	%r1153, %r1114, 2;
	xor.b32  	%r1154, %r1153, %r1114;
	shl.b32 	%r1155, %r1150, 4;
	shl.b32 	%r1156, %r1154, 1;
	xor.b32  	%r1157, %r1155, %r1156;
	xor.b32  	%r1158, %r1157, %r1150;
	xor.b32  	%r1159, %r1158, %r1154;
	add.s32 	%r1160, %r1714, %r1159;
	add.s32 	%r1161, %r1160, 1702;
	and.b32  	%r125, %r1161, 4095;
	shr.u32 	%r1162, %r1123, 2;
	xor.b32  	%r1163, %r1162, %r1123;
	shl.b32 	%r1164, %r1159, 4;
	shl.b32 	%r1165, %r1163, 1;
	xor.b32  	%r1166, %r1164, %r1165;
	xor.b32  	%r1167, %r1166, %r1159;
	xor.b32  	%r1168, %r1167, %r1163;
	add.s32 	%r1169, %r1714, %r1168;
	add.s32 	%r1170, %r1169, 3691;
	and.b32  	%r126, %r1170, 4095;
	shr.u32 	%r1171, %r1132, 2;
	xor.b32  	%r1172, %r1171, %r1132;
	shl.b32 	%r1173, %r1168, 4;
	shl.b32 	%r1174, %r1172, 1;
	xor.b32  	%r1175, %r1173, %r1174;
	xor.b32  	%r1176, %r1175, %r1168;
	xor.b32  	%r1177, %r1176, %r1172;
	add.s32 	%r1178, %r1714, %r1177;
	add.s32 	%r1179, %r1178, 1584;
	and.b32  	%r127, %r1179, 4095;
	shr.u32 	%r1180, %r1141, 2;
	xor.b32  	%r1181, %r1180, %r1141;
	shl.b32 	%r1182, %r1177, 4;
	shl.b32 	%r1183, %r1181, 1;
	xor.b32  	%r1184, %r1182, %r1183;
	xor.b32  	%r1185, %r1184, %r1177;
	xor.b32  	%r1186, %r1185, %r1181;
	add.s32 	%r1187, %r1714, %r1186;
	add.s32 	%r1188, %r1187, 3573;
	and.b32  	%r128, %r1188, 4095;
	shr.u32 	%r1189, %r1150, 2;
	xor.b32  	%r1190, %r1189, %r1150;
	shl.b32 	%r1191, %r1186, 4;
	shl.b32 	%r1192, %r1190, 1;
	xor.b32  	%r1193, %r1191, %r1192;
	xor.b32  	%r1194, %r1193, %r1186;
	xor.b32  	%r1195, %r1194, %r1190;
	add.s32 	%r1196, %r1714, %r1195;
	add.s32 	%r1197, %r1196, 1466;
	and.b32  	%r129, %r1197, 4095;
	shr.u32 	%r1198, %r1159, 2;
	xor.b32  	%r1199, %r1198, %r1159;
	shl.b32 	%r1200, %r1195, 4;
	shl.b32 	%r1201, %r1199, 1;
	xor.b32  	%r1202, %r1200, %r1201;
	xor.b32  	%r1203, %r1202, %r1195;
	xor.b32  	%r1204, %r1203, %r1199;
	add.s32 	%r1205, %r1714, %r1204;
	add.s32 	%r1206, %r1205, 3455;
	and.b32  	%r130, %r1206, 4095;
	shr.u32 	%r1207, %r1168, 2;
	xor.b32  	%r1208, %r1207, %r1168;
	shl.b32 	%r1209, %r1204, 4;
	shl.b32 	%r1210, %r1208, 1;
	xor.b32  	%r1211, %r1209, %r1210;
	xor.b32  	%r1212, %r1211, %r1204;
	xor.b32  	%r1213, %r1212, %r1208;
	add.s32 	%r1214, %r1714, %r1213;
	add.s32 	%r1215, %r1214, 1348;
	and.b32  	%r131, %r1215, 4095;
	shr.u32 	%r1216, %r1177, 2;
	xor.b32  	%r1217, %r1216, %r1177;
	shl.b32 	%r1218, %r1213, 4;
	shl.b32 	%r1219, %r1217, 1;
	xor.b32  	%r1220, %r1218, %r1219;
	xor.b32  	%r1221, %r1220, %r1213;
	xor.b32  	%r1222, %r1221, %r1217;
	add.s32 	%r1223, %r1714, %r1222;
	add.s32 	%r1224, %r1223, 3337;
	and.b32  	%r132, %r1224, 4095;
	shr.u32 	%r1225, %r1186, 2;
	xor.b32  	%r1226, %r1225, %r1186;
	shl.b32 	%r1227, %r1222, 4;
	shl.b32 	%r1228, %r1226, 1;
	xor.b32  	%r1229, %r1227, %r1228;
	xor.b32  	%r1230, %r1229, %r1222;
	xor.b32  	%r1231, %r1230, %r1226;
	add.s32 	%r1232, %r1714, %r1231;
	add.s32 	%r1233, %r1232, 1230;
	and.b32  	%r133, %r1233, 4095;
	shr.u32 	%r1234, %r1195, 2;
	xor.b32  	%r1235, %r1234, %r1195;
	shl.b32 	%r1236, %r1231, 4;
	shl.b32 	%r1237, %r1235, 1;
	xor.b32  	%r1238, %r1236, %r1237;
	xor.b32  	%r1239, %r1238, %r1231;
	xor.b32  	%r1240, %r1239, %r1235;
	add.s32 	%r1241, %r1714, %r1240;
	add.s32 	%r1242, %r1241, 3219;
	and.b32  	%r134, %r1242, 4095;
	shr.u32 	%r1243, %r1204, 2;
	xor.b32  	%r1244, %r1243, %r1204;
	shl.b32 	%r1245, %r1240, 4;
	shl.b32 	%r1246, %r1244, 1;
	xor.b32  	%r1247, %r1245, %r1246;
	xor.b32  	%r1248, %r1247, %r1240;
	xor.b32  	%r1249, %r1248, %r1244;
	add.s32 	%r1250, %r1714, %r1249;
	add.s32 	%r1251, %r1250, 1112;
	and.b32  	%r135, %r1251, 4095;
	shr.u32 	%r1252, %r1213, 2;
	xor.b32  	%r1253, %r1252, %r1213;
	shl.b32 	%r1254, %r1249, 4;
	shl.b32 	%r1255, %r1253, 1;
	xor.b32  	%r1256, %r1254, %r1255;
	xor.b32  	%r1257, %r1256, %r1249;
	xor.b32  	%r1258, %r1257, %r1253;
	add.s32 	%r1259, %r1714, %r1258;
	add.s32 	%r1260, %r1259, 3101;
	and.b32  	%r136, %r1260, 4095;
	shr.u32 	%r1261, %r1222, 2;
	xor.b32  	%r1262, %r1261, %r1222;
	shl.b32 	%r1263, %r1258, 4;
	shl.b32 	%r1264, %r1262, 1;
	xor.b32  	%r1265, %r1263, %r1264;
	xor.b32  	%r1266, %r1265, %r1258;
	xor.b32  	%r1267, %r1266, %r1262;
	add.s32 	%r1268, %r1714, %r1267;
	add.s32 	%r1269, %r1268, 994;
	and.b32  	%r137, %r1269, 4095;
	shr.u32 	%r1270, %r1231, 2;
	xor.b32  	%r1271, %r1270, %r1231;
	shl.b32 	%r1272, %r1267, 4;
	shl.b32 	%r1273, %r1271, 1;
	xor.b32  	%r1274, %r1272, %r1273;
	xor.b32  	%r1275, %r1274, %r1267;
	xor.b32  	%r1276, %r1275, %r1271;
	add.s32 	%r1277, %r1714, %r1276;
	add.s32 	%r138, %r1277, 2983;
	shr.u32 	%r1278, %r1240, 2;
	xor.b32  	%r1279, %r1278, %r1240;
	shl.b32 	%r1280, %r1276, 4;
	shl.b32 	%r1281, %r1279, 1;
	xor.b32  	%r1282, %r1280, %r1281;
	xor.b32  	%r1283, %r1282, %r1276;
	xor.b32  	%r1715, %r1283, %r1279;
	shr.u32 	%r1284, %r1249, 2;
	xor.b32  	%r1285, %r1284, %r1249;
	shl.b32 	%r1286, %r1715, 4;
	shl.b32 	%r1287, %r1285, 1;
	xor.b32  	%r1288, %r1286, %r1287;
	xor.b32  	%r1289, %r1288, %r1715;
	xor.b32  	%r1716, %r1289, %r1285;
	shr.u32 	%r1290, %r1258, 2;
	xor.b32  	%r1291, %r1290, %r1258;
	shl.b32 	%r1292, %r1716, 4;
	shl.b32 	%r1293, %r1291, 1;
	xor.b32  	%r1294, %r1292, %r1293;
	xor.b32  	%r1295, %r1294, %r1716;
	xor.b32  	%r1717, %r1295, %r1291;
	shr.u32 	%r1296, %r1267, 2;
	xor.b32  	%r1297, %r1296, %r1267;
	shl.b32 	%r1298, %r1717, 4;
	shl.b32 	%r1299, %r1297, 1;
	xor.b32  	%r1300, %r1298, %r1299;
	xor.b32  	%r1301, %r1300, %r1717;
	xor.b32  	%r1718, %r1301, %r1297;
	shr.u32 	%r1302, %r1276, 2;
	xor.b32  	%r1303, %r1302, %r1276;
	shl.b32 	%r1304, %r1718, 4;
	shl.b32 	%r1305, %r1303, 1;
	xor.b32  	%r1306, %r1304, %r1305;
	xor.b32  	%r1307, %r1306, %r1718;
	xor.b32  	%r1719, %r1307, %r1303;
	add.s32 	%r144, %r1714, 46391936;
	// begin inline asm
	mov.u32 %r171, %clock;
	// end inline asm
	bar.warp.sync 	-1;
	@%p2 bra 	$L__BB6_6;
	add.s32 	%r1308, %r1714, %r1718;
	add.s32 	%r1309, %r1308, 2747;
	and.b32  	%r146, %r1309, 4095;
	add.s32 	%r1310, %r1714, %r1717;
	add.s32 	%r1311, %r1310, 758;
	and.b32  	%r147, %r1311, 4095;
	add.s32 	%r1312, %r1714, %r1716;
	add.s32 	%r1313, %r1312, 2865;
	and.b32  	%r148, %r1313, 4095;
	add.s32 	%r1314, %r1714, %r1715;
	add.s32 	%r1315, %r1314, 876;
	and.b32  	%r149, %r1315, 4095;
	and.b32  	%r150, %r138, 4095;
	shl.b32 	%r1316, %r16, 2;
	shl.b32 	%r1320, %r17, 2;
	shl.b32 	%r1323, %r18, 2;
	shl.b32 	%r1326, %r19, 2;
	shl.b32 	%r1329, %r20, 2;
	shl.b32 	%r1332, %r21, 2;
	shl.b32 	%r1335, %r22, 2;
	shl.b32 	%r1338, %r23, 2;
	shl.b32 	%r1341, %r24, 2;
	shl.b32 	%r1344, %r25, 2;
	shl.b32 	%r1347, %r26, 2;
	shl.b32 	%r1350, %r27, 2;
	shl.b32 	%r1353, %r28, 2;
	shl.b32 	%r1356, %r29, 2;
	shl.b32 	%r1359, %r30, 2;
	shl.b32 	%r1362, %r31, 2;
	shl.b32 	%r1365, %r32, 2;
	shl.b32 	%r1368, %r33, 2;
	shl.b32 	%r1371, %r34, 2;
	shl.b32 	%r1374, %r35, 2;
	shl.b32 	%r1377, %r36, 2;
	shl.b32 	%r1380, %r37, 2;
	shl.b32 	%r1383, %r38, 2;
	shl.b32 	%r1386, %r39, 2;
	shl.b32 	%r1389, %r40, 2;
	shl.b32 	%r1392, %r41, 2;
	shl.b32 	%r1395, %r42, 2;
	shl.b32 	%r1398, %r43, 2;
	shl.b32 	%r1401, %r44, 2;
	shl.b32 	%r1404, %r45, 2;
	shl.b32 	%r1407, %r46, 2;
	shl.b32 	%r1410, %r47, 2;
	shl.b32 	%r1413, %r48, 2;
	shl.b32 	%r1416, %r49, 2;
	shl.b32 	%r1419, %r50, 2;
	shl.b32 	%r1422, %r51, 2;
	shl.b32 	%r1425, %r52, 2;
	shl.b32 	%r1428, %r53, 2;
	shl.b32 	%r1431, %r54, 2;
	shl.b32 	%r1434, %r55, 2;
	shl.b32 	%r1437, %r56, 2;
	shl.b32 	%r1440, %r57, 2;
	shl.b32 	%r1443, %r58, 2;
	shl.b32 	%r1446, %r59, 2;
	shl.b32 	%r1449, %r60, 2;
	shl.b32 	%r1452, %r61, 2;
	shl.b32 	%r1455, %r62, 2;
	shl.b32 	%r1458, %r63, 2;
	shl.b32 	%r1461, %r64, 2;
	shl.b32 	%r1464, %r65, 2;
	shl.b32 	%r1467, %r66, 2;
	shl.b32 	%r1470, %r67, 2;
	shl.b32 	%r1473, %r68, 2;
	shl.b32 	%r1476, %r69, 2;
	shl.b32 	%r1479, %r70, 2;
	shl.b32 	%r1482, %r71, 2;
	shl.b32 	%r1485, %r72, 2;
	shl.b32 	%r1488, %r73, 2;
	shl.b32 	%r1491, %r74, 2;
	shl.b32 	%r1494, %r75, 2;
	shl.b32 	%r1497, %r76, 2;
	shl.b32 	%r1500, %r77, 2;
	shl.b32 	%r1503, %r78, 2;
	shl.b32 	%r1506, %r79, 2;
	shl.b32 	%r1509, %r80, 2;
	shl.b32 	%r1512, %r81, 2;
	shl.b32 	%r1515, %r82, 2;
	shl.b32 	%r1518, %r83, 2;
	shl.b32 	%r1521, %r84, 2;
	shl.b32 	%r1524, %r85, 2;
	shl.b32 	%r1527, %r86, 2;
	shl.b32 	%r1530, %r87, 2;
	shl.b32 	%r1533, %r88, 2;
	shl.b32 	%r1536, %r89, 2;
	shl.b32 	%r1539, %r90, 2;
	shl.b32 	%r1542, %r91, 2;
	shl.b32 	%r1545, %r92, 2;
	shl.b32 	%r1548, %r93, 2;
	shl.b32 	%r1551, %r94, 2;
	shl.b32 	%r1554, %r95, 2;
	shl.b32 	%r1557, %r96, 2;
	shl.b32 	%r1560, %r97, 2;
	shl.b32 	%r1563, %r98, 2;
	shl.b32 	%r1566, %r99, 2;
	shl.b32 	%r1569, %r100, 2;
	shl.b32 	%r1572, %r101, 2;
	shl.b32 	%r1575, %r102, 2;
	shl.b32 	%r1578, %r103, 2;
	shl.b32 	%r1581, %r104, 2;
	shl.b32 	%r1584, %r105, 2;
	shl.b32 	%r1587, %r106, 2;
	shl.b32 	%r1590, %r107, 2;
	shl.b32 	%r1593, %r108, 2;
	shl.b32 	%r1596, %r109, 2;
	shl.b32 	%r1599, %r110, 2;
	shl.b32 	%r1602, %r111, 2;
	shl.b32 	%r1605, %r112, 2;
	shl.b32 	%r1608, %r113, 2;
	shl.b32 	%r1611, %r114, 2;
	shl.b32 	%r1614, %r115, 2;
	shl.b32 	%r1617, %r116, 2;
	shl.b32 	%r1620, %r117, 2;
	shl.b32 	%r1623, %r118, 2;
	shl.b32 	%r1626, %r119, 2;
	shl.b32 	%r1629, %r120, 2;
	shl.b32 	%r1632, %r121, 2;
	shl.b32 	%r1635, %r122, 2;
	shl.b32 	%r1638, %r123, 2;
	shl.b32 	%r1641, %r124, 2;
	shl.b32 	%r1644, %r125, 2;
	shl.b32 	%r1647, %r126, 2;
	shl.b32 	%r1650, %r127, 2;
	shl.b32 	%r1653, %r128, 2;
	shl.b32 	%r1656, %r129, 2;
	shl.b32 	%r1659, %r130, 2;
	shl.b32 	%r1662, %r131, 2;
	shl.b32 	%r1665, %r132, 2;
	shl.b32 	%r1668, %r133, 2;
	shl.b32 	%r1671, %r134, 2;
	shl.b32 	%r1674, %r135, 2;
	shl.b32 	%r1677, %r136, 2;
	shl.b32 	%r1680, %r137, 2;
	shl.b32 	%r1683, %r150, 2;
	shl.b32 	%r1686, %r149, 2;
	shl.b32 	%r1689, %r148, 2;
	shl.b32 	%r1692, %r147, 2;
	shl.b32 	%r1695, %r146, 2;
	mov.u32 	%r1720, %r4;
$L__BB6_5:
	mov.u32 	%r1317, _ZZ5benchILi64EEvPiiiE10bin_values;
	add.s32 	%r1318, %r1317, %r1316;
	atom.shared.add.u32 	%r1319, [%r1318], 1;
	add.s32 	%r1321, %r1317, %r1320;
	atom.shared.add.u32 	%r1322, [%r1321], 1;
	add.s32 	%r1324, %r1317, %r1323;
	atom.shared.add.u32 	%r1325, [%r1324], 1;
	add.s32 	%r1327, %r1317, %r1326;
	atom.shared.add.u32 	%r1328, [%r1327], 1;
	add.s32 	%r1330, %r1317, %r1329;
	atom.shared.add.u32 	%r1331, [%r1330], 1;
	add.s32 	%r1333, %r1317, %r1332;
	atom.shared.add.u32 	%r1334, [%r1333], 1;
	add.s32 	%r1336, %r1317, %r1335;
	atom.shared.add.u32 	%r1337, [%r1336], 1;
	add.s32 	%r1339, %r1317, %r1338;
	atom.shared.add.u32 	%r1340, [%r1339], 1;
	add.s32 	%r1342, %r1317, %r1341;
	atom.shared.add.u32 	%r1343, [%r1342], 1;
	add.s32 	%r1345, %r1317, %r1344;
	atom.shared.add.u32 	%r1346, [%r1345], 1;
	add.s32 	%r1348, %r1317, %r1347;
	atom.shared.add.u32 	%r1349, [%r1348], 1;
	add.s32 	%r1351, %r1317, %r1350;
	atom.shared.add.u32 	%r1352, [%r1351], 1;
	add.s32 	%r1354, %r1317, %r1353;
	atom.shared.add.u32 	%r1355, [%r1354], 1;
	add.s32 	%r1357, %r1317, %r1356;
	atom.shared.add.u32 	%r1358, [%r1357], 1;
	add.s32 	%r1360, %r1317, %r1359;
	atom.shared.add.u32 	%r1361, [%r1360], 1;
	add.s32 	%r1363, %r1317, %r1362;
	atom.shared.add.u32 	%r1364, [%r1363], 1;
	add.s32 	%r1366, %r1317, %r1365;
	atom.shared.add.u32 	%r1367, [%r1366], 1;
	add.s32 	%r1369, %r1317, %r1368;
	atom.shared.add.u32 	%r1370, [%r1369], 1;
	add.s32 	%r1372, %r1317, %r1371;
	atom.shared.add.u32 	%r1373, [%r1372], 1;
	add.s32 	%r1375, %r1317, %r1374;
	atom.shared.add.u32 	%r1376, [%r1375], 1;
	add.s32 	%r1378, %r1317, %r1377;
	atom.shared.add.u32 	%r1379, [%r1378], 1;
	add.s32 	%r1381, %r1317, %r1380;
	atom.shared.add.u32 	%r1382, [%r1381], 1;
	add.s32 	%r1384, %r1317, %r1383;
	atom.shared.add.u32 	%r1385, [%r1384], 1;
	add.s32 	%r1387, %r1317, %r1386;
	atom.shared.add.u32 	%r1388, [%r1387], 1;
	add.s32 	%r1390, %r1317, %r1389;
	atom.shared.add.u32 	%r1391, [%r1390], 1;
	add.s32 	%r1393, %r1317, %r1392;
	atom.shared.add.u32 	%r1394, [%r1393], 1;
	add.s32 	%r1396, %r1317, %r1395;
	atom.shared.add.u32 	%r1397, [%r1396], 1;
	add.s32 	%r1399, %r1317, %r1398;
	atom.shared.add.u32 	%r1400, [%r1399], 1;
	add.s32 	%r1402, %r1317, %r1401;
	atom.shared.add.u32 	%r1403, [%r1402], 1;
	add.s32 	%r1405, %r1317, %r1404;
	atom.shared.add.u32 	%r1406, [%r1405], 1;
	add.s32 	%r1408, %r1317, %r1407;
	atom.shared.add.u32 	%r1409, [%r1408], 1;
	add.s32 	%r1411, %r1317, %r1410;
	atom.shared.add.u32 	%r1412, [%r1411], 1;
	add.s32 	%r1414, %r1317, %r1413;
	atom.shared.add.u32 	%r1415, [%r1414], 1;
	add.s32 	%r1417, %r1317, %r1416;
	atom.shared.add.u32 	%r1418, [%r1417], 1;
	add.s32 	%r1420, %r1317, %r1419;
	atom.shared.add.u32 	%r1421, [%r1420], 1;
	add.s32 	%r1423, %r1317, %r1422;
	atom.shared.add.u32 	%r1424, [%r1423], 1;
	add.s32 	%r1426, %r1317, %r1425;
	atom.shared.add.u32 	%r1427, [%r1426], 1;
	add.s32 	%r1429, %r1317, %r1428;
	atom.shared.add.u32 	%r1430, [%r1429], 1;
	add.s32 	%r1432, %r1317, %r1431;
	atom.shared.add.u32 	%r1433, [%r1432], 1;
	add.s32 	%r1435, %r1317, %r1434;
	atom.shared.add.u32 	%r1436, [%r1435], 1;
	add.s32 	%r1438, %r1317, %r1437;
	atom.shared.add.u32 	%r1439, [%r1438], 1;
	add.s32 	%r1441, %r1317, %r1440;
	atom.shared.add.u32 	%r1442, [%r1441], 1;
	add.s32 	%r1444, %r1317, %r1443;
	atom.shared.add.u32 	%r1445, [%r1444], 1;
	add.s32 	%r1447, %r1317, %r1446;
	atom.shared.add.u32 	%r1448, [%r1447], 1;
	add.s32 	%r1450, %r1317, %r1449;
	atom.shared.add.u32 	%r1451, [%r1450], 1;
	add.s32 	%r1453, %r1317, %r1452;
	atom.shared.add.u32 	%r1454, [%r1453], 1;
	add.s32 	%r1456, %r1317, %r1455;
	atom.shared.add.u32 	%r1457, [%r1456], 1;
	add.s32 	%r1459, %r1317, %r1458;
	atom.shared.add.u32 	%r1460, [%r1459], 1;
	add.s32 	%r1462, %r1317, %r1461;
	atom.shared.add.u32 	%r1463, [%r1462], 1;
	add.s32 	%r1465, %r1317, %r1464;
	atom.shared.add.u32 	%r1466, [%r1465], 1;
	add.s32 	%r1468, %r1317, %r1467;
	atom.shared.add.u32 	%r1469, [%r1468], 1;
	add.s32 	%r1471, %r1317, %r1470;
	atom.shared.add.u32 	%r1472, [%r1471], 1;
	add.s32 	%r1474, %r1317, %r1473;
	atom.shared.add.u32 	%r1475, [%r1474], 1;
	add.s32 	%r1477, %r1317, %r1476;
	atom.shared.add.u32 	%r1478, [%r1477], 1;
	add.s32 	%r1480, %r1317, %r1479;
	atom.shared.add.u32 	%r1481, [%r1480], 1;
	add.s32 	%r1483, %r1317, %r1482;
	atom.shared.add.u32 	%r1484, [%r1483], 1;
	add.s32 	%r1486, %r1317, %r1485;
	atom.shared.add.u32 	%r1487, [%r1486], 1;
	add.s32 	%r1489, %r1317, %r1488;
	atom.shared.add.u32 	%r1490, [%r1489], 1;
	add.s32 	%r1492, %r1317, %r1491;
	atom.shared.add.u32 	%r1493, [%r1492], 1;
	add.s32 	%r1495, %r1317, %r1494;
	atom.shared.add.u32 	%r1496, [%r1495], 1;
	add.s32 	%r1498, %r1317, %r1497;
	atom.shared.add.u32 	%r1499, [%r1498], 1;
	add.s32 	%r1501, %r1317, %r1500;
	atom.shared.add.u32 	%r1502, [%r1501], 1;
	add.s32 	%r1504, %r1317, %r1503;
	atom.shared.add.u32 	%r1505, [%r1504], 1;
	add.s32 	%r1507, %r1317, %r1506;
	atom.shared.add.u32 	%r1508, [%r1507], 1;
	add.s32 	%r1510, %r1317, %r1509;
	atom.shared.add.u32 	%r1511, [%r1510], 1;
	add.s32 	%r1513, %r1317, %r1512;
	atom.shared.add.u32 	%r1514, [%r1513], 1;
	add.s32 	%r1516, %r1317, %r1515;
	atom.shared.add.u32 	%r1517, [%r1516], 1;
	add.s32 	%r1519, %r1317, %r1518;
	atom.shared.add.u32 	%r1520, [%r1519], 1;
	add.s32 	%r1522, %r1317, %r1521;
	atom.shared.add.u32 	%r1523, [%r1522], 1;
	add.s32 	%r1525, %r1317, %r1524;
	atom.shared.add.u32 	%r1526, [%r1525], 1;
	add.s32 	%r1528, %r1317, %r1527;
	atom.shared.add.u32 	%r1529, [%r1528], 1;
	add.s32 	%r1531, %r1317, %r1530;
	atom.shared.add.u32 	%r1532, [%r1531], 1;
	add.s32 	%r1534, %r1317, %r1533;
	atom.shared.add.u32 	%r1535, [%r1534], 1;
	add.s32 	%r1537, %r1317, %r1536;
	atom.shared.add.u32 	%r1538, [%r1537], 1;
	add.s32 	%r1540, %r1317, %r1539;
	atom.shared.add.u32 	%r1541, [%r1540], 1;
	add.s32 	%r1543, %r1317, %r1542;
	atom.shared.add.u32 	%r1544, [%r1543], 1;
	add.s32 	%r1546, %r1317, %r1545;
	atom.shared.add.u32 	%r1547, [%r1546], 1;
	add.s32 	%r1549, %r1317, %r1548;
	atom.shared.add.u32 	%r1550, [%r1549], 1;
	add.s32 	%r1552, %r1317, %r1551;
	atom.shared.add.u32 	%r1553, [%r1552], 1;
	add.s32 	%r1555, %r1317, %r1554;
	atom.shared.add.u32 	%r1556, [%r1555], 1;
	add.s32 	%r1558, %r1317, %r1557;
	atom.shared.add.u32 	%r1559, [%r1558], 1;
	add.s32 	%r1561, %r1317, %r1560;
	atom.shared.add.u32 	%r1562, [%r1561], 1;
	add.s32 	%r1564, %r1317, %r1563;
	atom.shared.add.u32 	%r1565, [%r1564], 1;
	add.s32 	%r1567, %r1317, %r1566;
	atom.shared.add.u32 	%r1568, [%r1567], 1;
	add.s32 	%r1570, %r1317, %r1569;
	atom.shared.add.u32 	%r1571, [%r1570], 1;
	add.s32 	%r1573, %r1317, %r1572;
	atom.shared.add.u32 	%r1574, [%r1573], 1;
	add.s32 	%r1576, %r1317, %r1575;
	atom.shared.add.u32 	%r1577, [%r1576], 1;
	add.s32 	%r1579, %r1317, %r1578;
	atom.shared.add.u32 	%r1580, [%r1579], 1;
	add.s32 	%r1582, %r1317, %r1581;
	atom.shared.add.u32 	%r1583, [%r1582], 1;
	add.s32 	%r1585, %r1317, %r1584;
	atom.shared.add.u32 	%r1586, [%r1585], 1;
	add.s32 	%r1588, %r1317, %r1587;
	atom.shared.add.u32 	%r1589, [%r1588], 1;
	add.s32 	%r1591, %r1317, %r1590;
	atom.shared.add.u32 	%r1592, [%r1591], 1;
	add.s32 	%r1594, %r1317, %r1593;
	atom.shared.add.u32 	%r1595, [%r1594], 1;
	add.s32 	%r1597, %r1317, %r1596;
	atom.shared.add.u32 	%r1598, [%r1597], 1;
	add.s32 	%r1600, %r1317, %r1599;
	atom.shared.add.u32 	%r1601, [%r1600], 1;
	add.s32 	%r1603, %r1317, %r1602;
	atom.shared.add.u32 	%r1604, [%r1603], 1;
	add.s32 	%r1606, %r1317, %r1605;
	atom.shared.add.u32 	%r1607, [%r1606], 1;
	add.s32 	%r1609, %r1317, %r1608;
	atom.shared.add.u32 	%r1610, [%r1609], 1;
	add.s32 	%r1612, %r1317, %r1611;
	atom.shared.add.u32 	%r1613, [%r1612], 1;
	add.s32 	%r1615, %r1317, %r1614;
	atom.shared.add.u32 	%r1616, [%r1615], 1;
	add.s32 	%r1618, %r1317, %r1617;
	atom.shared.add.u32 	%r1619, [%r1618], 1;
	add.s32 	%r1621, %r1317, %r1620;
	atom.shared.add.u32 	%r1622, [%r1621], 1;
	add.s32 	%r1624, %r1317, %r1623;
	atom.shared.add.u32 	%r1625, [%r1624], 1;
	add.s32 	%r1627, %r1317, %r1626;
	atom.shared.add.u32 	%r1628, [%r1627], 1;
	add.s32 	%r1630, %r1317, %r1629;
	atom.shared.add.u32 	%r1631, [%r1630], 1;
	add.s32 	%r1633, %r1317, %r1632;
	atom.shared.add.u32 	%r1634, [%r1633], 1;
	add.s32 	%r1636, %r1317, %r1635;
	atom.shared.add.u32 	%r1637, [%r1636], 1;
	add.s32 	%r1639, %r1317, %r1638;
	atom.shared.add.u32 	%r1640, [%r1639], 1;
	add.s32 	%r1642, %r1317, %r1641;
	atom.shared.add.u32 	%r1643, [%r1642], 1;
	add.s32 	%r1645, %r1317, %r1644;
	atom.shared.add.u32 	%r1646, [%r1645], 1;
	add.s32 	%r1648, %r1317, %r1647;
	atom.shared.add.u32 	%r1649, [%r1648], 1;
	add.s32 	%r1651, %r1317, %r1650;
	atom.shared.add.u32 	%r1652, [%r1651], 1;
	add.s32 	%r1654, %r1317, %r1653;
	atom.shared.add.u32 	%r1655, [%r1654], 1;
	add.s32 	%r1657, %r1317, %r1656;
	atom.shared.add.u32 	%r1658, [%r1657], 1;
	add.s32 	%r1660, %r1317, %r1659;
	atom.shared.add.u32 	%r1661, [%r1660], 1;
	add.s32 	%r1663, %r1317, %r1662;
	atom.shared.add.u32 	%r1664, [%r1663], 1;
	add.s32 	%r1666, %r1317, %r1665;
	atom.shared.add.u32 	%r1667, [%r1666], 1;
	add.s32 	%r1669, %r1317, %r1668;
	atom.shared.add.u32 	%r1670, [%r1669], 1;
	add.s32 	%r1672, %r1317, %r1671;
	atom.shared.add.u32 	%r1673, [%r1672], 1;
	add.s32 	%r1675, %r1317, %r1674;
	atom.shared.add.u32 	%r1676, [%r1675], 1;
	add.s32 	%r1678, %r1317, %r1677;
	atom.shared.add.u32 	%r1679, [%r1678], 1;
	add.s32 	%r1681, %r1317, %r1680;
	atom.shared.add.u32 	%r1682, [%r1681], 1;
	add.s32 	%r1684, %r1317, %r1683;
	atom.shared.add.u32 	%r1685, [%r1684], 1;
	add.s32 	%r1687, %r1317, %r1686;
	atom.shared.add.u32 	%r1688, [%r1687], 1;
	add.s32 	%r1690, %r1317, %r1689;
	atom.shared.add.u32 	%r1691, [%r1690], 1;
	add.s32 	%r1693, %r1317, %r1692;
	atom.shared.add.u32 	%r1694, [%r1693], 1;
	add.s32 	%r1696, %r1317, %r1695;
	atom.shared.add.u32 	%r1697, [%r1696], 1;
	add.s32 	%r1698, %r1719, %r144;
	shl.b32 	%r1699, %r1698, 2;
	and.b32  	%r1700, %r1699, 16380;
	add.s32 	%r1701, %r1317, %r1700;
	atom.shared.add.u32 	%r1702, [%r1701], 1;
	add.s32 	%r1720, %r1720, 1;
	setp.ne.s32 	%p3, %r1720, 0;
	@%p3 bra 	$L__BB6_5;
$L__BB6_6:
	bar.warp.sync 	-1;
	// begin inline asm
	mov.u32 %r1703, %clock;
	// end inline asm
	sub.s32 	%r1704, %r1703, %r171;
	cvt.u64.u32 	%rd5, %r1704;
	add.s64 	%rd10, %rd10, %rd5;
	add.s32 	%r1713, %r1713, 1;
	setp.ne.s32 	%p4, %r1713, 32;
	mov.u32 	%r1714, %r144;
	@%p4 bra 	$L__BB6_3;
	mov.u32 	%r154, %tid.x;
	and.b32  	%r1705, %r154, 31;
	setp.ne.s32 	%p5, %r1705, 0;
	@%p5 bra 	$L__BB6_9;
	ld.param.u64 	%rd9, [_Z5benchILi64EEvPiii_param_0];
	mov.u32 	%r1706, %ctaid.x;
	mov.u32 	%r1707, %ntid.x;
	mad.lo.s32 	%r1708, %r1706, %r1707, %r154;
	shr.u32 	%r1709, %r1708, 5;
	cvta.to.global.u64 	%rd6, %rd9;
	mul.wide.u32 	%rd7, %r1709, 4;
	add.s64 	%rd8, %rd6, %rd7;
	st.global.u32 	[%rd8], %rd10;
$L__BB6_9:
	ret;

}
	// .globl	_Z5benchILi128EEvPiii
.visible .entry _Z5benchILi128EEvPiii(
	.param .u64 .ptr .align 1 _Z5benchILi128EEvPiii_param_0,
	.param .u32 _Z5benchILi128EEvPiii_param_1,
	.param .u32 _Z5benchILi128EEvPiii_param_2
)
{
	.reg .pred 	%p<6>;
	.reg .b32 	%r<1721>;
	.reg .b64 	%rd<11>;
	// demoted variable
	.shared .align 4 .b8 _ZZ5benchILi128EEvPiiiE10bin_values[16384];
	mov.b32 	%r1712, 0;
	mov.u32 	%r1, %tid.x;
	mov.u32 	%r158, _ZZ5benchILi128EEvPiiiE10bin_values;
$L__BB7_1:
	.pragma "nounroll";
	shl.b32 	%r157, %r1712, 2;
	add.s32 	%r159, %r158, %r157;
	mov.b32 	%r160, 0;
	st.shared.u32 	[%r159], %r160;
	add.s32 	%r1712, %r1712, 1;
	setp.ne.s32 	%p1, %r1712, 4096;
	@%p1 bra 	$L__BB7_1;
	ld.param.u32 	%r1710, [_Z5benchILi128EEvPiii_param_1];
	add.s32 	%r164, %r1, 134;
	xor.b32  	%r165, %r164, -1429050551;
	mul.lo.s32 	%r166, %r165, 1099087573;
	bar.sync 	0;
	shr.s32 	%r167, %r1710, 31;
	shr.u32 	%r168, %r167, 25;
	add.s32 	%r169, %r1710, %r168;
	shr.s32 	%r170, %r169, 7;
	neg.s32 	%r4, %r170;
	add.s32 	%r1719, %r166, 5783321;
	xor.b32  	%r1716, %r166, 362436069;
	add.s32 	%r1715, %r166, 123456789;
	add.s32 	%r1714, %r166, -638133224;
	mov.b32 	%r1718, -589760388;
	mov.b32 	%r1717, -123459836;
	mov.b64 	%rd10, 0;
	mov.b32 	%r1713, 0;
$L__BB7_3:
	ld.param.u32 	%r1711, [_Z5benchILi128EEvPiii_param_1];
	setp.lt.s32 	%p2, %r1711, 128;
	shr.u32 	%r172, %r1715, 2;
	xor.b32  	%r173, %r172, %r1715;
	shl.b32 	%r174, %r1719, 4;
	shl.b32 	%r175, %r173, 1;
	xor.b32  	%r176, %r174, %r175;
	xor.b32  	%r177, %r176, %r1719;
	xor.b32  	%r178, %r177, %r173;
	add.s32 	%r179, %r1714, %r178;
	add.s32 	%r180, %r179, 1989;
	and.b32  	%r16, %r180, 4095;
	shr.u32 	%r181, %r1716, 2;
	xor.b32  	%r182, %r181, %r1716;
	shl.b32 	%r183, %r178, 4;
	shl.b32 	%r184, %r182, 1;
	xor.b32  	%r185, %r183, %r184;
	xor.b32  	%r186, %r185, %r178;
	xor.b32  	%r187, %r186, %r182;
	add.s32 	%r188, %r1714, %r187;
	add.s32 	%r189, %r188, 3978;
	and.b32  	%r17, %r189, 4095;
	shr.u32 	%r190, %r1717, 2;
	xor.b32  	%r191, %r190, %r1717;
	shl.b32 	%r192, %r187, 4;
	shl.b32 	%r193, %r191, 1;
	xor.b32  	%r194, %r192, %r193;
	xor.b32  	%r195, %r194, %r187;
	xor.b32  	%r196, %r195, %r191;
	add.s32 	%r197, %r1714, %r196;
	add.s32 	%r198, %r197, 1871;
	and.b32  	%r18, %r198, 4095;
	shr.u32 	%r199, %r1718, 2;
	xor.b32  	%r200, %r199, %r1718;
	shl.b32 	%r201, %r196, 4;
	shl.b32 	%r202, %r200, 1;
	xor.b32  	%r203, %r201, %r202;
	xor.b32  	%r204, %r203, %r196;
	xor.b32  	%r205, %r204, %r200;
	add.s32 	%r206, %r1714, %r205;
	add.s32 	%r207, %r206, 3860;
	and.b32  	%r19, %r207, 4095;
	shr.u32 	%r208, %r1719, 2;
	xor.b32  	%r209, %r208, %r1719;
	shl.b32 	%r210, %r205, 4;
	shl.b32 	%r211, %r209, 1;
	xor.b32  	%r212, %r210, %r211;
	xor.b32  	%r213, %r212, %r205;
	xor.b32  	%r214, %r213, %r209;
	add.s32 	%r215, %r1714, %r214;
	add.s32 	%r216, %r215, 1753;
	and.b32  	%r20, %r216, 4095;
	shr.u32 	%r217, %r178, 2;
	xor.b32  	%r218, %r217, %r178;
	shl.b32 	%r219, %r214, 4;
	shl.b32 	%r220, %r218, 1;
	xor.b32  	%r221, %r219, %r220;
	xor.b32  	%r222, %r221, %r214;
	xor.b32  	%r223, %r222, %r218;
	add.s32 	%r224, %r1714, %r223;
	add.s32 	%r225, %r224, 3742;
	and.b32  	%r21, %r225, 4095;
	shr.u32 	%r226, %r187, 2;
	xor.b32  	%r227, %r226, %r187;
	shl.b32 	%r228, %r223, 4;
	shl.b32 	%r229, %r227, 1;
	xor.b32  	%r230, %r228, %r229;
	xor.b32  	%r231, %r230, %r223;
	xor.b32  	%r232, %r231, %r227;
	add.s32 	%r233, %r1714, %r232;
	add.s32 	%r234, %r233, 1635;
	and.b32  	%r22, %r234, 4095;
	shr.u32 	%r235, %r196, 2;
	xor.b32  	%r236, %r235, %r196;
	shl.b32 	%r237, %r232, 4;
	shl.b32 	%r238, %r236, 1;
	xor.b32  	%r239, %r237, %r238;
	xor.b32  	%r240, %r239, %r232;
	xor.b32  	%r241, %r240, %r236;
	add.s32 	%r242, %r1714, %r241;
	add.s32 	%r243, %r242, 3624;
	and.b32  	%r23, %r243, 4095;
	shr.u32 	%r244, %r205, 2;
	xor.b32  	%r245, %r244, %r205;
	shl.b32 	%r246, %r241, 4;
	shl.b32 	%r247, %r245, 1;
	xor.b32  	%r248, %r246, %r247;
	xor.b32  	%r249, %r248, %r241;
	xor.b32  	%r250, %r249, %r245;
	add.s32 	%r251, %r1714, %r250;
	add.s32 	%r252, %r251, 1517;
	and.b32  	%r24, %r252, 4095;
	shr.u32 	%r253, %r214, 2;
	xor.b32  	%r254, %r253, %r214;
	shl.b32 	%r255, %r250, 4;
	shl.b32 	%r256, %r254, 1;
	xor.b32  	%r257, %r255, %r256;
	xor.b32  	%r258, %r257, %r250;
	xor.b32  	%r259, %r258, %r254;
	add.s32 	%r260, %r1714, %r259;
	add.s32 	%r261, %r260, 3506;
	and.b32  	%r25, %r261, 4095;
	shr.u32 	%r262, %r223, 2;
	xor.b32  	%r263, %r262, %r223;
	shl.b32 	%r264, %r259, 4;
	shl.b32 	%r265, %r263, 1;
	xor.b32  	%r266, %r264, %r265;
	xor.b32  	%r267, %r266, %r259;
	xor.b32  	%r268, %r267, %r263;
	add.s32 	%r269, %r1714, %r268;
	add.s32 	%r270, %r269, 1399;
	and.b32  	%r26, %r270, 4095;
	shr.u32 	%r271, %r232, 2;
	xor.b32  	%r272, %r271, %r232;
	shl.b32 	%r273, %r268, 4;
	shl.b32 	%r274, %r272, 1;
	xor.b32  	%r275, %r273, %r274;
	xor.b32  	%r276, %r275, %r268;
	xor.b32  	%r277, %r276, %r272;
	add.s32 	%r278, %r1714, %r277;
	add.s32 	%r279, %r278, 3388;
	and.b32  	%r27, %r279, 4095;
	shr.u32 	%r280, %r241, 2;
	xor.b32  	%r281, %r280, %r241;
	shl.b32 	%r282, %r277, 4;
	shl.b32 	%r283, %r281, 1;
	xor.b32  	%r284, %r282, %r283;
	xor.b32  	%r285, %r284, %r277;
	xor.b32  	%r286, %r285, %r281;
	add.s32 	%r287, %r1714, %r286;
	add.s32 	%r288, %r287, 1281;
	and.b32  	%r28, %r288, 4095;
	shr.u32 	%r289, %r250, 2;
	xor.b32  	%r290, %r289, %r250;
	shl.b32 	%r291, %r286, 4;
	shl.b32 	%r292, %r290, 1;
	xor.b32  	%r293, %r291, %r292;
	xor.b32  	%r294, %r293, %r286;
	xor.b32  	%r295, %r294, %r290;
	add.s32 	%r296, %r1714, %r295;
	add.s32 	%r297, %r296, 3270;
	and.b32  	%r29, %r297, 4095;
	shr.u32 	%r298, %r259, 2;
	xor.b32  	%r299, %r298, %r259;
	shl.b32 	%r300, %r295, 4;
	shl.b32 	%r301, %r299, 1;
	xor.b32  	%r302, %r300, %r301;
	xor.b32  	%r303, %r302, %r295;
	xor.b32  	%r304, %r303, %r299;
	add.s32 	%r305, %r1714, %r304;
	add.s32 	%r306, %r305, 1163;
	and.b32  	%r30, %r306, 4095;
	shr.u32 	%r307, %r268, 2;
	xor.b32  	%r308, %r307, %r268;
	shl.b32 	%r309, %r304, 4;
	shl.b32 	%r310, %r308, 1;
	xor.b32  	%r311, %r309, %r310;
	xor.b32  	%r312, %r311, %r304;
	xor.b32  	%r313, %r312, %r308;
	add.s32 	%r314, %r1714, %r313;
	add.s32 	%r315, %r314, 3152;
	and.b32  	%r31, %r315, 4095;
	shr.u32 	%r316, %r277, 2;
	xor.b32  	%r317, %r316, %r277;
	shl.b32 	%r318, %r313, 4;
	shl.b32 	%r319, %r317, 1;
	xor.b32  	%r320, %r318, %r319;
	xor.b32  	%r321, %r320, %r313;
	xor.b32  	%r322, %r321, %r317;
	add.s32 	%r323, %r1714, %r322;
	add.s32 	%r324, %r323, 1045;
	and.b32  	%r32, %r324, 4095;
	shr.u32 	%r325, %r286, 2;
	xor.b32  	%r326, %r325, %r286;
	shl.b32 	%r327, %r322, 4;
	shl.b32 	%r328, %r326, 1;
	xor.b32  	%r329, %r327, %r328;
	xor.b32  	%r330, %r329, %r322;
	xor.b32  	%r331, %r330, %r326;
	add.s32 	%r332, %r1714, %r331;
	add.s32 	%r333, %r332, 3034;
	and.b32  	%r33, %r333, 4095;
	shr.u32 	%r334, %r295, 2;
	xor.b32  	%r335, %r334, %r295;
	shl.b32 	%r336, %r331, 4;
	shl.b32 	%r337, %r335, 1;
	xor.b32  	%r338, %r336, %r337;
	xor.b32  	%r339, %r338, %r331;
	xor.b32  	%r340, %r339, %r335;
	add.s32 	%r341, %r1714, %r340;
	add.s32 	%r342, %r341, 927;
	and.b32  	%r34, %r342, 4095;
	shr.u32 	%r343, %r304, 2;
	xor.b32  	%r344, %r343, %r304;
	shl.b32 	%r345, %r340, 4;
	shl.b32 	%r346, %r344, 1;
	xor.b32  	%r347, %r345, %r346;
	xor.b32  	%r348, %r347, %r340;
	xor.b32  	%r349, %r348, %r344;
	add.s32 	%r350, %r1714, %r349;
	add.s32 	%r351, %r350, 2916;
	and.b32  	%r35, %r351, 4095;
	shr.u32 	%r352, %r313, 2;
	xor.b32  	%r353, %r352, %r313;
	shl.b32 	%r354, %r349, 4;
	shl.b32 	%r355, %r353, 1;
	xor.b32  	%r356, %r354, %r355;
	xor.b32  	%r357, %r356, %r349;
	xor.b32  	%r358, %r357, %r353;
	add.s32 	%r359, %r1714, %r358;
	add.s32 	%r360, %r359, 809;
	and.b32  	%r36, %r360, 4095;
	shr.u32 	%r361, %r322, 2;
	xor.b32  	%r362, %r361, %r322;
	shl.b32 	%r363, %r358, 4;
	shl.b32 	%r364, %r362, 1;
	xor.b32  	%r365, %r363, %r364;
	xor.b32  	%r366, %r365, %r358;
	xor.b32  	%r367, %r366, %r362;
	add.s32 	%r368, %r1714, %r367;
	add.s32 	%r369, %r368, 2798;
	and.b32  	%r37, %r369, 4095;
	shr.u32 	%r370, %r331, 2;
	xor.b32  	%r371, %r370, %r331;
	shl.b32 	%r372, %r367, 4;
	shl.b32 	%r373, %r371, 1;
	xor.b32  	%r374, %r372, %r373;
	xor.b32  	%r375, %r374, %r367;
	xor.b32  	%r376, %r375, %r371;
	add.s32 	%r377, %r1714, %r376;
	add.s32 	%r378, %r377, 691;
	and.b32  	%r38, %r378, 4095;
	shr.u32 	%r379, %r340, 2;
	xor.b32  	%r380, %r379, %r340;
	shl.b32 	%r381, %r376, 4;
	shl.b32 	%r382, %r380, 1;
	xor.b32  	%r383, %r381, %r382;
	xor.b32  	%r384, %r383, %r376;
	xor.b32  	%r385, %r384, %r380;
	add.s32 	%r386, %r1714, %r385;
	add.s32 	%r387, %r386, 2680;
	and.b32  	%r39, %r387, 4095;
	shr.u32 	%r388, %r349, 2;
	xor.b32  	%r389, %r388, %r349;
	shl.b32 	%r390, %r385, 4;
	shl.b32 	%r391, %r389, 1;
	xor.b32  	%r392, %r390, %r391;
	xor.b32  	%r393, %r392, %r385;
	xor.b32  	%r394, %r393, %r389;
	add.s32 	%r395, %r1714, %r394;
	add.s32 	%r396, %r395, 573;
	and.b32  	%r40, %r396, 4095;
	shr.u32 	%r397, %r358, 2;
	xor.b32  	%r398, %r397, %r358;
	shl.b32 	%r399, %r394, 4;
	shl.b32 	%r400, %r398, 1;
	xor.b32  	%r401, %r399, %r400;
	xor.b32  	%r402, %r401, %r394;
	xor.b32  	%r403, %r402, %r398;
	add.s32 	%r404, %r1714, %r403;
	add.s32 	%r405, %r404, 2562;
	and.b32  	%r41, %r405, 4095;
	shr.u32 	%r406, %r367, 2;
	xor.b32  	%r407, %r406, %r367;
	shl.b32 	%r408, %r403, 4;
	shl.b32 	%r409, %r407, 1;
	xor.b32  	%r410, %r408, %r409;
	xor.b32  	%r411, %r410, %r403;
	xor.b32  	%r412, %r411, %r407;
	add.s32 	%r413, %r1714, %r412;
	add.s32 	%r414, %r413, 455;
	and.b32  	%r42, %r414, 4095;
	shr.u32 	%r415, %r376, 2;
	xor.b32  	%r416, %r415, %r376;
	shl.b32 	%r417, %r412, 4;
	shl.b32 	%r418, %r416, 1;
	xor.b32  	%r419, %r417, %r418;
	xor.b32  	%r420, %r419, %r412;
	xor.b32  	%r421, %r420, %r416;
	add.s32 	%r422, %r1714, %r421;
	add.s32 	%r423, %r422, 2444;
	and.b32  	%r43, %r423, 4095;
	shr.u32 	%r424, %r385, 2;
	xor.b32  	%r425, %r424, %r385;
	shl.b32 	%r426, %r421, 4;
	shl.b32 	%r427, %r425, 1;
	xor.b32  	%r428, %r426, %r427;
	xor.b32  	%r429, %r428, %r421;
	xor.b32  	%r430, %r429, %r425;
	add.s32 	%r431, %r1714, %r430;
	add.s32 	%r432, %r431, 337;
	and.b32  	%r44, %r432, 4095;
	shr.u32 	%r433, %r394, 2;
	xor.b32  	%r434, %r433, %r394;
	shl.b32 	%r435, %r430, 4;
	shl.b32 	%r436, %r434, 1;
	xor.b32  	%r437, %r435, %r436;
	xor.b32  	%r438, %r437, %r430;
	xor.b32  	%r439, %r438, %r434;
	add.s32 	%r440, %r1714, %r439;
	add.s32 	%r441, %r440, 2326;
	and.b32  	%r45, %r441, 4095;
	shr.u32 	%r442, %r403, 2;
	xor.b32  	%r443, %r442, %r403;
	shl.b32 	%r444, %r439, 4;
	shl.b32 	%r445, %r443, 1;
	xor.b32  	%r446, %r444, %r445;
	xor.b32  	%r447, %r446, %r439;
	xor.b32  	%r448, %r447, %r443;
	add.s32 	%r449, %r1714, %r448;
	add.s32 	%r450, %r449, 219;
	and.b32  	%r46, %r450, 4095;
	shr.u32 	%r451, %r412, 2;
	xor.b32  	%r452, %r451, %r412;
	shl.b32 	%r453, %r448, 4;
	shl.b32 	%r454, %r452, 1;
	xor.b32  	%r455, %r453, %r454;
	xor.b32  	%r456, %r455, %r448;
	xor.b32  	%r457, %r456, %r452;
	add.s32 	%r458, %r1714, %r457;
	add.s32 	%r459, %r458, 2208;
	and.b32  	%r47, %r459, 4095;
	shr.u32 	%r460, %r421, 2;
	xor.b32  	%r461, %r460, %r421;
	shl.b32 	%r462, %r457, 4;
	shl.b32 	%r463, %r461, 1;
	xor.b32  	%r464, %r462, %r463;
	xor.b32  	%r465, %r464, %r457;
	xor.b32  	%r466, %r465, %r461;
	add.s32 	%r467, %r1714, %r466;
	add.s32 	%r468, %r467, 101;
	and.b32  	%r48, %r468, 4095;
	shr.u32 	%r469, %r430, 2;
	xor.b32  	%r470, %r469, %r430;
	shl.b32 	%r471, %r466, 4;
	shl.b32 	%r472, %r470, 1;
	xor.b32  	%r473, %r471, %r472;
	xor.b32  	%r474, %r473, %r466;
	xor.b32  	%r475, %r474, %r470;
	add.s32 	%r476, %r1714, %r475;
	add.s32 	%r477, %r476, 2090;
	and.b32  	%r49, %r477, 4095;
	shr.u32 	%r478, %r439, 2;
	xor.b32  	%r479, %r478, %r439;
	shl.b32 	%r480, %r475, 4;
	shl.b32 	%r481, %r479, 1;
	xor.b32  	%r482, %r480, %r481;
	xor.b32  	%r483, %r482, %r475;
	xor.b32  	%r484, %r483, %r479;
	add.s32 	%r485, %r1714, %r484;
	add.s32 	%r486, %r485, 4079;
	and.b32  	%r50, %r486, 4095;
	shr.u32 	%r487, %r448, 2;
	xor.b32  	%r488, %r487, %r448;
	shl.b32 	%r489, %r484, 4;
	shl.b32 	%r490, %r488, 1;
	xor.b32  	%r491, %r489, %r490;
	xor.b32  	%r492, %r491, %r484;
	xor.b32  	%r493, %r492, %r488;
	add.s32 	%r494, %r1714, %r493;
	add.s32 	%r495, %r494, 1972;
	and.b32  	%r51, %r495, 4095;
	shr.u32 	%r496, %r457, 2;
	xor.b32  	%r497, %r496, %r457;
	shl.b32 	%r498, %r493, 4;
	shl.b32 	%r499, %r497, 1;
	xor.b32  	%r500, %r498, %r499;
	xor.b32  	%r501, %r500, %r493;
	xor.b32  	%r502, %r501, %r497;
	add.s32 	%r503, %r1714, %r502;
	add.s32 	%r504, %r503, 3961;
	and.b32  	%r52, %r504, 4095;
	shr.u32 	%r505, %r466, 2;
	xor.b32  	%r506, %r505, %r466;
	shl.b32 	%r507, %r502, 4;
	shl.b32 	%r508, %r506, 1;
	xor.b32  	%r509, %r507, %r508;
	xor.b32  	%r510, %r509, %r502;
	xor.b32  	%r511, %r510, %r506;
	add.s32 	%r512, %r1714, %r511;
	add.s32 	%r513, %r512, 1854;
	and.b32  	%r53, %r513, 4095;
	shr.u32 	%r514, %r475, 2;
	xor.b32  	%r515, %r514, %r475;
	shl.b32 	%r516, %r511, 4;
	shl.b32 	%r517, %r515, 1;
	xor.b32  	%r518, %r516, %r517;
	xor.b32  	%r519, %r518, %r511;
	xor.b32  	%r520, %r519, %r515;
	add.s32 	%r521, %r1714, %r520;
	add.s32 	%r522, %r521, 3843;
	and.b32  	%r54, %r522, 4095;
	shr.u32 	%r523, %r484, 2;
	xor.b32  	%r524, %r523, %r484;
	shl.b32 	%r525, %r520, 4;
	shl.b32 	%r526, %r524, 1;
	xor.b32  	%r527, %r525, %r526;
	xor.b32  	%r528, %r527, %r520;
	xor.b32  	%r529, %r528, %r524;
	add.s32 	%r530, %r1714, %r529;
	add.s32 	%r531, %r530, 1736;
	and.b32  	%r55, %r531, 4095;
	shr.u32 	%r532, %r493, 2;
	xor.b32  	%r533, %r532, %r493;
	shl.b32 	%r534, %r529, 4;
	shl.b32 	%r535, %r533, 1;
	xor.b32  	%r536, %r534, %r535;
	xor.b32  	%r537, %r536, %r529;
	xor.b32  	%r538, %r537, %r533;
	add.s32 	%r539, %r1714, %r538;
	add.s32 	%r540, %r539, 3725;
	and.b32  	%r56, %r540, 4095;
	shr.u32 	%r541, %r502, 2;
	xor.b32  	%r542, %r541, %r502;
	shl.b32 	%r543, %r538, 4;
	shl.b32 	%r544, %r542, 1;
	xor.b32  	%r545, %r543, %r544;
	xor.b32  	%r546, %r545, %r538;
	xor.b32  	%r547, %r546, %r542;
	add.s32 	%r548, %r1714, %r547;
	add.s32 	%r549, %r548, 1618;
	and.b32  	%r57, %r549, 4095;
	shr.u32 	%r550, %r511, 2;
	xor.b32  	%r551, %r550, %r511;
	shl.b32 	%r552, %r547, 4;
	shl.b32 	%r553, %r551, 1;
	xor.b32  	%r554, %r552, %r553;
	xor.b32  	%r555, %r554, %r547;
	xor.b32  	%r556, %r555, %r551;
	add.s32 	%r557, %r1714, %r556;
	add.s32 	%r558, %r557, 3607;
	and.b32  	%r58, %r558, 4095;
	shr.u32 	%r559, %r520, 2;
	xor.b32  	%r560, %r559, %r520;
	shl.b32 	%r561, %r556, 4;
	shl.b32 	%r562, %r560, 1;
	xor.b32  	%r563, %r561, %r562;
	xor.b32  	%r564, %r563, %r556;
	xor.b32  	%r565, %r564, %r560;
	add.s32 	%r566, %r1714, %r565;
	add.s32 	%r567, %r566, 1500;
	and.b32  	%r59, %r567, 4095;
	shr.u32 	%r568, %r529, 2;
	xor.b32  	%r569, %r568, %r529;
	shl.b32 	%r570, %r565, 4;
	shl.b32 	%r571, %r569, 1;
	xor.b32  	%r572, %r570, %r571;
	xor.b32  	%r573, %r572, %r565;
	xor.b32  	%r574, %r573, %r569;
	add.s32 	%r575, %r1714, %r574;
	add.s32 	%r576, %r575, 3489;
	and.b32  	%r60, %r576, 4095;
	shr.u32 	%r577, %r538, 2;
	xor.b32  	%r578, %r577, %r538;
	shl.b32 	%r579, %r574, 4;
	shl.b32 	%r580, %r578, 1;
	xor.b32  	%r581, %r579, %r580;
	xor.b32  	%r582, %r581, %r574;
	xor.b32  	%r583, %r582, %r578;
	add.s32 	%r584, %r1714, %r583;
	add.s32 	%r585, %r584, 1382;
	and.b32  	%r61, %r585, 4095;
	shr.u32 	%r586, %r547, 2;
	xor.b32  	%r587, %r586, %r547;
	shl.b32 	%r588, %r583, 4;
	shl.b32 	%r589, %r587, 1;
	xor.b32  	%r590, %r588, %r589;
	xor.b32  	%r591, %r590, %r583;
	xor.b32  	%r592, %r591, %r587;
	add.s32 	%r593, %r1714, %r592;
	add.s32 	%r594, %r593, 3371;
	and.b32  	%r62, %r594, 4095;
	shr.u32 	%r595, %r556, 2;
	xor.b32  	%r596, %r595, %r556;
	shl.b32 	%r597, %r592, 4;
	shl.b32 	%r598, %r596, 1;
	xor.b32  	%r599, %r597, %r598;
	xor.b32  	%r600, %r599, %r592;
	xor.b32  	%r601, %r600, %r596;
	add.s32 	%r602, %r1714, %r601;
	add.s32 	%r603, %r602, 1264;
	and.b32  	%r63, %r603, 4095;
	shr.u32 	%r604, %r565, 2;
	xor.b32  	%r605, %r604, %r565;
	shl.b32 	%r606, %r601, 4;
	shl.b32 	%r607, %r605, 1;
	xor.b32  	%r608, %r606, %r607;
	xor.b32  	%r609, %r608, %r601;
	xor.b32  	%r610, %r609, %r605;
	add.s32 	%r611, %r1714, %r610;
	add.s32 	%r612, %r611, 3253;
	and.b32  	%r64, %r612, 4095;
	shr.u32 	%r613, %r574, 2;
	xor.b32  	%r614, %r613, %r574;
	shl.b32 	%r615, %r610, 4;
	shl.b32 	%r616, %r614, 1;
	xor.b32  	%r617, %r615, %r616;
	xor.b32  	%r618, %r617, %r610;
	xor.b32  	%r619, %r618, %r614;
	add.s32 	%r620, %r1714, %r619;
	add.s32 	%r621, %r620, 1146;
	and.b32  	%r65, %r621, 4095;
	shr.u32 	%r622, %r583, 2;
	xor.b32  	%r623, %r622, %r583;
	shl.b32 	%r624, %r619, 4;
	shl.b32 	%r625, %r623, 1;
	xor.b32  	%r626, %r624, %r625;
	xor.b32  	%r627, %r626, %r619;
	xor.b32  	%r628, %r627, %r623;
	add.s32 	%r629, %r1714, %r628;
	add.s32 	%r630, %r629, 3135;
	and.b32  	%r66, %r630, 4095;
	shr.u32 	%r631, %r592, 2;
	xor.b32  	%r632, %r631, %r592;
	shl.b32 	%r633, %r628, 4;
	shl.b32 	%r634, %r632, 1;
	xor.b32  	%r635, %r633, %r634;
	xor.b32  	%r636, %r635, %r628;
	xor.b32  	%r637, %r636, %r632;
	add.s32 	%r638, %r1714, %r637;
	add.s32 	%r639, %r638, 1028;
	and.b32  	%r67, %r639, 4095;
	shr.u32 	%r640, %r601, 2;
	xor.b32  	%r641, %r640, %r601;
	shl.b32 	%r642, %r637, 4;
	shl.b32 	%r643, %r641, 1;
	xor.b32  	%r644, %r642, %r643;
	xor.b32  	%r645, %r644, %r637;
	xor.b32  	%r646, %r645, %r641;
	add.s32 	%r647, %r1714, %r646;
	add.s32 	%r648, %r647, 3017;
	and.b32  	%r68, %r648, 4095;
	shr.u32 	%r649, %r610, 2;
	xor.b32  	%r650, %r649, %r610;
	shl.b32 	%r651, %r646, 4;
	shl.b32 	%r652, %r650, 1;
	xor.b32  	%r653, %r651, %r652;
	xor.b32  	%r654, %r653, %r646;
	xor.b32  	%r655, %r654, %r650;
	add.s32 	%r656, %r1714, %r655;
	add.s32 	%r657, %r656, 910;
	and.b32  	%r69, %r657, 4095;
	shr.u32 	%r658, %r619, 2;
	xor.b32  	%r659, %r658, %r619;
	shl.b32 	%r660, %r655, 4;
	shl.b32 	%r661, %r659, 1;
	xor.b32  	%r662, %r660, %r661;
	xor.b32  	%r663, %r662, %r655;
	xor.b32  	%r664, %r663, %r659;
	add.s32 	%r665, %r1714, %r664;
	add.s32 	%r666, %r665, 2899;
	and.b32  	%r70, %r666, 4095;
	shr.u32 	%r667, %r628, 2;
	xor.b32  	%r668, %r667, %r628;
	shl.b32 	%r669, %r664, 4;
	shl.b32 	%r670, %r668, 1;
	xor.b32  	%r671, %r669, %r670;
	xor.b32  	%r672, %r671, %r664;
	xor.b32  	%r673, %r672, %r668;
	add.s32 	%r674, %r1714, %r673;
	add.s32 	%r675, %r674, 792;
	and.b32  	%r71, %r675, 4095;
	shr.u32 	%r676, %r637, 2;
	xor.b32  	%r677, %r676, %r637;
	shl.b32 	%r678, %r673, 4;
	shl.b32 	%r679, %r677, 1;
	xor.b32  	%r680, %r678, %r679;
	xor.b32  	%r681, %r680, %r673;
	xor.b32  	%r682, %r681, %r677;
	add.s32 	%r683, %r1714, %r682;
	add.s32 	%r684, %r683, 2781;
	and.b32  	%r72, %r684, 4095;
	shr.u32 	%r685, %r646, 2;
	xor.b32  	%r686, %r685, %r646;
	shl.b32 	%r687, %r682, 4;
	shl.b32 	%r688, %r686, 1;
	xor.b32  	%r689, %r687, %r688;
	xor.b32  	%r690, %r689, %r682;
	xor.b32  	%r691, %r690, %r686;
	add.s32 	%r692, %r1714, %r691;
	add.s32 	%r693, %r692, 674;
	and.b32  	%r73, %r693, 4095;
	shr.u32 	%r694, %r655, 2;
	xor.b32  	%r695, %r694, %r655;
	shl.b32 	%r696, %r691, 4;
	shl.b32 	%r697, %r695, 1;
	xor.b32  	%r698, %r696, %r697;
	xor.b32  	%r699, %r698, %r691;
	xor.b32  	%r700, %r699, %r695;
	add.s32 	%r701, %r1714, %r700;
	add.s32 	%r702, %r701, 2663;
	and.b32  	%r74, %r702, 4095;
	shr.u32 	%r703, %r664, 2;
	xor.b32  	%r704, %r703, %r664;
	shl.b32 	%r705, %r700, 4;
	shl.b32 	%r706, %r704, 1;
	xor.b32  	%r707, %r705, %r706;
	xor.b32  	%r708, %r707, %r700;
	xor.b32  	%r709, %r708, %r704;
	add.s32 	%r710, %r1714, %r709;
	add.s32 	%r711, %r710, 556;
	and.b32  	%r75, %r711, 4095;
	shr.u32 	%r712, %r673, 2;
	xor.b32  	%r713, %r712, %r673;
	shl.b32 	%r714, %r709, 4;
	shl.b32 	%r715, %r713, 1;
	xor.b32  	%r716, %r714, %r715;
	xor.b32  	%r717, %r716, %r709;
	xor.b32  	%r718, %r717, %r713;
	add.s32 	%r719, %r1714, %r718;
	add.s32 	%r720, %r719, 2545;
	and.b32  	%r76, %r720, 4095;
	shr.u32 	%r721, %r682, 2;
	xor.b32  	%r722, %r721, %r682;
	shl.b32 	%r723, %r718, 4;
	shl.b32 	%r724, %r722, 1;
	xor.b32  	%r725, %r723, %r724;
	xor.b32  	%r726, %r725, %r718;
	xor.b32  	%r727, %r726, %r722;
	add.s32 	%r728, %r1714, %r727;
	add.s32 	%r729, %r728, 438;
	and.b32  	%r77, %r729, 4095;
	shr.u32 	%r730, %r691, 2;
	xor.b32  	%r731, %r730, %r691;
	shl.b32 	%r732, %r727, 4;
	shl.b32 	%r733, %r731, 1;
	xor.b32  	%r734, %r732, %r733;
	xor.b32  	%r735, %r734, %r727;
	xor.b32  	%r736, %r735, %r731;
	add.s32 	%r737, %r1714, %r736;
	add.s32 	%r738, %r737, 2427;
	and.b32  	%r78, %r738, 4095;
	shr.u32 	%r739, %r700, 2;
	xor.b32  	%r740, %r739, %r700;
	shl.b32 	%r741, %r736, 4;
	shl.b32 	%r742, %r740, 1;
	xor.b32  	%r743, %r741, %r742;
	xor.b32  	%r744, %r743, %r736;
	xor.b32  	%r745, %r744, %r740;
	add.s32 	%r746, %r1714, %r745;
	add.s32 	%r747, %r746, 320;
	and.b32  	%r79, %r747, 4095;
	shr.u32 	%r748, %r709, 2;
	xor.b32  	%r749, %r748, %r709;
	shl.b32 	%r750, %r745, 4;
	shl.b32 	%r751, %r749, 1;
	xor.b32  	%r752, %r750, %r751;
	xor.b32  	%r753, %r752, %r745;
	xor.b32  	%r754, %r753, %r749;
	add.s32 	%r755, %r1714, %r754;
	add.s32 	%r756, %r755, 2309;
	and.b32  	%r80, %r756, 4095;
	shr.u32 	%r757, %r718, 2;
	xor.b32  	%r758, %r757, %r718;
	shl.b32 	%r759, %r754, 4;
	shl.b32 	%r760, %r758, 1;
	xor.b32  	%r761, %r759, %r760;
	xor.b32  	%r762, %r761, %r754;
	xor.b32  	%r763, %r762, %r758;
	add.s32 	%r764, %r1714, %r763;
	add.s32 	%r765, %r764, 202;
	and.b32  	%r81, %r765, 4095;
	shr.u32 	%r766, %r727, 2;
	xor.b32  	%r767, %r766, %r727;
	shl.b32 	%r768, %r763, 4;
	shl.b32 	%r769, %r767, 1;
	xor.b32  	%r770, %r768, %r769;
	xor.b32  	%r771, %r770, %r763;
	xor.b32  	%r772, %r771, %r767;
	add.s32 	%r773, %r1714, %r772;
	add.s32 	%r774, %r773, 2191;
	and.b32  	%r82, %r774, 4095;
	shr.u32 	%r775, %r736, 2;
	xor.b32  	%r776, %r775, %r736;
	shl.b32 	%r777, %r772, 4;
	shl.b32 	%r778, %r776, 1;
	xor.b32  	%r779, %r777, %r778;
	xor.b32  	%r780, %r779, %r772;
	xor.b32  	%r781, %r780, %r776;
	add.s32 	%r782, %r1714, %r781;
	add.s32 	%r783, %r782, 84;
	and.b32  	%r83, %r783, 4095;
	shr.u32 	%r784, %r745, 2;
	xor.b32  	%r785, %r784, %r745;
	shl.b32 	%r786, %r781, 4;
	shl.b32 	%r787, %r785, 1;
	xor.b32  	%r788, %r786, %r787;
	xor.b32  	%r789, %r788, %r781;
	xor.b32  	%r790, %r789, %r785;
	add.s32 	%r791, %r1714, %r790;
	add.s32 	%r792, %r791, 2073;
	and.b32  	%r84, %r792, 4095;
	shr.u32 	%r793, %r754, 2;
	xor.b32  	%r794, %r793, %r754;
	shl.b32 	%r795, %r790, 4;
	shl.b32 	%r796, %r794, 1;
	xor.b32  	%r797, %r795, %r796;
	xor.b32  	%r798, %r797, %r790;
	xor.b32  	%r799, %r798, %r794;
	add.s32 	%r800, %r1714, %r799;
	add.s32 	%r801, %r800, 4062;
	and.b32  	%r85, %r801, 4095;
	shr.u32 	%r802, %r763, 2;
	xor.b32  	%r803, %r802, %r763;
	shl.b32 	%r804, %r799, 4;
	shl.b32 	%r805, %r803, 1;
	xor.b32  	%r806, %r804, %r805;
	xor.b32  	%r807, %r806, %r799;
	xor.b32  	%r808, %r807, %r803;
	add.s32 	%r809, %r1714, %r808;
	add.s32 	%r810, %r809, 1955;
	and.b32  	%r86, %r810, 4095;
	shr.u32 	%r811, %r772, 2;
	xor.b32  	%r812, %r811, %r772;
	shl.b32 	%r813, %r808, 4;
	shl.b32 	%r814, %r812, 1;
	xor.b32  	%r815, %r813, %r814;
	xor.b32  	%r816, %r815, %r808;
	xor.b32  	%r817, %r816, %r812;
	add.s32 	%r818, %r1714, %r817;
	add.s32 	%r819, %r818, 3944;
	and.b32  	%r87, %r819, 4095;
	shr.u32 	%r820, %r781, 2;
	xor.b32  	%r821, %r820, %r781;
	shl.b32 	%r822, %r817, 4;
	shl.b32 	%r823, %r821, 1;
	xor.b32  	%r824, %r822, %r823;
	xor.b32  	%r825, %r824, %r817;
	xor.b32  	%r826, %r825, %r821;
	add.s32 	%r827, %r1714, %r826;
	add.s32 	%r828, %r827, 1837;
	and.b32  	%r88, %r828, 4095;
	shr.u32 	%r829, %r790, 2;
	xor.b32  	%r830, %r829, %r790;
	shl.b32 	%r831, %r826, 4;
	shl.b32 	%r832, %r830, 1;
	xor.b32  	%r833, %r831, %r832;
	xor.b32  	%r834, %r833, %r826;
	xor.b32  	%r835, %r834, %r830;
	add.s32 	%r836, %r1714, %r835;
	add.s32 	%r837, %r836, 3826;
	and.b32  	%r89, %r837, 4095;
	shr.u32 	%r838, %r799, 2;
	xor.b32  	%r839, %r838, %r799;
	shl.b32 	%r840, %r835, 4;
	shl.b32 	%r841, %r839, 1;
	xor.b32  	%r842, %r840, %r841;
	xor.b32  	%r843, %r842, %r835;
	xor.b32  	%r844, %r843, %r839;
	add.s32 	%r845, %r1714, %r844;
	add.s32 	%r846, %r845, 1719;
	and.b32  	%r90, %r846, 4095;
	shr.u32 	%r847, %r808, 2;
	xor.b32  	%r848, %r847, %r808;
	shl.b32 	%r849, %r844, 4;
	shl.b32 	%r850, %r848, 1;
	xor.b32  	%r851, %r849, %r850;
	xor.b32  	%r852, %r851, %r844;
	xor.b32  	%r853, %r852, %r848;
	add.s32 	%r854, %r1714, %r853;
	add.s32 	%r855, %r854, 3708;
	and.b32  	%r91, %r855, 4095;
	shr.u32 	%r856, %r817, 2;
	xor.b32  	%r857, %r856, %r817;
	shl.b32 	%r858, %r853, 4;
	shl.b32 	%r859, %r857, 1;
	xor.b32  	%r860, %r858, %r859;
	xor.b32  	%r861, %r860, %r853;
	xor.b32  	%r862, %r861, %r857;
	add.s32 	%r863, %r1714, %r862;
	add.s32 	%r864, %r863, 1601;
	and.b32  	%r92, %r864, 4095;
	shr.u32 	%r865, %r826, 2;
	xor.b32  	%r866, %r865, %r826;
	shl.b32 	%r867, %r862, 4;
	shl.b32 	%r868, %r866, 1;
	xor.b32  	%r869, %r867, %r868;
	xor.b32  	%r870, %r869, %r862;
	xor.b32  	%r871, %r870, %r866;
	add.s32 	%r872, %r1714, %r871;
	add.s32 	%r873, %r872, 3590;
	and.b32  	%r93, %r873, 4095;
	shr.u32 	%r874, %r835, 2;
	xor.b32  	%r875, %r874, %r835;
	shl.b32 	%r876, %r871, 4;
	shl.b32 	%r877, %r875, 1;
	xor.b32  	%r878, %r876, %r877;
	xor.b32  	%r879, %r878, %r871;
	xor.b32  	%r880, %r879, %r875;
	add.s32 	%r881, %r1714, %r880;
	add.s32 	%r882, %r881, 1483;
	and.b32  	%r94, %r882, 4095;
	shr.u32 	%r883, %r844, 2;
	xor.b32  	%r884, %r883, %r844;
	shl.b32 	%r885, %r880, 4;
	shl.b32 	%r886, %r884, 1;
	xor.b32  	%r887, %r885, %r886;
	xor.b32  	%r888, %r887, %r880;
	xor.b32  	%r889, %r888, %r884;
	add.s32 	%r890, %r1714, %r889;
	add.s32 	%r891, %r890, 3472;
	and.b32  	%r95, %r891, 4095;
	shr.u32 	%r892, %r853, 2;
	xor.b32  	%r893, %r892, %r853;
	shl.b32 	%r894, %r889, 4;
	shl.b32 	%r895, %r893, 1;
	xor.b32  	%r896, %r894, %r895;
	xor.b32  	%r897, %r896, %r889;
	xor.b32  	%r898, %r897, %r893;
	add.s32 	%r899, %r1714, %r898;
	add.s32 	%r900, %r899, 1365;
	and.b32  	%r96, %r900, 4095;
	shr.u32 	%r901, %r862, 2;
	xor.b32  	%r902, %r901, %r862;
	shl.b32 	%r903, %r898, 4;
	shl.b32 	%r904, %r902, 1;
	xor.b32  	%r905, %r903, %r904;
	xor.b32  	%r906, %r905, %r898;
	xor.b32  	%r907, %r906, %r902;
	add.s32 	%r908, %r1714, %r907;
	add.s32 	%r909, %r908, 3354;
	and.b32  	%r97, %r909, 4095;
	shr.u32 	%r910, %r871, 2;
	xor.b32  	%r911, %r910, %r871;
	shl.b32 	%r912, %r907, 4;
	shl.b32 	%r913, %r911, 1;
	xor.b32  	%r914, %r912, %r913;
	xor.b32  	%r915, %r914, %r907;
	xor.b32  	%r916, %r915, %r911;
	add.s32 	%r917, %r1714, %r916;
	add.s32 	%r918, %r917, 1247;
	and.b32  	%r98, %r918, 4095;
	shr.u32 	%r919, %r880, 2;
	xor.b32  	%r920, %r919, %r880;
	shl.b32 	%r921, %r916, 4;
	shl.b32 	%r922, %r920, 1;
	xor.b32  	%r923, %r921, %r922;
	xor.b32  	%r924, %r923, %r916;
	xor.b32  	%r925, %r924, %r920;
	add.s32 	%r926, %r1714, %r925;
	add.s32 	%r927, %r926, 3236;
	and.b32  	%r99, %r927, 4095;
	shr.u32 	%r928, %r889, 2;
	xor.b32  	%r929, %r928, %r889;
	shl.b32 	%r930, %r925, 4;
	shl.b32 	%r931, %r929, 1;
	xor.b32  	%r932, %r930, %r931;
	xor.b32  	%r933, %r932, %r925;
	xor.b32  	%r934, %r933, %r929;
	add.s32 	%r935, %r1714, %r934;
	add.s32 	%r936, %r935, 1129;
	and.b32  	%r100, %r936, 4095;
	shr.u32 	%r937, %r898, 2;
	xor.b32  	%r938, %r937, %r898;
	shl.b32 	%r939, %r934, 4;
	shl.b32 	%r940, %r938, 1;
	xor.b32  	%r941, %r939, %r940;
	xor.b32  	%r942, %r941, %r934;
	xor.b32  	%r943, %r942, %r938;
	add.s32 	%r944, %r1714, %r943;
	add.s32 	%r945, %r944, 3118;
	and.b32  	%r101, %r945, 4095;
	shr.u32 	%r946, %r907, 2;
	xor.b32  	%r947, %r946, %r907;
	shl.b32 	%r948, %r943, 4;
	shl.b32 	%r949, %r947, 1;
	xor.b32  	%r950, %r948, %r949;
	xor.b32  	%r951, %r950, %r943;
	xor.b32  	%r952, %r951, %r947;
	add.s32 	%r953, %r1714, %r952;
	add.s32 	%r954, %r953, 1011;
	and.b32  	%r102, %r954, 4095;
	shr.u32 	%r955, %r916, 2;
	xor.b32  	%r956, %r955, %r916;
	shl.b32 	%r957, %r952, 4;
	shl.b32 	%r958, %r956, 1;
	xor.b32  	%r959, %r957, %r958;
	xor.b32  	%r960, %r959, %r952;
	xor.b32  	%r961, %r960, %r956;
	add.s32 	%r962, %r1714, %r961;
	add.s32 	%r963, %r962, 3000;
	and.b32  	%r103, %r963, 4095;
	shr.u32 	%r964, %r925, 2;
	xor.b32  	%r965, %r964, %r925;
	shl.b32 	%r966, %r961, 4;
	shl.b32 	%r967, %r965, 1;
	xor.b32  	%r968, %r966, %r967;
	xor.b32  	%r969, %r968, %r961;
	xor.b32  	%r970, %r969, %r965;
	add.s32 	%r971, %r1714, %r970;
	add.s32 	%r972, %r971, 893;
	and.b32  	%r104, %r972, 4095;
	shr.u32 	%r973, %r934, 2;
	xor.b32  	%r974, %r973, %r934;
	shl.b32 	%r975, %r970, 4;
	shl.b32 	%r976, %r974, 1;
	xor.b32  	%r977, %r975, %r976;
	xor.b32  	%r978, %r977, %r970;
	xor.b32  	%r979, %r978, %r974;
	add.s32 	%r980, %r1714, %r979;
	add.s32 	%r981, %r980, 2882;
	and.b32  	%r105, %r981, 4095;
	shr.u32 	%r982, %r943, 2;
	xor.b32  	%r983, %r982, %r943;
	shl.b32 	%r984, %r979, 4;
	shl.b32 	%r985, %r983, 1;
	xor.b32  	%r986, %r984, %r985;
	xor.b32  	%r987, %r986, %r979;
	xor.b32  	%r988, %r987, %r983;
	add.s32 	%r989, %r1714, %r988;
	add.s32 	%r990, %r989, 775;
	and.b32  	%r106, %r990, 4095;
	shr.u32 	%r991, %r952, 2;
	xor.b32  	%r992, %r991, %r952;
	shl.b32 	%r993, %r988, 4;
	shl.b32 	%r994, %r992, 1;
	xor.b32  	%r995, %r993, %r994;
	xor.b32  	%r996, %r995, %r988;
	xor.b32  	%r997, %r996, %r992;
	add.s32 	%r998, %r1714, %r997;
	add.s32 	%r999, %r998, 2764;
	and.b32  	%r107, %r999, 4095;
	shr.u32 	%r1000, %r961, 2;
	xor.b32  	%r1001, %r1000, %r961;
	shl.b32 	%r1002, %r997, 4;
	shl.b32 	%r1003, %r1001, 1;
	xor.b32  	%r1004, %r1002, %r1003;
	xor.b32  	%r1005, %r1004, %r997;
	xor.b32  	%r1006, %r1005, %r1001;
	add.s32 	%r1007, %r1714, %r1006;
	add.s32 	%r1008, %r1007, 657;
	and.b32  	%r108, %r1008, 4095;
	shr.u32 	%r1009, %r970, 2;
	xor.b32  	%r1010, %r1009, %r970;
	shl.b32 	%r1011, %r1006, 4;
	shl.b32 	%r1012, %r1010, 1;
	xor.b32  	%r1013, %r1011, %r1012;
	xor.b32  	%r1014, %r1013, %r1006;
	xor.b32  	%r1015, %r1014, %r1010;
	add.s32 	%r1016, %r1714, %r1015;
	add.s32 	%r1017, %r1016, 2646;
	and.b32  	%r109, %r1017, 4095;
	shr.u32 	%r1018, %r979, 2;
	xor.b32  	%r1019, %r1018, %r979;
	shl.b32 	%r1020, %r1015, 4;
	shl.b32 	%r1021, %r1019, 1;
	xor.b32  	%r1022, %r1020, %r1021;
	xor.b32  	%r1023, %r1022, %r1015;
	xor.b32  	%r1024, %r1023, %r1019;
	add.s32 	%r1025, %r1714, %r1024;
	add.s32 	%r1026, %r1025, 539;
	and.b32  	%r110, %r1026, 4095;
	shr.u32 	%r1027, %r988, 2;
	xor.b32  	%r1028, %r1027, %r988;
	shl.b32 	%r1029, %r1024, 4;
	shl.b32 	%r1030, %r1028, 1;
	xor.b32  	%r1031, %r1029, %r1030;
	xor.b32  	%r1032, %r1031, %r1024;
	xor.b32  	%r1033, %r1032, %r1028;
	add.s32 	%r1034, %r1714, %r1033;
	add.s32 	%r1035, %r1034, 2528;
	and.b32  	%r111, %r1035, 4095;
	shr.u32 	%r1036, %r997, 2;
	xor.b32  	%r1037, %r1036, %r997;
	shl.b32 	%r1038, %r1033, 4;
	shl.b32 	%r1039, %r1037, 1;
	xor.b32  	%r1040, %r1038, %r1039;
	xor.b32  	%r1041, %r1040, %r1033;
	xor.b32  	%r1042, %r1041, %r1037;
	add.s32 	%r1043, %r1714, %r1042;
	add.s32 	%r1044, %r1043, 421;
	and.b32  	%r112, %r1044, 4095;
	shr.u32 	%r1045, %r1006, 2;
	xor.b32  	%r1046, %r1045, %r1006;
	shl.b32 	%r1047, %r1042, 4;
	shl.b32 	%r1048, %r1046, 1;
	xor.b32  	%r1049, %r1047, %r1048;
	xor.b32  	%r1050, %r1049, %r1042;
	xor.b32  	%r1051, %r1050, %r1046;
	add.s32 	%r1052, %r1714, %r1051;
	add.s32 	%r1053, %r1052, 2410;
	and.b32  	%r113, %r1053, 4095;
	shr.u32 	%r1054, %r1015, 2;
	xor.b32  	%r1055, %r1054, %r1015;
	shl.b32 	%r1056, %r1051, 4;
	shl.b32 	%r1057, %r1055, 1;
	xor.b32  	%r1058, %r1056, %r1057;
	xor.b32  	%r1059, %r1058, %r1051;
	xor.b32  	%r1060, %r1059, %r1055;
	add.s32 	%r1061, %r1714, %r1060;
	add.s32 	%r1062, %r1061, 303;
	and.b32  	%r114, %r1062, 4095;
	shr.u32 	%r1063, %r1024, 2;
	xor.b32  	%r1064, %r1063, %r1024;
	shl.b32 	%r1065, %r1060, 4;
	shl.b32 	%r1066, %r1064, 1;
	xor.b32  	%r1067, %r1065, %r1066;
	xor.b32  	%r1068, %r1067, %r1060;
	xor.b32  	%r1069, %r1068, %r1064;
	add.s32 	%r1070, %r1714, %r1069;
	add.s32 	%r1071, %r1070, 2292;
	and.b32  	%r115, %r1071, 4095;
	shr.u32 	%r1072, %r1033, 2;
	xor.b32  	%r1073, %r1072, %r1033;
	shl.b32 	%r1074, %r1069, 4;
	shl.b32 	%r1075, %r1073, 1;
	xor.b32  	%r1076, %r1074, %r1075;
	xor.b32  	%r1077, %r1076, %r1069;
	xor.b32  	%r1078, %r1077, %r1073;
	add.s32 	%r1079, %r1714, %r1078;
	add.s32 	%r1080, %r1079, 185;
	and.b32  	%r116, %r1080, 4095;
	shr.u32 	%r1081, %r1042, 2;
	xor.b32  	%r1082, %r1081, %r1042;
	shl.b32 	%r1083, %r1078, 4;
	shl.b32 	%r1084, %r1082, 1;
	xor.b32  	%r1085, %r1083, %r1084;
	xor.b32  	%r1086, %r1085, %r1078;
	xor.b32  	%r1087, %r1086, %r1082;
	add.s32 	%r1088, %r1714, %r1087;
	add.s32 	%r1089, %r1088, 2174;
	and.b32  	%r117, %r1089, 4095;
	shr.u32 	%r1090, %r1051, 2;
	xor.b32  	%r1091, %r1090, %r1051;
	shl.b32 	%r1092, %r1087, 4;
	shl.b32 	%r1093, %r1091, 1;
	xor.b32  	%r1094, %r1092, %r1093;
	xor.b32  	%r1095, %r1094, %r1087;
	xor.b32  	%r1096, %r1095, %r1091;
	add.s32 	%r1097, %r1714, %r1096;
	add.s32 	%r1098, %r1097, 67;
	and.b32  	%r118, %r1098, 4095;
	shr.u32 	%r1099, %r1060, 2;
	xor.b32  	%r1100, %r1099, %r1060;
	shl.b32 	%r1101, %r1096, 4;
	shl.b32 	%r1102, %r1100, 1;
	xor.b32  	%r1103, %r1101, %r1102;
	xor.b32  	%r1104, %r1103, %r1096;
	xor.b32  	%r1105, %r1104, %r1100;
	add.s32 	%r1106, %r1714, %r1105;
	add.s32 	%r1107, %r1106, 2056;
	and.b32  	%r119, %r1107, 4095;
	shr.u32 	%r1108, %r1069, 2;
	xor.b32  	%r1109, %r1108, %r1069;
	shl.b32 	%r1110, %r1105, 4;
	shl.b32 	%r1111, %r1109, 1;
	xor.b32  	%r1112, %r1110, %r1111;
	xor.b32  	%r1113, %r1112, %r1105;
	xor.b32  	%r1114, %r1113, %r1109;
	add.s32 	%r1115, %r1714, %r1114;
	add.s32 	%r1116, %r1115, 4045;
	and.b32  	%r120, %r1116, 4095;
	shr.u32 	%r1117, %r1078, 2;
	xor.b32  	%r1118, %r1117, %r1078;
	shl.b32 	%r1119, %r1114, 4;
	shl.b32 	%r1120, %r1118, 1;
	xor.b32  	%r1121, %r1119, %r1120;
	xor.b32  	%r1122, %r1121, %r1114;
	xor.b32  	%r1123, %r1122, %r1118;
	add.s32 	%r1124, %r1714, %r1123;
	add.s32 	%r1125, %r1124, 1938;
	and.b32  	%r121, %r1125, 4095;
	shr.u32 	%r1126, %r1087, 2;
	xor.b32  	%r1127, %r1126, %r1087;
	shl.b32 	%r1128, %r1123, 4;
	shl.b32 	%r1129, %r1127, 1;
	xor.b32  	%r1130, %r1128, %r1129;
	xor.b32  	%r1131, %r1130, %r1123;
	xor.b32  	%r1132, %r1131, %r1127;
	add.s32 	%r1133, %r1714, %r1132;
	add.s32 	%r1134, %r1133, 3927;
	and.b32  	%r122, %r1134, 4095;
	shr.u32 	%r1135, %r1096, 2;
	xor.b32  	%r1136, %r1135, %r1096;
	shl.b32 	%r1137, %r1132, 4;
	shl.b32 	%r1138, %r1136, 1;
	xor.b32  	%r1139, %r1137, %r1138;
	xor.b32  	%r1140, %r1139, %r1132;
	xor.b32  	%r1141, %r1140, %r1136;
	add.s32 	%r1142, %r1714, %r1141;
	add.s32 	%r1143, %r1142, 1820;
	and.b32  	%r123, %r1143, 4095;
	shr.u32 	%r1144, %r1105, 2;
	xor.b32  	%r1145, %r1144, %r1105;
	shl.b32 	%r1146, %r1141, 4;
	shl.b32 	%r1147, %r1145, 1;
	xor.b32  	%r1148, %r1146, %r1147;
	xor.b32  	%r1149, %r1148, %r1141;
	xor.b32  	%r1150, %r1149, %r1145;
	add.s32 	%r1151, %r1714, %r1150;
	add.s32 	%r1152, %r1151, 3809;
	and.b32  	%r124, %r1152, 4095;
	shr.u32 	%r1153, %r1114, 2;
	xor.b32  	%r1154, %r1153, %r1114;
	shl.b32 	%r1155, %r1150, 4;
	shl.b32 	%r1156, %r1154, 1;
	xor.b32  	%r1157, %r1155, %r1156;
	xor.b32  	%r1158, %r1157, %r1150;
	xor.b32  	%r1159, %r1158, %r1154;
	add.s32 	%r1160, %r1714, %r1159;
	add.s32 	%r1161, %r1160, 1702;
	and.b32  	%r125, %r1161, 4095;
	shr.u32 	%r1162, %r1123, 2;
	xor.b32  	%r1163, %r1162, %r1123;
	shl.b32 	%r1164, %r1159, 4;
	shl.b32 	%r1165, %r1163, 1;
	xor.b32  	%r1166, %r1164, %r1165;
	xor.b32  	%r1167, %r1166, %r1159;
	xor.b32  	%r1168, %r1167, %r1163;
	add.s32 	%r1169, %r1714, %r1168;
	add.s32 	%r1170, %r1169, 3691;
	and.b32  	%r126, %r1170, 4095;
	shr.u32 	%r1171, %r1132, 2;
	xor.b32  	%r1172, %r1171, %r1132;
	shl.b32 	%r1173, %r1168, 4;
	shl.b32 	%r1174, %r1172, 1;
	xor.b32  	%r1175, %r1173, %r1174;
	xor.b32  	%r1176, %r1175, %r1168;
	xor.b32  	%r1177, %r1176, %r1172;
	add.s32 	%r1178, %r1714, %r1177;
	add.s32 	%r1179, %r1178, 1584;
	and.b32  	%r127, %r1179, 4095;
	shr.u32 	%r1180, %r1141, 2;
	xor.b32  	%r1181, %r1180, %r1141;
	shl.b32 	%r1182, %r1177, 4;
	shl.b32 	%r1183, %r1181, 1;
	xor.b32  	%r1184, %r1182, %r1183;
	xor.b32  	%r1185, %r1184, %r1177;
	xor.b32  	%r1186, %r1185, %r1181;
	add.s32 	%r1187, %r1714, %r1186;
	add.s32 	%r1188, %r1187, 3573;
	and.b32  	%r128, %r1188, 4095;
	shr.u32 	%r1189, %r1150, 2;
	xor.b32  	%r1190, %r1189, %r1150;
	shl.b32 	%r1191, %r1186, 4;
	shl.b32 	%r1192, %r1190, 1;
	xor.b32  	%r1193, %r1191, %r1192;
	xor.b32  	%r1194, %r1193, %r1186;
	xor.b32  	%r1195, %r1194, %r1190;
	add.s32 	%r1196, %r1714, %r1195;
	add.s32 	%r1197, %r1196, 1466;
	and.b32  	%r129, %r1197, 4095;
	shr.u32 	%r1198, %r1159, 2;
	xor.b32  	%r1199, %r1198, %r1159;
	shl.b32 	%r1200, %r1195, 4;
	shl.b32 	%r1201, %r1199, 1;
	xor.b32  	%r1202, %r1200, %r1201;
	xor.b32  	%r1203, %r1202, %r1195;
	xor.b32  	%r1204, %r1203, %r1199;
	add.s32 	%r1205, %r1714, %r1204;
	add.s32 	%r1206, %r1205, 3455;
	and.b32  	%r130, %r1206, 4095;
	shr.u32 	%r1207, %r1168, 2;
	xor.b32  	%r1208, %r1207, %r1168;
	shl.b32 	%r1209, %r1204, 4;
	shl.b32 	%r1210, %r1208, 1;
	xor.b32  	%r1211, %r1209, %r1210;
	xor.b32  	%r1212, %r1211, %r1204;
	xor.b32  	%r1213, %r1212, %r1208;
	add.s32 	%r1214, %r1714, %r1213;
	add.s32 	%r1215, %r1214, 1348;
	and.b32  	%r131, %r1215, 4095;
	shr.u32 	%r1216, %r1177, 2;
	xor.b32  	%r1217, %r1216, %r1177;
	shl.b32 	%r1218, %r1213, 4;
	shl.b32 	%r1219, %r1217, 1;
	xor.b32  	%r1220, %r1218, %r1219;
	xor.b32  	%r1221, %r1220, %r1213;
	xor.b32  	%r1222, %r1221, %r1217;
	add.s32 	%r1223, %r1714, %r1222;
	add.s32 	%r1224, %r1223, 3337;
	and.b32  	%r132, %r1224, 4095;
	shr.u32 	%r1225, %r1186, 2;
	xor.b32  	%r1226, %r1225, %r1186;
	shl.b32 	%r1227, %r1222, 4;
	shl.b32 	%r1228, %r1226, 1;
	xor.b32  	%r1229, %r1227, %r1228;
	xor.b32  	%r1230, %r1229, %r1222;
	xor.b32  	%r1231, %r1230, %r1226;
	add.s32 	%r1232, %r1714, %r1231;
	add.s32 	%r1233, %r1232, 1230;
	and.b32  	%r133, %r1233, 4095;
	shr.u32 	%r1234, %r1195, 2;
	xor.b32  	%r1235, %r1234, %r1195;
	shl.b32 	%r1236, %r1231, 4;
	shl.b32 	%r1237, %r1235, 1;
	xor.b32  	%r1238, %r1236, %r1237;
	xor.b32  	%r1239, %r1238, %r1231;
	xor.b32  	%r1240, %r1239, %r1235;
	add.s32 	%r1241, %r1714, %r1240;
	add.s32 	%r1242, %r1241, 3219;
	and.b32  	%r134, %r1242, 4095;
	shr.u32 	%r1243, %r1204, 2;
	xor.b32  	%r1244, %r1243, %r1204;
	shl.b32 	%r1245, %r1240, 4;
	shl.b32 	%r1246, %r1244, 1;
	xor.b32  	%r1247, %r1245, %r1246;
	xor.b32  	%r1248, %r1247, %r1240;
	xor.b32  	%r1249, %r1248, %r1244;
	add.s32 	%r1250, %r1714, %r1249;
	add.s32 	%r1251, %r1250, 1112;
	and.b32  	%r135, %r1251, 4095;
	shr.u32 	%r1252, %r1213, 2;
	xor.b32  	%r1253, %r1252, %r1213;
	shl.b32 	%r1254, %r1249, 4;
	shl.b32 	%r1255, %r1253, 1;
	xor.b32  	%r1256, %r1254, %r1255;
	xor.b32  	%r1257, %r1256, %r1249;
	xor.b32  	%r1258, %r1257, %r1253;
	add.s32 	%r1259, %r1714, %r1258;
	add.s32 	%r1260, %r1259, 3101;
	and.b32  	%r136, %r1260, 4095;
	shr.u32 	%r1261, %r1222, 2;
	xor.b32  	%r1262, %r1261, %r1222;
	shl.b32 	%r1263, %r1258, 4;
	shl.b32 	%r1264, %r1262, 1;
	xor.b32  	%r1265, %r1263, %r1264;
	xor.b32  	%r1266, %r1265, %r1258;
	xor.b32  	%r1267, %r1266, %r1262;
	add.s32 	%r1268, %r1714, %r1267;
	add.s32 	%r1269, %r1268, 994;
	and.b32  	%r137, %r1269, 4095;
	shr.u32 	%r1270, %r1231, 2;
	xor.b32  	%r1271, %r1270, %r1231;
	shl.b32 	%r1272, %r1267, 4;
	shl.b32 	%r1273, %r1271, 1;
	xor.b32  	%r1274, %r1272, %r1273;
	xor.b32  	%r1275, %r1274, %r1267;
	xor.b32  	%r1276, %r1275, %r1271;
	add.s32 	%r1277, %r1714, %r1276;
	add.s32 	%r138, %r1277, 2983;
	shr.u32 	%r1278, %r1240, 2;
	xor.b32  	%r1279, %r1278, %r1240;
	shl.b32 	%r1280, %r1276, 4;
	shl.b32 	%r1281, %r1279, 1;
	xor.b32  	%r1282, %r1280, %r1281;
	xor.b32  	%r1283, %r1282, %r1276;
	xor.b32  	%r1715, %r1283, %r1279;
	shr.u32 	%r1284, %r1249, 2;
	xor.b32  	%r1285, %r1284, %r1249;
	shl.b32 	%r1286, %r1715, 4;
	shl.b32 	%r1287, %r1285, 1;
	xor.b32  	%r1288, %r1286, %r1287;
	xor.b32  	%r1289, %r1288, %r1715;
	xor.b32  	%r1716, %r1289, %r1285;
	shr.u32 	%r1290, %r1258, 2;
	xor.b32  	%r1291, %r1290, %r1258;
	shl.b32 	%r1292, %r1716, 4;
	shl.b32 	%r1293, %r1291, 1;
	xor.b32  	%r1294, %r1292, %r1293;
	xor.b32  	%r1295, %r1294, %r1716;
	xor.b32  	%r1717, %r1295, %r1291;
	shr.u32 	%r1296, %r1267, 2;
	xor.b32  	%r1297, %r1296, %r1267;
	shl.b32 	%r1298, %r1717, 4;
	shl.b32 	%r1299, %r1297, 1;
	xor.b32  	%r1300, %r1298, %r1299;
	xor.b32  	%r1301, %r1300, %r1717;
	xor.b32  	%r1718, %r1301, %r1297;
	shr.u32 	%r1302, %r1276, 2;
	xor.b32  	%r1303, %r1302, %r1276;
	shl.b32 	%r1304, %r1718, 4;
	shl.b32 	%r1305, %r1303, 1;
	xor.b32  	%r1306, %r1304, %r1305;
	xor.b32  	%r1307, %r1306, %r1718;
	xor.b32  	%r1719, %r1307, %r1303;
	add.s32 	%r144, %r1714, 46391936;
	// begin inline asm
	mov.u32 %r171, %clock;
	// end inline asm
	bar.warp.sync 	-1;
	@%p2 bra 	$L__BB7_6;
	add.s32 	%r1308, %r1714, %r1718;
	add.s32 	%r1309, %r1308, 2747;
	and.b32  	%r146, %r1309, 4095;
	add.s32 	%r1310, %r1714, %r1717;
	add.s32 	%r1311, %r1310, 758;
	and.b32  	%r147, %r1311, 4095;
	add.s32 	%r1312, %r1714, %r1716;
	add.s32 	%r1313, %r1312, 2865;
	and.b32  	%r148, %r1313, 4095;
	add.s32 	%r1314, %r1714, %r1715;
	add.s32 	%r1315, %r1314, 876;
	and.b32  	%r149, %r1315, 4095;
	and.b32  	%r150, %r138, 4095;
	shl.b32 	%r1316, %r16, 2;
	shl.b32 	%r1320, %r17, 2;
	shl.b32 	%r1323, %r18, 2;
	shl.b32 	%r1326, %r19, 2;
	shl.b32 	%r1329, %r20, 2;
	shl.b32 	%r1332, %r21, 2;
	shl.b32 	%r1335, %r22, 2;
	shl.b32 	%r1338, %r23, 2;
	shl.b32 	%r1341, %r24, 2;
	shl.b32 	%r1344, %r25, 2;
	shl.b32 	%r1347, %r26, 2;
	shl.b32 	%r1350, %r27, 2;
	shl.b32 	%r1353, %r28, 2;
	shl.b32 	%r1356, %r29, 2;
	shl.b32 	%r1359, %r30, 2;
	shl.b32 	%r1362, %r31, 2;
	shl.b32 	%r1365, %r32, 2;
	shl.b32 	%r1368, %r33, 2;
	shl.b32 	%r1371, %r34, 2;
	shl.b32 	%r1374, %r35, 2;
	shl.b32 	%r1377, %r36, 2;
	shl.b32 	%r1380, %r37, 2;
	shl.b32 	%r1383, %r38, 2;
	shl.b32 	%r1386, %r39, 2;
	shl.b32 	%r1389, %r40, 2;
	shl.b32 	%r1392, %r41, 2;
	shl.b32 	%r1395, %r42, 2;
	shl.b32 	%r1398, %r43, 2;
	shl.b32 	%r1401, %r44, 2;
	shl.b32 	%r1404, %r45, 2;
	shl.b32 	%r1407, %r46, 2;
	shl.b32 	%r1410, %r47, 2;
	shl.b32 	%r1413, %r48, 2;
	shl.b32 	%r1416, %r49, 2;
	shl.b32 	%r1419, %r50, 2;
	shl.b32 	%r1422, %r51, 2;
	shl.b32 	%r1425, %r52, 2;
	shl.b32 	%r1428, %r53, 2;
	shl.b32 	%r1431, %r54, 2;
	shl.b32 	%r1434, %r55, 2;
	shl.b32 	%r1437, %r56, 2;
	shl.b32 	%r1440, %r57, 2;
	shl.b32 	%r1443, %r58, 2;
	shl.b32 	%r1446, %r59, 2;
	shl.b32 	%r1449, %r60, 2;
	shl.b32 	%r1452, %r61, 2;
	shl.b32 	%r1455, %r62, 2;
	shl.b32 	%r1458, %r63, 2;
	shl.b32 	%r1461, %r64, 2;
	shl.b32 	%r1464, %r65, 2;
	shl.b32 	%r1467, %r66, 2;
	shl.b32 	%r1470, %r67, 2;
	shl.b32 	%r1473, %r68, 2;
	shl.b32 	%r1476, %r69, 2;
	shl.b32 	%r1479, %r70, 2;
	shl.b32 	%r1482, %r71, 2;
	shl.b32 	%r1485, %r72, 2;
	shl.b32 	%r1488, %r73, 2;
	shl.b32 	%r1491, %r74, 2;
	shl.b32 	%r1494, %r75, 2;
	shl.b32 	%r1497, %r76, 2;
	shl.b32 	%r1500, %r77, 2;
	shl.b32 	%r1503, %r78, 2;
	shl.b32 	%r1506, %r79, 2;
	shl.b32 	%r1509, %r80, 2;
	shl.b32 	%r1512, %r81, 2;
	shl.b32 	%r1515, %r82, 2;
	shl.b32 	%r1518, %r83, 2;
	shl.b32 	%r1521, %r84, 2;
	shl.b32 	%r1524, %r85, 2;
	shl.b32 	%r1527, %r86, 2;
	shl.b32 	%r1530, %r87, 2;
	shl.b32 	%r1533, %r88, 2;
	shl.b32 	%r1536, %r89, 2;
	shl.b32 	%r1539, %r90, 2;
	shl.b32 	%r1542, %r91, 2;
	shl.b32 	%r1545, %r92, 2;
	shl.b32 	%r1548, %r93, 2;
	shl.b32 	%r1551, %r94, 2;
	shl.b32 	%r1554, %r95, 2;
	shl.b32 	%r1557, %r96, 2;
	shl.b32 	%r1560, %r97, 2;
	shl.b32 	%r1563, %r98, 2;
	shl.b32 	%r1566, %r99, 2;
	shl.b32 	%r1569, %r100, 2;
	shl.b32 	%r1572, %r101, 2;
	shl.b32 	%r1575, %r102, 2;
	shl.b32 	%r1578, %r103, 2;
	shl.b32 	%r1581, %r104, 2;
	shl.b32 	%r1584, %r105, 2;
	shl.b32 	%r1587, %r106, 2;
	shl.b32 	%r1590, %r107, 2;
	shl.b32 	%r1593, %r108, 2;
	shl.b32 	%r1596, %r109, 2;
	shl.b32 	%r1599, %r110, 2;
	shl.b32 	%r1602, %r111, 2;
	shl.b32 	%r1605, %r112, 2;
	shl.b32 	%r1608, %r113, 2;
	shl.b32 	%r1611, %r114, 2;
	shl.b32 	%r1614, %r115, 2;
	shl.b32 	%r1617, %r116, 2;
	shl.b32 	%r1620, %r117, 2;
	shl.b32 	%r1623, %r118, 2;
	shl.b32 	%r1626, %r119, 2;
	shl.b32 	%r1629, %r120, 2;
	shl.b32 	%r1632, %r121, 2;
	shl.b32 	%r1635, %r122, 2;
	shl.b32 	%r1638, %r123, 2;
	shl.b32 	%r1641, %r124, 2;
	shl.b32 	%r1644, %r125, 2;
	shl.b32 	%r1647, %r126, 2;
	shl.b32 	%r1650, %r127, 2;
	shl.b32 	%r1653, %r128, 2;
	shl.b32 	%r1656, %r129, 2;
	shl.b32 	%r1659, %r130, 2;
	shl.b32 	%r1662, %r131, 2;
	shl.b32 	%r1665, %r132, 2;
	shl.b32 	%r1668, %r133, 2;
	shl.b32 	%r1671, %r134, 2;
	shl.b32 	%r1674, %r135, 2;
	shl.b32 	%r1677, %r136, 2;
	shl.b32 	%r1680, %r137, 2;
	shl.b32 	%r1683, %r150, 2;
	shl.b32 	%r1686, %r149, 2;
	shl.b32 	%r1689, %r148, 2;
	shl.b32 	%r1692, %r147, 2;
	shl.b32 	%r1695, %r146, 2;
	mov.u32 	%r1720, %r4;
$L__BB7_5:
	mov.u32 	%r1317, _ZZ5benchILi128EEvPiiiE10bin_values;
	add.s32 	%r1318, %r1317, %r1316;
	atom.shared.add.u32 	%r1319, [%r1318], 1;
	add.s32 	%r1321, %r1317, %r1320;
	atom.shared.add.u32 	%r1322, [%r1321], 1;
	add.s32 	%r1324, %r1317, %r1323;
	atom.shared.add.u32 	%r1325, [%r1324], 1;
	add.s32 	%r1327, %r1317, %r1326;
	atom.shared.add.u32 	%r1328, [%r1327], 1;
	add.s32 	%r1330, %r1317, %r1329;
	atom.shared.add.u32 	%r1331, [%r1330], 1;
	add.s32 	%r1333, %r1317, %r1332;
	atom.shared.add.u32 	%r1334, [%r1333], 1;
	add.s32 	%r1336, %r1317, %r1335;
	atom.shared.add.u32 	%r1337, [%r1336], 1;
	add.s32 	%r1339, %r1317, %r1338;
	atom.shared.add.u32 	%r1340, [%r1339], 1;
	add.s32 	%r1342, %r1317, %r1341;
	atom.shared.add.u32 	%r1343, [%r1342], 1;
	add.s32 	%r1345, %r1317, %r1344;
	atom.shared.add.u32 	%r1346, [%r1345], 1;
	add.s32 	%r1348, %r1317, %r1347;
	atom.shared.add.u32 	%r1349, [%r1348], 1;
	add.s32 	%r1351, %r1317, %r1350;
	atom.shared.add.u32 	%r1352, [%r1351], 1;
	add.s32 	%r1354, %r1317, %r1353;
	atom.shared.add.u32 	%r1355, [%r1354], 1;
	add.s32 	%r1357, %r1317, %r1356;
	atom.shared.add.u32 	%r1358, [%r1357], 1;
	add.s32 	%r1360, %r1317, %r1359;
	atom.shared.add.u32 	%r1361, [%r1360], 1;
	add.s32 	%r1363, %r1317, %r1362;
	atom.shared.add.u32 	%r1364, [%r1363], 1;
	add.s32 	%r1366, %r1317, %r1365;
	atom.shared.add.u32 	%r1367, [%r1366], 1;
	add.s32 	%r1369, %r1317, %r1368;
	atom.shared.add.u32 	%r1370, [%r1369], 1;
	add.s32 	%r1372, %r1317, %r1371;
	atom.shared.add.u32 	%r1373, [%r1372], 1;
	add.s32 	%r1375, %r1317, %r1374;
	atom.shared.add.u32 	%r1376, [%r1375], 1;
	add.s32 	%r1378, %r1317, %r1377;
	atom.shared.add.u32 	%r1379, [%r1378], 1;
	add.s32 	%r1381, %r1317, %r1380;
	atom.shared.add.u32 	%r1382, [%r1381], 1;
	add.s32 	%r1384, %r1317, %r1383;
	atom.shared.add.u32 	%r1385, [%r1384], 1;
	add.s32 	%r1387, %r1317, %r1386;
	atom.shared.add.u32 	%r1388, [%r1387], 1;
	add.s32 	%r1390, %r1317, %r1389;
	atom.shared.add.u32 	%r1391, [%r1390], 1;
	add.s32 	%r1393, %r1317, %r1392;
	atom.shared.add.u32 	%r1394, [%r1393], 1;
	add.s32 	%r1396, %r1317, %r1395;
	atom.shared.add.u32 	%r1397, [%r1396], 1;
	add.s32 	%r1399, %r1317, %r1398;
	atom.shared.add.u32 	%r1400, [%r1399], 1;
	add.s32 	%r1402, %r1317, %r1401;
	atom.shared.add.u32 	%r1403, [%r1402], 1;
	add.s32 	%r1405, %r1317, %r1404;
	atom.shared.add.u32 	%r1406, [%r1405], 1;
	add.s32 	%r1408, %r1317, %r1407;
	atom.shared.add.u32 	%r1409, [%r1408], 1;
	add.s32 	%r1411, %r1317, %r1410;
	atom.shared.add.u32 	%r1412, [%r1411], 1;
	add.s32 	%r1414, %r1317, %r1413;
	atom.shared.add.u32 	%r1415, [%r1414], 1;
	add.s32 	%r1417, %r1317, %r1416;
	atom.shared.add.u32 	%r1418, [%r1417], 1;
	add.s32 	%r1420, %r1317, %r1419;
	atom.shared.add.u32 	%r1421, [%r1420], 1;
	add.s32 	%r1423, %r1317, %r1422;
	atom.shared.add.u32 	%r1424, [%r1423], 1;
	add.s32 	%r1426, %r1317, %r1425;
	atom.shared.add.u32 	%r1427, [%r1426], 1;
	add.s32 	%r1429, %r1317, %r1428;
	atom.shared.add.u32 	%r1430, [%r1429], 1;
	add.s32 	%r1432, %r1317, %r1431;
	atom.shared.add.u32 	%r1433, [%r1432], 1;
	add.s32 	%r1435, %r1317, %r1434;
	atom.shared.add.u32 	%r1436, [%r1435], 1;
	add.s32 	%r1438, %r1317, %r1437;
	atom.shared.add.u32 	%r1439, [%r1438], 1;
	add.s32 	%r1441, %r1317, %r1440;
	atom.shared.add.u32 	%r1442, [%r1441], 1;
	add.s32 	%r1444, %r1317, %r1443;
	atom.shared.add.u32 	%r1445, [%r1444], 1;
	add.s32 	%r1447, %r1317, %r1446;
	atom.shared.add.u32 	%r1448, [%r1447], 1;
	add.s32 	%r1450, %r1317, %r1449;
	atom.shared.add.u32 	%r1451, [%r1450], 1;
	add.s32 	%r1453, %r1317, %r1452;
	atom.shared.add.u32 	%r1454, [%r1453], 1;
	add.s32 	%r1456, %r1317, %r1455;
	atom.shared.add.u32 	%r1457, [%r1456], 1;
	add.s32 	%r1459, %r1317, %r1458;
	atom.shared.add.u32 	%r1460, [%r1459], 1;
	add.s32 	%r1462, %r1317, %r1461;
	atom.shared.add.u32 	%r1463, [%r1462], 1;
	add.s32 	%r1465, %r1317, %r1464;
	atom.shared.add.u32 	%r1466, [%r1465], 1;
	add.s32 	%r1468, %r1317, %r1467;
	atom.shared.add.u32 	%r1469, [%r1468], 1;
	add.s32 	%r1471, %r1317, %r1470;
	atom.shared.add.u32 	%r1472, [%r1471], 1;
	add.s32 	%r1474, %r1317, %r1473;
	atom.shared.add.u32 	%r1475, [%r1474], 1;
	add.s32 	%r1477, %r1317, %r1476;
	atom.shared.add.u32 	%r1478, [%r1477], 1;
	add.s32 	%r1480, %r1317, %r1479;
	atom.shared.add.u32 	%r1481, [%r1480], 1;
	add.s32 	%r1483, %r1317, %r1482;
	atom.shared.add.u32 	%r1484, [%r1483], 1;
	add.s32 	%r1486, %r1317, %r1485;
	atom.shared.add.u32 	%r1487, [%r1486], 1;
	add.s32 	%r1489, %r1317, %r1488;
	atom.shared.add.u32 	%r1490, [%r1489], 1;
	add.s32 	%r1492, %r1317, %r1491;
	atom.shared.add.u32 	%r1493, [%r1492], 1;
	add.s32 	%r1495, %r1317, %r1494;
	atom.shared.add.u32 	%r1496, [%r1495], 1;
	add.s32 	%r1498, %r1317, %r1497;
	atom.shared.add.u32 	%r1499, [%r1498], 1;
	add.s32 	%r1501, %r1317, %r1500;
	atom.shared.add.u32 	%r1502, [%r1501], 1;
	add.s32 	%r1504, %r1317, %r1503;
	atom.shared.add.u32 	%r1505, [%r1504], 1;
	add.s32 	%r1507, %r1317, %r1506;
	atom.shared.add.u32 	%r1508, [%r1507], 1;
	add.s32 	%r1510, %r1317, %r1509;
	atom.shared.add.u32 	%r1511, [%r1510], 1;
	add.s32 	%r1513, %r1317, %r1512;
	atom.shared.add.u32 	%r1514, [%r1513], 1;
	add.s32 	%r1516, %r1317, %r1515;
	atom.shared.add.u32 	%r1517, [%r1516], 1;
	add.s32 	%r1519, %r1317, %r1518;
	atom.shared.add.u32 	%r1520, [%r1519], 1;
	add.s32 	%r1522, %r1317, %r1521;
	atom.shared.add.u32 	%r1523, [%r1522], 1;
	add.s32 	%r1525, %r1317, %r1524;
	atom.shared.add.u32 	%r1526, [%r1525], 1;
	add.s32 	%r1528, %r1317, %r1527;
	atom.shared.add.u32 	%r1529, [%r1528], 1;
	add.s32 	%r1531, %r1317, %r1530;
	atom.shared.add.u32 	%r1532, [%r1531], 1;
	add.s32 	%r1534, %r1317, %r1533;
	atom.shared.add.u32 	%r1535, [%r1534], 1;
	add.s32 	%r1537, %r1317, %r1536;
	atom.shared.add.u32 	%r1538, [%r1537], 1;
	add.s32 	%r1540, %r1317, %r1539;
	atom.shared.add.u32 	%r1541, [%r1540], 1;
	add.s32 	%r1543, %r1317, %r1542;
	atom.shared.add.u32 	%r1544, [%r1543], 1;
	add.s32 	%r1546, %r1317, %r1545;
	atom.shared.add.u32 	%r1547, [%r1546], 1;
	add.s32 	%r1549, %r1317, %r1548;
	atom.shared.add.u32 	%r1550, [%r1549], 1;
	add.s32 	%r1552, %r1317, %r1551;
	atom.shared.add.u32 	%r1553, [%r1552], 1;
	add.s32 	%r1555, %r1317, %r1554;
	atom.shared.add.u32 	%r1556, [%r1555], 1;
	add.s32 	%r1558, %r1317, %r1557;
	atom.shared.add.u32 	%r1559, [%r1558], 1;
	add.s32 	%r1561, %r1317, %r1560;
	atom.shared.add.u32 	%r1562, [%r1561], 1;
	add.s32 	%r1564, %r1317, %r1563;
	atom.shared.add.u32 	%r1565, [%r1564], 1;
	add.s32 	%r1567, %r1317, %r1566;
	atom.shared.add.u32 	%r1568, [%r1567], 1;
	add.s32 	%r1570, %r1317, %r1569;
	atom.shared.add.u32 	%r1571, [%r1570], 1;
	add.s32 	%r1573, %r1317, %r1572;
	atom.shared.add.u32 	%r1574, [%r1573], 1;
	add.s32 	%r1576, %r1317, %r1575;
	atom.shared.add.u32 	%r1577, [%r1576], 1;
	add.s32 	%r1579, %r1317, %r1578;
	atom.shared.add.u32 	%r1580, [%r1579], 1;
	add.s32 	%r1582, %r1317, %r1581;
	atom.shared.add.u32 	%r1583, [%r1582], 1;
	add.s32 	%r1585, %r1317, %r1584;
	atom.shared.add.u32 	%r1586, [%r1585], 1;
	add.s32 	%r1588, %r1317, %r1587;
	atom.shared.add.u32 	%r1589, [%r1588], 1;
	add.s32 	%r1591, %r1317, %r1590;
	atom.shared.add.u32 	%r1592, [%r1591], 1;
	add.s32 	%r1594, %r1317, %r1593;
	atom.shared.add.u32 	%r1595, [%r1594], 1;
	add.s32 	%r1597, %r1317, %r1596;
	atom.shared.add.u32 	%r1598, [%r1597], 1;
	add.s32 	%r1600, %r1317, %r1599;
	atom.shared.add.u32 	%r1601, [%r1600], 1;
	add.s32 	%r1603, %r1317, %r1602;
	atom.shared.add.u32 	%r1604, [%r1603], 1;
	add.s32 	%r1606, %r1317, %r1605;
	atom.shared.add.u32 	%r1607, [%r1606], 1;
	add.s32 	%r1609, %r1317, %r1608;
	atom.shared.add.u32 	%r1610, [%r1609], 1;
	add.s32 	%r1612, %r1317, %r1611;
	atom.shared.add.u32 	%r1613, [%r1612], 1;
	add.s32 	%r1615, %r1317, %r1614;
	atom.shared.add.u32 	%r1616, [%r1615], 1;
	add.s32 	%r1618, %r1317, %r1617;
	atom.shared.add.u32 	%r1619, [%r1618], 1;
	add.s32 	%r1621, %r1317, %r1620;
	atom.shared.add.u32 	%r1622, [%r1621], 1;
	add.s32 	%r1624, %r1317, %r1623;
	atom.shared.add.u32 	%r1625, [%r1624], 1;
	add.s32 	%r1627, %r1317, %r1626;
	atom.shared.add.u32 	%r1628, [%r1627], 1;
	add.s32 	%r1630, %r1317, %r1629;
	atom.shared.add.u32 	%r1631, [%r1630], 1;
	add.s32 	%r1633, %r1317, %r1632;
	atom.shared.add.u32 	%r1634, [%r1633], 1;
	add.s32 	%r1636, %r1317, %r1635;
	atom.shared.add.u32 	%r1637, [%r1636], 1;
	add.s32 	%r1639, %r1317, %r1638;
	atom.shared.add.u32 	%r1640, [%r1639], 1;
	add.s32 	%r1642, %r1317, %r1641;
	atom.shared.add.u32 	%r1643, [%r1642], 1;
	add.s32 	%r1645, %r1317, %r1644;
	atom.shared.add.u32 	%r1646, [%r1645], 1;
	add.s32 	%r1648, %r1317, %r1647;
	atom.shared.add.u32 	%r1649, [%r1648], 1;
	add.s32 	%r1651, %r1317, %r1650;
	atom.shared.add.u32 	%r1652, [%r1651], 1;
	add.s32 	%r1654, %r1317, %r1653;
	atom.shared.add.u32 	%r1655, [%r1654], 1;
	add.s32 	%r1657, %r1317, %r1656;
	atom.shared.add.u32 	%r1658, [%r1657], 1;
	add.s32 	%r1660, %r1317, %r1659;
	atom.shared.add.u32 	%r1661, [%r1660], 1;
	add.s32 	%r1663, %r1317, %r1662;
	atom.shared.add.u32 	%r1664, [%r1663], 1;
	add.s32 	%r1666, %r1317, %r1665;
	atom.shared.add.u32 	%r1667, [%r1666], 1;
	add.s32 	%r1669, %r1317, %r1668;
	atom.shared.add.u32 	%r1670, [%r1669], 1;
	add.s32 	%r1672, %r1317, %r1671;
	atom.shared.add.u32 	%r1673, [%r1672], 1;
	add.s32 	%r1675, %r1317, %r1674;
	atom.shared.add.u32 	%r1676, [%r1675], 1;
	add.s32 	%r1678, %r1317, %r1677;
	atom.shared.add.u32 	%r1679, [%r1678], 1;
	add.s32 	%r1681, %r1317, %r1680;
	atom.shared.add.u32 	%r1682, [%r1681], 1;
	add.s32 	%r1684, %r1317, %r1683;
	atom.shared.add.u32 	%r1685, [%r1684], 1;
	add.s32 	%r1687, %r1317, %r1686;
	atom.shared.add.u32 	%r1688, [%r1687], 1;
	add.s32 	%r1690, %r1317, %r1689;
	atom.shared.add.u32 	%r1691, [%r1690], 1;
	add.s32 	%r1693, %r1317, %r1692;
	atom.shared.add.u32 	%r1694, [%r1693], 1;
	add.s32 	%r1696, %r1317, %r1695;
	atom.shared.add.u32 	%r1697, [%r1696], 1;
	add.s32 	%r1698, %r1719, %r144;
	shl.b32 	%r1699, %r1698, 2;
	and.b32  	%r1700, %r1699, 16380;
	add.s32 	%r1701, %r1317, %r1700;
	atom.shared.add.u32 	%r1702, [%r1701], 1;
	add.s32 	%r1720, %r1720, 1;
	setp.ne.s32 	%p3, %r1720, 0;
	@%p3 bra 	$L__BB7_5;
$L__BB7_6:
	bar.warp.sync 	-1;
	// begin inline asm
	mov.u32 %r1703, %clock;
	// end inline asm
	sub.s32 	%r1704, %r1703, %r171;
	cvt.u64.u32 	%rd5, %r1704;
	add.s64 	%rd10, %rd10, %rd5;
	add.s32 	%r1713, %r1713, 1;
	setp.ne.s32 	%p4, %r1713, 32;
	mov.u32 	%r1714, %r144;
	@%p4 bra 	$L__BB7_3;
	mov.u32 	%r154, %tid.x;
	and.b32  	%r1705, %r154, 31;
	setp.ne.s32 	%p5, %r1705, 0;
	@%p5 bra 	$L__BB7_9;
	ld.param.u64 	%rd9, [_Z5benchILi128EEvPiii_param_0];
	mov.u32 	%r1706, %ctaid.x;
	mov.u32 	%r1707, %ntid.x;
	mad.lo.s32 	%r1708, %r1706, %r1707, %r154;
	shr.u32 	%r1709, %r1708, 5;
	cvta.to.global.u64 	%rd6, %rd9;
	mul.wide.u32 	%rd7, %r1709, 4;
	add.s64 	%rd8, %rd6, %rd7;
	st.global.u32 	[%rd8], %rd10;
$L__BB7_9:
	ret;

}
	// .globl	_Z5benchILi256EEvPiii
.visible .entry _Z5benchILi256EEvPiii(
	.param .u64 .ptr .align 1 _Z5benchILi256EEvPiii_param_0,
	.param .u32 _Z5benchILi256EEvPiii_param_1,
	.param .u32 _Z5benchILi256EEvPiii_param_2
)
{
	.reg .pred 	%p<6>;
	.reg .b32 	%r<1721>;
	.reg .b64 	%rd<11>;
	// demoted variable
	.shared .align 4 .b8 _ZZ5benchILi256EEvPiiiE10bin_values[16384];
	mov.b32 	%r1712, 0;
	mov.u32 	%r1, %tid.x;
	mov.u32 	%r158, _ZZ5benchILi256EEvPiiiE10bin_values;
$L__BB8_1:
	.pragma "nounroll";
	shl.b32 	%r157, %r1712, 2;
	add.s32 	%r159, %r158, %r157;
	mov.b32 	%r160, 0;
	st.shared.u32 	[%r159], %r160;
	add.s32 	%r1712, %r1712, 1;
	setp.ne.s32 	%p1, %r1712, 4096;
	@%p1 bra 	$L__BB8_1;
	ld.param.u32 	%r1710, [_Z5benchILi256EEvPiii_param_1];
	add.s32 	%r164, %r1, 134;
	xor.b32  	%r165, %r164, -1429050551;
	mul.lo.s32 	%r166, %r165, 1099087573;
	bar.sync 	0;
	shr.s32 	%r167, %r1710, 31;
	shr.u32 	%r168, %r167, 25;
	add.s32 	%r169, %r1710, %r168;
	shr.s32 	%r170, %r169, 7;
	neg.s32 	%r4, %r170;
	add.s32 	%r1719, %r166, 5783321;
	xor.b32  	%r1716, %r166, 362436069;
	add.s32 	%r1715, %r166, 123456789;
	add.s32 	%r1714, %r166, -638133224;
	mov.b32 	%r1718, -589760388;
	mov.b32 	%r1717, -123459836;
	mov.b64 	%rd10, 0;
	mov.b32 	%r1713, 0;
$L__BB8_3:
	ld.param.u32 	%r1711, [_Z5benchILi256EEvPiii_param_1];
	setp.lt.s32 	%p2, %r1711, 128;
	shr.u32 	%r172, %r1715, 2;
	xor.b32  	%r173, %r172, %r1715;
	shl.b32 	%r174, %r1719, 4;
	shl.b32 	%r175, %r173, 1;
	xor.b32  	%r176, %r174, %r175;
	xor.b32  	%r177, %r176, %r1719;
	xor.b32  	%r178, %r177, %r173;
	add.s32 	%r179, %r1714, %r178;
	add.s32 	%r180, %r179, 1989;
	and.b32  	%r16, %r180, 4095;
	shr.u32 	%r181, %r1716, 2;
	xor.b32  	%r182, %r181, %r1716;
	shl.b32 	%r183, %r178, 4;
	shl.b32 	%r184, %r182, 1;
	xor.b32  	%r185, %r183, %r184;
	xor.b32  	%r186, %r185, %r178;
	xor.b32  	%r187, %r186, %r182;
	add.s32 	%r188, %r1714, %r187;
	add.s32 	%r189, %r188, 3978;
	and.b32  	%r17, %r189, 4095;
	shr.u32 	%r190, %r1717, 2;
	xor.b32  	%r191, %r190, %r1717;
	shl.b32 	%r192, %r187, 4;
	shl.b32 	%r193, %r191, 1;
	xor.b32  	%r194, %r192, %r193;
	xor.b32  	%r195, %r194, %r187;
	xor.b32  	%r196, %r195, %r191;
	add.s32 	%r197, %r1714, %r196;
	add.s32 	%r198, %r197, 1871;
	and.b32  	%r18, %r198, 4095;
	shr.u32 	%r199, %r1718, 2;
	xor.b32  	%r200, %r199, %r1718;
	shl.b32 	%r201, %r196, 4;
	shl.b32 	%r202, %r200, 1;
	xor.b32  	%r203, %r201, %r202;
	xor.b32  	%r204, %r203, %r196;
	xor.b32  	%r205, %r204, %r200;
	add.s32 	%r206, %r1714, %r205;
	add.s32 	%r207, %r206, 3860;
	and.b32  	%r19, %r207, 4095;
	shr.u32 	%r208, %r1719, 2;
	xor.b32  	%r209, %r208, %r1719;
	shl.b32 	%r210, %r205, 4;
	shl.b32 	%r211, %r209, 1;
	xor.b32  	%r212, %r210, %r211;
	xor.b32  	%r213, %r212, %r205;
	xor.b32  	%r214, %r213, %r209;
	add.s32 	%r215, %r1714, %r214;
	add.s32 	%r216, %r215, 1753;
	and.b32  	%r20, %r216, 4095;
	shr.u32 	%r217, %r178, 2;
	xor.b32  	%r218, %r217, %r178;
	shl.b32 	%r219, %r214, 4;
	shl.b32 	%r220, %r218, 1;
	xor.b32  	%r221, %r219, %r220;
	xor.b32  	%r222, %r221, %r214;
	xor.b32  	%r223, %r222, %r218;
	add.s32 	%r224, %r1714, %r223;
	add.s32 	%r225, %r224, 3742;
	and.b32  	%r21, %r225, 4095;
	shr.u32 	%r226, %r187, 2;
	xor.b32  	%r227, %r226, %r187;
	shl.b32 	%r228, %r223, 4;
	shl.b32 	%r229, %r227, 1;
	xor.b32  	%r230, %r228, %r229;
	xor.b32  	%r231, %r230, %r223;
	xor.b32  	%r232, %r231, %r227;
	add.s32 	%r233, %r1714, %r232;
	add.s32 	%r234, %r233, 1635;
	and.b32  	%r22, %r234, 4095;
	shr.u32 	%r235, %r196, 2;
	xor.b32  	%r236, %r235, %r196;
	shl.b32 	%r237, %r232, 4;
	shl.b32 	%r238, %r236, 1;
	xor.b32  	%r239, %r237, %r238;
	xor.b32  	%r240, %r239, %r232;
	xor.b32  	%r241, %r240, %r236;
	add.s32 	%r242, %r1714, %r241;
	add.s32 	%r243, %r242, 3624;
	and.b32  	%r23, %r243, 4095;
	shr.u32 	%r244, %r205, 2;
	xor.b32  	%r245, %r244, %r205;
	shl.b32 	%r246, %r241, 4;
	shl.b32 	%r247, %r245, 1;
	xor.b32  	%r248, %r246, %r247;
	xor.b32  	%r249, %r248, %r241;
	xor.b32  	%r250, %r249, %r245;
	add.s32 	%r251, %r1714, %r250;
	add.s32 	%r252, %r251, 1517;
	and.b32  	%r24, %r252, 4095;
	shr.u32 	%r253, %r214, 2;
	xor.b32  	%r254, %r253, %r214;
	shl.b32 	%r255, %r250, 4;
	shl.b32 	%r256, %r254, 1;
	xor.b32  	%r257, %r255, %r256;
	xor.b32  	%r258, %r257, %r250;
	xor.b32  	%r259, %r258, %r254;
	add.s32 	%r260, %r1714, %r259;
	add.s32 	%r261, %r260, 3506;
	and.b32  	%r25, %r261, 4095;
	shr.u32 	%r262, %r223, 2;
	xor.b32  	%r263, %r262, %r223;
	shl.b32 	%r264, %r259, 4;
	shl.b32 	%r265, %r263, 1;
	xor.b32  	%r266, %r264, %r265;
	xor.b32  	%r267, %r266, %r259;
	xor.b32  	%r268, %r267, %r263;
	add.s32 	%r269, %r1714, %r268;
	add.s32 	%r270, %r269, 1399;
	and.b32  	%r26, %r270, 4095;
	shr.u32 	%r271, %r232, 2;
	xor.b32  	%r272, %r271, %r232;
	shl.b32 	%r273, %r268, 4;
	shl.b32 	%r274, %r272, 1;
	xor.b32  	%r275, %r273, %r274;
	xor.b32  	%r276, %r275, %r268;
	xor.b32  	%r277, %r276, %r272;
	add.s32 	%r278, %r1714, %r277;
	add.s32 	%r279, %r278, 3388;
	and.b32  	%r27, %r279, 4095;
	shr.u32 	%r280, %r241, 2;
	xor.b32  	%r281, %r280, %r241;
	shl.b32 	%r282, %r277, 4;
	shl.b32 	%r283, %r281, 1;
	xor.b32  	%r284, %r282, %r283;
	xor.b32  	%r285, %r284, %r277;
	xor.b32  	%r286, %r285, %r281;
	add.s32 	%r287, %r1714, %r286;
	add.s32 	%r288, %r287, 1281;
	and.b32  	%r28, %r288, 4095;
	shr.u32 	%r289, %r250, 2;
	xor.b32  	%r290, %r289, %r250;
	shl.b32 	%r291, %r286, 4;
	shl.b32 	%r292, %r290, 1;
	xor.b32  	%r293, %r291, %r292;
	xor.b32  	%r294, %r293, %r286;
	xor.b32  	%r295, %r294, %r290;
	add.s32 	%r296, %r1714, %r295;
	add.s32 	%r297, %r296, 3270;
	and.b32  	%r29, %r297, 4095;
	shr.u32 	%r298, %r259, 2;
	xor.b32  	%r299, %r298, %r259;
	shl.b32 	%r300, %r295, 4;
	shl.b32 	%r301, %r299, 1;
	xor.b32  	%r302, %r300, %r301;
	xor.b32  	%r303, %r302, %r295;
	xor.b32  	%r304, %r303, %r299;
	add.s32 	%r305, %r1714, %r304;
	add.s32 	%r306, %r305, 1163;
	and.b32  	%r30, %r306, 4095;
	shr.u32 	%r307, %r268, 2;
	xor.b32  	%r308, %r307, %r268;
	shl.b32 	%r309, %r304, 4;
	shl.b32 	%r310, %r308, 1;
	xor.b32  	%r311, %r309, %r310;
	xor.b32  	%r312, %r311, %r304;
	xor.b32  	%r313, %r312, %r308;
	add.s32 	%r314, %r1714, %r313;
	add.s32 	%r315, %r314, 3152;
	and.b32  	%r31, %r315, 4095;
	shr.u32 	%r316, %r277, 2;
	xor.b32  	%r317, %r316, %r277;
	shl.b32 	%r318, %r313, 4;
	shl.b32 	%r319, %r317, 1;
	xor.b32  	%r320, %r318, %r319;
	xor.b32  	%r321, %r320, %r313;
	xor.b32  	%r322, %r321, %r317;
	add.s32 	%r323, %r1714, %r322;
	add.s32 	%r324, %r323, 1045;
	and.b32  	%r32, %r324, 4095;
	shr.u32 	%r325, %r286, 2;
	xor.b32  	%r326, %r325, %r286;
	shl.b32 	%r327, %r322, 4;
	shl.b32 	%r328, %r326, 1;
	xor.b32  	%r329, %r327, %r328;
	xor.b32  	%r330, %r329, %r322;
	xor.b32  	%r331, %r330, %r326;
	add.s32 	%r332, %r1714, %r331;
	add.s32 	%r333, %r332, 3034;
	and.b32  	%r33, %r333, 4095;
	shr.u32 	%r334, %r295, 2;
	xor.b32  	%r335, %r334, %r295;
	shl.b32 	%r336, %r331, 4;
	shl.b32 	%r337, %r335, 1;
	xor.b32  	%r338, %r336, %r337;
	xor.b32  	%r339, %r338, %r331;
	xor.b32  	%r340, %r339, %r335;
	add.s32 	%r341, %r1714, %r340;
	add.s32 	%r342, %r341, 927;
	and.b32  	%r34, %r342, 4095;
	shr.u32 	%r343, %r304, 2;
	xor.b32  	%r344, %r343, %r304;
	shl.b32 	%r345, %r340, 4;
	shl.b32 	%r346, %r344, 1;
	xor.b32  	%r347, %r345, %r346;
	xor.b32  	%r348, %r347, %r340;
	xor.b32  	%r349, %r348, %r344;
	add.s32 	%r350, %r1714, %r349;
	add.s32 	%r351, %r350, 2916;
	and.b32  	%r35, %r351, 4095;
	shr.u32 	%r352, %r313, 2;
	xor.b32  	%r353, %r352, %r313;
	shl.b32 	%r354, %r349, 4;
	shl.b32 	%r355, %r353, 1;
	xor.b32  	%r356, %r354, %r355;
	xor.b32  	%r357, %r356, %r349;
	xor.b32  	%r358, %r357, %r353;
	add.s32 	%r359, %r1714, %r358;
	add.s32 	%r360, %r359, 809;
	and.b32  	%r36, %r360, 4095;
	shr.u32 	%r361, %r322, 2;
	xor.b32  	%r362, %r361, %r322;
	shl.b32 	%r363, %r358, 4;
	shl.b32 	%r364, %r362, 1;
	xor.b32  	%r365, %r363, %r364;
	xor.b32  	%r366, %r365, %r358;
	xor.b32  	%r367, %r366, %r362;
	add.s32 	%r368, %r1714, %r367;
	add.s32 	%r369, %r368, 2798;
	and.b32  	%r37, %r369, 4095;
	shr.u32 	%r370, %r331, 2;
	xor.b32  	%r371, %r370, %r331;
	shl.b32 	%r372, %r367, 4;
	shl.b32 	%r373, %r371, 1;
	xor.b32  	%r374, %r372, %r373;
	xor.b32  	%r375, %r374, %r367;
	xor.b32  	%r376, %r375, %r371;
	add.s32 	%r377, %r1714, %r376;
	add.s32 	%r378, %r377, 691;
	and.b32  	%r38, %r378, 4095;
	shr.u32 	%r379, %r340, 2;
	xor.b32  	%r380, %r379, %r340;
	shl.b32 	%r381, %r376, 4;
	shl.b32 	%r382, %r380, 1;
	xor.b32  	%r383, %r381, %r382;
	xor.b32  	%r384, %r383, %r376;
	xor.b32  	%r385, %r384, %r380;
	add.s32 	%r386, %r1714, %r385;
	add.s32 	%r387, %r386, 2680;
	and.b32  	%r39, %r387, 4095;
	shr.u32 	%r388, %r349, 2;
	xor.b32  	%r389, %r388, %r349;
	shl.b32 	%r390, %r385, 4;
	shl.b32 	%r391, %r389, 1;
	xor.b32  	%r392, %r390, %r391;
	xor.b32  	%r393, %r392, %r385;
	xor.b32  	%r394, %r393, %r389;
	add.s32 	%r395, %r1714, %r394;
	add.s32 	%r396, %r395, 573;
	and.b32  	%r40, %r396, 4095;
	shr.u32 	%r397, %r358, 2;
	xor.b32  	%r398, %r397, %r358;
	shl.b32 	%r399, %r394, 4;
	shl.b32 	%r400, %r398, 1;
	xor.b32  	%r401, %r399, %r400;
	xor.b32  	%r402, %r401, %r394;
	xor.b32  	%r403, %r402, %r398;
	add.s32 	%r404, %r1714, %r403;
	add.s32 	%r405, %r404, 2562;
	and.b32  	%r41, %r405, 4095;
	shr.u32 	%r406, %r367, 2;
	xor.b32  	%r407, %r406, %r367;
	shl.b32 	%r408, %r403, 4;
	shl.b32 	%r409, %r407, 1;
	xor.b32  	%r410, %r408, %r409;
	xor.b32  	%r411, %r410, %r403;
	xor.b32  	%r412, %r411, %r407;
	add.s32 	%r413, %r1714, %r412;
	add.s32 	%r414, %r413, 455;
	and.b32  	%r42, %r414, 4095;
	shr.u32 	%r415, %r376, 2;
	xor.b32  	%r416, %r415, %r376;
	shl.b32 	%r417, %r412, 4;
	shl.b32 	%r418, %r416, 1;
	xor.b32  	%r419, %r417, %r418;
	xor.b32  	%r420, %r419, %r412;
	xor.b32  	%r421, %r420, %r416;
	add.s32 	%r422, %r1714, %r421;
	add.s32 	%r423, %r422, 2444;
	and.b32  	%r43, %r423, 4095;
	shr.u32 	%r424, %r385, 2;
	xor.b32  	%r425, %r424, %r385;
	shl.b32 	%r426, %r421, 4;
	shl.b32 	%r427, %r425, 1;
	xor.b32  	%r428, %r426, %r427;
	xor.b32  	%r429, %r428, %r421;
	xor.b32  	%r430, %r429, %r425;
	add.s32 	%r431, %r1714, %r430;
	add.s32 	%r432, %r431, 337;
	and.b32  	%r44, %r432, 4095;
	shr.u32 	%r433, %r394, 2;
	xor.b32  	%r434, %r433, %r394;
	shl.b32 	%r435, %r430, 4;
	shl.b32 	%r436, %r434, 1;
	xor.b32  	%r437, %r435, %r436;
	xor.b32  	%r438, %r437, %r430;
	xor.b32  	%r439, %r438, %r434;
	add.s32 	%r440, %r1714, %r439;
	add.s32 	%r441, %r440, 2326;
	and.b32  	%r45, %r441, 4095;
	shr.u32 	%r442, %r403, 2;
	xor.b32  	%r443, %r442, %r403;
	shl.b32 	%r444, %r439, 4;
	shl.b32 	%r445, %r443, 1;
	xor.b32  	%r446, %r444, %r445;
	xor.b32  	%r447, %r446, %r439;
	xor.b32  	%r448, %r447, %r443;
	add.s32 	%r449, %r1714, %r448;
	add.s32 	%r450, %r449, 219;
	and.b32  	%r46, %r450, 4095;
	shr.u32 	%r451, %r412, 2;
	xor.b32  	%r452, %r451, %r412;
	shl.b32 	%r453, %r448, 4;
	shl.b32 	%r454, %r452, 1;
	xor.b32  	%r455, %r453, %r454;
	xor.b32  	%r456, %r455, %r448;
	xor.b32  	%r457, %r456, %r452;
	add.s32 	%r458, %r1714, %r457;
	add.s32 	%r459, %r458, 2208;
	and.b32  	%r47, %r459, 4095;
	shr.u32 	%r460, %r421, 2;
	xor.b32  	%r461, %r460, %r421;
	shl.b32 	%r462, %r457, 4;
	shl.b32 	%r463, %r461, 1;
	xor.b32  	%r464, %r462, %r463;
	xor.b32  	%r465, %r464, %r457;
	xor.b32  	%r466, %r465, %r461;
	add.s32 	%r467, %r1714, %r466;
	add.s32 	%r468, %r467, 101;
	and.b32  	%r48, %r468, 4095;
	shr.u32 	%r469, %r430, 2;
	xor.b32  	%r470, %r469, %r430;
	shl.b32 	%r471, %r466, 4;
	shl.b32 	%r472, %r470, 1;
	xor.b32  	%r473, %r471, %r472;
	xor.b32  	%r474, %r473, %r466;
	xor.b32  	%r475, %r474, %r470;
	add.s32 	%r476, %r1714, %r475;
	add.s32 	%r477, %r476, 2090;
	and.b32  	%r49, %r477, 4095;
	shr.u32 	%r478, %r439, 2;
	xor.b32  	%r479, %r478, %r439;
	shl.b32 	%r480, %r475, 4;
	shl.b32 	%r481, %r479, 1;
	xor.b32  	%r482, %r480, %r481;
	xor.b32  	%r483, %r482, %r475;
	xor.b32  	%r484, %r483, %r479;
	add.s32 	%r485, %r1714, %r484;
	add.s32 	%r486, %r485, 4079;
	and.b32  	%r50, %r486, 4095;
	shr.u32 	%r487, %r448, 2;
	xor.b32  	%r488, %r487, %r448;
	shl.b32 	%r489, %r484, 4;
	shl.b32 	%r490, %r488, 1;
	xor.b32  	%r491, %r489, %r490;
	xor.b32  	%r492, %r491, %r484;
	xor.b32  	%r493, %r492, %r488;
	add.s32 	%r494, %r1714, %r493;
	add.s32 	%r495, %r494, 1972;
	and.b32  	%r51, %r495, 4095;
	shr.u32 	%r496, %r457, 2;
	xor.b32  	%r497, %r496, %r457;
	shl.b32 	%r498, %r493, 4;
	shl.b32 	%r499, %r497, 1;
	xor.b32  	%r500, %r498, %r499;
	xor.b32  	%r501, %r500, %r493;
	xor.b32  	%r502, %r501, %r497;
	add.s32 	%r503, %r1714, %r502;
	add.s32 	%r504, %r503, 3961;
	and.b32  	%r52, %r504, 4095;
	shr.u32 	%r505, %r466, 2;
	xor.b32  	%r506, %r505, %r466;
	shl.b32 	%r507, %r502, 4;
	shl.b32 	%r508, %r506, 1;
	xor.b32  	%r509, %r507, %r508;
	xor.b32  	%r510, %r509, %r502;
	xor.b32  	%r511, %r510, %r506;
	add.s32 	%r512, %r1714, %r511;
	add.s32 	%r513, %r512, 1854;
	and.b32  	%r53, %r513, 4095;
	shr.u32 	%r514, %r475, 2;
	xor.b32  	%r515, %r514, %r475;
	shl.b32 	%r516, %r511, 4;
	shl.b32 	%r517, %r515, 1;
	xor.b32  	%r518, %r516, %r517;
	xor.b32  	%r519, %r518, %r511;
	xor.b32  	%r520, %r519, %r515;
	add.s32 	%r521, %r1714, %r520;
	add.s32 	%r522, %r521, 3843;
	and.b32  	%r54, %r522, 4095;
	shr.u32 	%r523, %r484, 2;
	xor.b32  	%r524, %r523, %r484;
	shl.b32 	%r525, %r520, 4;
	shl.b32 	%r526, %r524, 1;
	xor.b32  	%r527, %r525, %r526;
	xor.b32  	%r528, %r527, %r520;
	xor.b32  	%r529, %r528, %r524;
	add.s32 	%r530, %r1714, %r529;
	add.s32 	%r531, %r530, 1736;
	and.b32  	%r55, %r531, 4095;
	shr.u32 	%r532, %r493, 2;
	xor.b32  	%r533, %r532, %r493;
	shl.b32 	%r534, %r529, 4;
	shl.b32 	%r535, %r533, 1;
	xor.b32  	%r536, %r534, %r535;
	xor.b32  	%r537, %r536, %r529;
	xor.b32  	%r538, %r537, %r533;
	add.s32 	%r539, %r1714, %r538;
	add.s32 	%r540, %r539, 3725;
	and.b32  	%r56, %r540, 4095;
	shr.u32 	%r541, %r502, 2;
	xor.b32  	%r542, %r541, %r502;
	shl.b32 	%r543, %r538, 4;
	shl.b32 	%r544, %r542, 1;
	xor.b32  	%r545, %r543, %r544;
	xor.b32  	%r546, %r545, %r538;
	xor.b32  	%r547, %r546, %r542;
	add.s32 	%r548, %r1714, %r547;
	add.s32 	%r549, %r548, 1618;
	and.b32  	%r57, %r549, 4095;
	shr.u32 	%r550, %r511, 2;
	xor.b32  	%r551, %r550, %r511;
	shl.b32 	%r552, %r547, 4;
	shl.b32 	%r553, %r551, 1;
	xor.b32  	%r554, %r552, %r553;
	xor.b32  	%r555, %r554, %r547;
	xor.b32  	%r556, %r555, %r551;
	add.s32 	%r557, %r1714, %r556;
	add.s32 	%r558, %r557, 3607;
	and.b32  	%r58, %r558, 4095;
	shr.u32 	%r559, %r520, 2;
	xor.b32  	%r560, %r559, %r520;
	shl.b32 	%r561, %r556, 4;
	shl.b32 	%r562, %r560, 1;
	xor.b32  	%r563, %r561, %r562;
	xor.b32  	%r564, %r563, %r556;
	xor.b32  	%r565, %r564, %r560;
	add.s32 	%r566, %r1714, %r565;
	add.s32 	%r567, %r566, 1500;
	and.b32  	%r59, %r567, 4095;
	shr.u32 	%r568, %r529, 2;
	xor.b32  	%r569, %r568, %r529;
	shl.b32 	%r570, %r565, 4;
	shl.b32 	%r571, %r569, 1;
	xor.b32  	%r572, %r570, %r571;
	xor.b32  	%r573, %r572, %r565;
	xor.b32  	%r574, %r573, %r569;
	add.s32 	%r575, %r1714, %r574;
	add.s32 	%r576, %r575, 3489;
	and.b32  	%r60, %r576, 4095;
	shr.u32 	%r577, %r538, 2;
	xor.b32  	%r578, %r577, %r538;
	shl.b32 	%r579, %r574, 4;
	shl.b32 	%r580, %r578, 1;
	xor.b32  	%r581, %r579, %r580;
	xor.b32  	%r582, %r581, %r574;
	xor.b32  	%r583, %r582, %r578;
	add.s32 	%r584, %r1714, %r583;
	add.s32 	%r585, %r584, 1382;
	and.b32  	%r61, %r585, 4095;
	shr.u32 	%r586, %r547, 2;
	xor.b32  	%r587, %r586, %r547;
	shl.b32 	%r588, %r583, 4;
	shl.b32 	%r589, %r587, 1;
	xor.b32  	%r590, %r588, %r589;
	xor.b32  	%r591, %r590, %r583;
	xor.b32  	%r592, %r591, %r587;
	add.s32 	%r593, %r1714, %r592;
	add.s32 	%r594, %r593, 3371;
	and.b32  	%r62, %r594, 4095;
	shr.u32 	%r595, %r556, 2;
	xor.b32  	%r596, %r595, %r556;
	shl.b32 	%r597, %r592, 4;
	shl.b32 	%r598, %r596, 1;
	xor.b32  	%r599, %r597, %r598;
	xor.b32  	%r600, %r599, %r592;
	xor.b32  	%r601, %r600, %r596;
	add.s32 	%r602, %r1714, %r601;
	add.s32 	%r603, %r602, 1264;
	and.b32  	%r63, %r603, 4095;
	shr.u32 	%r604, %r565, 2;
	xor.b32  	%r605, %r604, %r565;
	shl.b32 	%r606, %r601, 4;
	shl.b32 	%r607, %r605, 1;
	xor.b32  	%r608, %r606, %r607;
	xor.b32  	%r609, %r608, %r601;
	xor.b32  	%r610, %r609, %r605;
	add.s32 	%r611, %r1714, %r610;
	add.s32 	%r612, %r611, 3253;
	and.b32  	%r64, %r612, 4095;
	shr.u32 	%r613, %r574, 2;
	xor.b32  	%r614, %r613, %r574;
	shl.b32 	%r615, %r610, 4;
	shl.b32 	%r616, %r614, 1;
	xor.b32  	%r617, %r615, %r616;
	xor.b32  	%r618, %r617, %r610;
	xor.b32  	%r619, %r618, %r614;
	add.s32 	%r620, %r1714, %r619;
	add.s32 	%r621, %r620, 1146;
	and.b32  	%r65, %r621, 4095;
	shr.u32 	%r622, %r583, 2;
	xor.b32  	%r623, %r622, %r583;
	shl.b32 	%r624, %r619, 4;
	shl.b32 	%r625, %r623, 1;
	xor.b32  	%r626, %r624, %r625;
	xor.b32  	%r627, %r626, %r619;
	xor.b32  	%r628, %r627, %r623;
	add.s32 	%r629, %r1714, %r628;
	add.s32 	%r630, %r629, 3135;
	and.b32  	%r66, %r630, 4095;
	shr.u32 	%r631, %r592, 2;
	xor.b32  	%r632, %r631, %r592;
	shl.b32 	%r633, %r628, 4;
	shl.b32 	%r634, %r632, 1;
	xor.b32  	%r635, %r633, %r634;
	xor.b32  	%r636, %r635, %r628;
	xor.b32  	%r637, %r636, %r632;
	add.s32 	%r638, %r1714, %r637;
	add.s32 	%r639, %r638, 1028;
	and.b32  	%r67, %r639, 4095;
	shr.u32 	%r640, %r601, 2;
	xor.b32  	%r641, %r640, %r601;
	shl.b32 	%r642, %r637, 4;
	shl.b32 	%r643, %r641, 1;
	xor.b32  	%r644, %r642, %r643;
	xor.b32  	%r645, %r644, %r637;
	xor.b32  	%r646, %r645, %r641;
	add.s32 	%r647, %r1714, %r646;
	add.s32 	%r648, %r647, 3017;
	and.b32  	%r68, %r648, 4095;
	shr.u32 	%r649, %r610, 2;
	xor.b32  	%r650, %r649, %r610;
	shl.b32 	%r651, %r646, 4;
	shl.b32 	%r652, %r650, 1;
	xor.b32  	%r653, %r651, %r652;
	xor.b32  	%r654, %r653, %r646;
	xor.b32  	%r655, %r654, %r650;
	add.s32 	%r656, %r1714, %r655;
	add.s32 	%r657, %r656, 910;
	and.b32  	%r69, %r657, 4095;
	shr.u32 	%r658, %r619, 2;
	xor.b32  	%r659, %r658, %r619;
	shl.b32 	%r660, %r655, 4;
	shl.b32 	%r661, %r659, 1;
	xor.b32  	%r662, %r660, %r661;
	xor.b32  	%r663, %r662, %r655;
	xor.b32  	%r664, %r663, %r659;
	add.s32 	%r665, %r1714, %r664;
	add.s32 	%r666, %r665, 2899;
	and.b32  	%r70, %r666, 4095;
	shr.u32 	%r667, %r628, 2;
	xor.b32  	%r668, %r667, %r628;
	shl.b32 	%r669, %r664, 4;
	shl.b32 	%r670, %r668, 1;
	xor.b32  	%r671, %r669, %r670;
	xor.b32  	%r672, %r671, %r664;
	xor.b32  	%r673, %r672, %r668;
	add.s32 	%r674, %r1714, %r673;
	add.s32 	%r675, %r674, 792;
	and.b32  	%r71, %r675, 4095;
	shr.u32 	%r676, %r637, 2;
	xor.b32  	%r677, %r676, %r637;
	shl.b32 	%r678, %r673, 4;
	shl.b32 	%r679, %r677, 1;
	xor.b32  	%r680, %r678, %r679;
	xor.b32  	%r681, %r680, %r673;
	xor.b32  	%r682, %r681, %r677;
	add.s32 	%r683, %r1714, %r682;
	add.s32 	%r684, %r683, 2781;
	and.b32  	%r72, %r684, 4095;
	shr.u32 	%r685, %r646, 2;
	xor.b32  	%r686, %r685, %r646;
	shl.b32 	%r687, %r682, 4;
	shl.b32 	%r688, %r686, 1;
	xor.b32  	%r689, %r687, %r688;
	xor.b32  	%r690, %r689, %r682;
	xor.b32  	%r691, %r690, %r686;
	add.s32 	%r692, %r1714, %r691;
	add.s32 	%r693, %r692, 674;
	and.b32  	%r73, %r693, 4095;
	shr.u32 	%r694, %r655, 2;
	xor.b32  	%r695, %r694, %r655;
	shl.b32 	%r696, %r691, 4;
	shl.b32 	%r697, %r695, 1;
	xor.b32  	%r698, %r696, %r697;
	xor.b32  	%r699, %r698, %r691;
	xor.b32  	%r700, %r699, %r695;
	add.s32 	%r701, %r1714, %r700;
	add.s32 	%r702, %r701, 2663;
	and.b32  	%r74, %r702, 4095;
	shr.u32 	%r703, %r664, 2;
	xor.b32  	%r704, %r703, %r664;
	shl.b32 	%r705, %r700, 4;
	shl.b32 	%r706, %r704, 1;
	xor.b32  	%r707, %r705, %r706;
	xor.b32  	%r708, %r707, %r700;
	xor.b32  	%r709, %r708, %r704;
	add.s32 	%r710, %r1714, %r709;
	add.s32 	%r711, %r710, 556;
	and.b32  	%r75, %r711, 4095;
	shr.u32 	%r712, %r673, 2;
	xor.b32  	%r713, %r712, %r673;
	shl.b32 	%r714, %r709, 4;
	shl.b32 	%r715, %r713, 1;
	xor.b32  	%r716, %r714, %r715;
	xor.b32  	%r717, %r716, %r709;
	xor.b32  	%r718, %r717, %r713;
	add.s32 	%r719, %r1714, %r718;
	add.s32 	%r720, %r719, 2545;
	and.b32  	%r76, %r720, 4095;
	shr.u32 	%r721, %r682, 2;
	xor.b32  	%r722, %r721, %r682;
	shl.b32 	%r723, %r718, 4;
	shl.b32 	%r724, %r722, 1;
	xor.b32  	%r725, %r723, %r724;
	xor.b32  	%r726, %r725, %r718;
	xor.b32  	%r727, %r726, %r722;
	add.s32 	%r728, %r1714, %r727;
	add.s32 	%r729, %r728, 438;
	and.b32  	%r77, %r729, 4095;
	shr.u32 	%r730, %r691, 2;
	xor.b32  	%r731, %r730, %r691;
	shl.b32 	%r732, %r727, 4;
	shl.b32 	%r733, %r731, 1;
	xor.b32  	%r734, %r732, %r733;
	xor.b32  	%r735, %r734, %r727;
	xor.b32  	%r736, %r735, %r731;
	add.s32 	%r737, %r1714, %r736;
	add.s32 	%r738, %r737, 2427;
	and.b32  	%r78, %r738, 4095;
	shr.u32 	%r739, %r700, 2;
	xor.b32  	%r740, %r739, %r700;
	shl.b32 	%r741, %r736, 4;
	shl.b32 	%r742, %r740, 1;
	xor.b32  	%r743, %r741, %r742;
	xor.b32  	%r744, %r743, %r736;
	xor.b32  	%r745, %r744, %r740;
	add.s32 	%r746, %r1714, %r745;
	add.s32 	%r747, %r746, 320;
	and.b32  	%r79, %r747, 4095;
	shr.u32 	%r748, %r709, 2;
	xor.b32  	%r749, %r748, %r709;
	shl.b32 	%r750, %r745, 4;
	shl.b32 	%r751, %r749, 1;
	xor.b32  	%r752, %r750, %r751;
	xor.b32  	%r753, %r752, %r745;
	xor.b32  	%r754, %r753, %r749;
	add.s32 	%r755, %r1714, %r754;
	add.s32 	%r756, %r755, 2309;
	and.b32  	%r80, %r756, 4095;
	shr.u32 	%r757, %r718, 2;
	xor.b32  	%r758, %r757, %r718;
	shl.b32 	%r759, %r754, 4;
	shl.b32 	%r760, %r758, 1;
	xor.b32  	%r761, %r759, %r760;
	xor.b32  	%r762, %r761, %r754;
	xor.b32  	%r763, %r762, %r758;
	add.s32 	%r764, %r1714, %r763;
	add.s32 	%r765, %r764, 202;
	and.b32  	%r81, %r765, 4095;
	shr.u32 	%r766, %r727, 2;
	xor.b32  	%r767, %r766, %r727;
	shl.b32 	%r768, %r763, 4;
	shl.b32 	%r769, %r767, 1;
	xor.b32  	%r770, %r768, %r769;
	xor.b32  	%r771, %r770, %r763;
	xor.b32  	%r772, %r771, %r767;
	add.s32 	%r773, %r1714, %r772;
	add.s32 	%r774, %r773, 2191;
	and.b32  	%r82, %r774, 4095;
	shr.u32 	%r775, %r736, 2;
	xor.b32  	%r776, %r775, %r736;
	shl.b32 	%r777, %r772, 4;
	shl.b32 	%r778, %r776, 1;
	xor.b32  	%r779, %r777, %r778;
	xor.b32  	%r780, %r779, %r772;
	xor.b32  	%r781, %r780, %r776;
	add.s32 	%r782, %r1714, %r781;
	add.s32 	%r783, %r782, 84;
	and.b32  	%r83, %r783, 4095;
	shr.u32 	%r784, %r745, 2;
	xor.b32  	%r785, %r784, %r745;
	shl.b32 	%r786, %r781, 4;
	shl.b32 	%r787, %r785, 1;
	xor.b32  	%r788, %r786, %r787;
	xor.b32  	%r789, %r788, %r781;
	xor.b32  	%r790, %r789, %r785;
	add.s32 	%r791, %r1714, %r790;
	add.s32 	%r792, %r791, 2073;
	and.b32  	%r84, %r792, 4095;
	shr.u32 	%r793, %r754, 2;
	xor.b32  	%r794, %r793, %r754;
	shl.b32 	%r795, %r790, 4;
	shl.b32 	%r796, %r794, 1;
	xor.b32  	%r797, %r795, %r796;
	xor.b32  	%r798, %r797, %r790;
	xor.b32  	%r799, %r798, %r794;
	add.s32 	%r800, %r1714, %r799;
	add.s32 	%r801, %r800, 4062;
	and.b32  	%r85, %r801, 4095;
	shr.u32 	%r802, %r763, 2;
	xor.b32  	%r803, %r802, %r763;
	shl.b32 	%r804, %r799, 4;
	shl.b32 	%r805, %r803, 1;
	xor.b32  	%r806, %r804, %r805;
	xor.b32  	%r807, %r806, %r799;
	xor.b32  	%r808, %r807, %r803;
	add.s32 	%r809, %r1714, %r808;
	add.s32 	%r810, %r809, 1955;
	and.b32  	%r86, %r810, 4095;
	shr.u32 	%r811, %r772, 2;
	xor.b32  	%r812, %r811, %r772;
	shl.b32 	%r813, %r808, 4;
	shl.b32 	%r814, %r812, 1;
	xor.b32  	%r815, %r813, %r814;
	xor.b32  	%r816, %r815, %r808;
	xor.b32  	%r817, %r816, %r812;
	add.s32 	%r818, %r1714, %r817;
	add.s32 	%r819, %r818, 3944;
	and.b32  	%r87, %r819, 4095;
	shr.u32 	%r820, %r781, 2;
	xor.b32  	%r821, %r820, %r781;
	shl.b32 	%r822, %r817, 4;
	shl.b32 	%r823, %r821, 1;
	xor.b32  	%r824, %r822, %r823;
	xor.b32  	%r825, %r824, %r817;
	xor.b32  	%r826, %r825, %r821;
	add.s32 	%r827, %r1714, %r826;
	add.s32 	%r828, %r827, 1837;
	and.b32  	%r88, %r828, 4095;
	shr.u32 	%r829, %r790, 2;
	xor.b32  	%r830, %r829, %r790;
	shl.b32 	%r831, %r826, 4;
	shl.b32 	%r832, %r830, 1;
	xor.b32  	%r833, %r831, %r832;
	xor.b32  	%r834, %r833, %r826;
	xor.b32  	%r835, %r834, %r830;
	add.s32 	%r836, %r1714, %r835;
	add.s32 	%r837, %r836, 3826;
	and.b32  	%r89, %r837, 4095;
	shr.u32 	%r838, %r799, 2;
	xor.b32  	%r839, %r838, %r799;
	shl.b32 	%r840, %r835, 4;
	shl.b32 	%r841, %r839, 1;
	xor.b32  	%r842, %r840, %r841;
	xor.b32  	%r843, %r842, %r835;
	xor.b32  	%r844, %r843, %r839;
	add.s32 	%r845, %r1714, %r844;
	add.s32 	%r846, %r845, 1719;
	and.b32  	%r90, %r846, 4095;
	shr.u32 	%r847, %r808, 2;
	xor.b32  	%r848, %r847, %r808;
	shl.b32 	%r849, %r844, 4;
	shl.b32 	%r850, %r848, 1;
	xor.b32  	%r851, %r849, %r850;
	xor.b32  	%r852, %r851, %r844;
	xor.b32  	%r853, %r852, %r848;
	add.s32 	%r854, %r1714, %r853;
	add.s32 	%r855, %r854, 3708;
	and.b32  	%r91, %r855, 4095;
	shr.u32 	%r856, %r817, 2;
	xor.b32  	%r857, %r856, %r817;
	shl.b32 	%r858, %r853, 4;
	shl.b32 	%r859, %r857, 1;
	xor.b32  	%r860, %r858, %r859;
	xor.b32  	%r861, %r860, %r853;
	xor.b32  	%r862, %r861, %r857;
	add.s32 	%r863, %r1714, %r862;
	add.s32 	%r864, %r863, 1601;
	and.b32  	%r92, %r864, 4095;
	shr.u32 	%r865, %r826, 2;
	xor.b32  	%r866, %r865, %r826;
	shl.b32 	%r867, %r862, 4;
	shl.b32 	%r868, %r866, 1;
	xor.b32  	%r869, %r867, %r868;
	xor.b32  	%r870, %r869, %r862;
	xor.b32  	%r871, %r870, %r866;
	add.s32 	%r872, %r1714, %r871;
	add.s32 	%r873, %r872, 3590;
	and.b32  	%r93, %r873, 4095;
	shr.u32 	%r874, %r835, 2;
	xor.b32  	%r875, %r874, %r835;
	shl.b32 	%r876, %r871, 4;
	shl.b32 	%r877, %r875, 1;
	xor.b32  	%r878, %r876, %r877;
	xor.b32  	%r879, %r878, %r871;
	xor.b32  	%r880, %r879, %r875;
	add.s32 	%r881, %r1714, %r880;
	add.s32 	%r882, %r881, 1483;
	and.b32  	%r94, %r882, 4095;
	shr.u32 	%r883, %r844, 2;
	xor.b32  	%r884, %r883, %r844;
	shl.b32 	%r885, %r880, 4;
	shl.b32 	%r886, %r884, 1;
	xor.b32  	%r887, %r885, %r886;
	xor.b32  	%r888, %r887, %r880;
	xor.b32  	%r889, %r888, %r884;
	add.s32 	%r890, %r1714, %r889;
	add.s32 	%r891, %r890, 3472;
	and.b32  	%r95, %r891, 4095;
	shr.u32 	%r892, %r853, 2;
	xor.b32  	%r893, %r892, %r853;
	shl.b32 	%r894, %r889, 4;
	shl.b32 	%r895, %r893, 1;
	xor.b32  	%r896, %r894, %r895;
	xor.b32  	%r897, %r896, %r889;
	xor.b32  	%r898, %r897, %r893;
	add.s32 	%r899, %r1714, %r898;
	add.s32 	%r900, %r899, 1365;
	and.b32  	%r96, %r900, 4095;
	shr.u32 	%r901, %r862, 2;
	xor.b32  	%r902, %r901, %r862;
	shl.b32 	%r903, %r898, 4;
	shl.b32 	%r904, %r902, 1;
	xor.b32  	%r905, %r903, %r904;
	xor.b32  	%r906, %r905, %r898;
	xor.b32  	%r907, %r906, %r902;
	add.s32 	%r908, %r1714, %r907;
	add.s32 	%r909, %r908, 3354;
	and.b32  	%r97, %r909, 4095;
	shr.u32 	%r910, %r871, 2;
	xor.b32  	%r911, %r910, %r871;
	shl.b32 	%r912, %r907, 4;
	shl.b32 	%r913, %r911, 1;
	xor.b32  	%r914, %r912, %r913;
	xor.b32  	%r915, %r914, %r907;
	xor.b32  	%r916, %r915, %r911;
	add.s32 	%r917, %r1714, %r916;
	add.s32 	%r918, %r917, 1247;
	and.b32  	%r98, %r918, 4095;
	shr.u32 	%r919, %r880, 2;
	xor.b32  	%r920, %r919, %r880;
	shl.b32 	%r921, %r916, 4;
	shl.b32 	%r922, %r920, 1;
	xor.b32  	%r923, %r921, %r922;
	xor.b32  	%r924, %r923, %r916;
	xor.b32  	%r925, %r924, %r920;
	add.s32 	%r926, %r1714, %r925;
	add.s32 	%r927, %r926, 3236;
	and.b32  	%r99, %r927, 4095;
	shr.u32 	%r928, %r889, 2;
	xor.b32  	%r929, %r928, %r889;
	shl.b32 	%r930, %r925, 4;
	shl.b32 	%r931, %r929, 1;
	xor.b32  	%r932, %r930, %r931;
	xor.b32  	%r933, %r932, %r925;
	xor.b32  	%r934, %r933, %r929;
	add.s32 	%r935, %r1714, %r934;
	add.s32 	%r936, %r935, 1129;
	and.b32  	%r100, %r936, 4095;
	shr.u32 	%r937, %r898, 2;
	xor.b32  	%r938, %r937, %r898;
	shl.b32 	%r939, %r934, 4;
	shl.b32 	%r940, %r938, 1;
	xor.b32  	%r941, %r939, %r940;
	xor.b32  	%r942, %r941, %r934;
	xor.b32  	%r943, %r942, %r938;
	add.s32 	%r944, %r1714, %r943;
	add.s32 	%r945, %r944, 3118;
	and.b32  	%r101, %r945, 4095;
	shr.u32 	%r946, %r907, 2;
	xor.b32  	%r947, %r946, %r907;
	shl.b32 	%r948, %r943, 4;
	shl.b32 	%r949, %r947, 1;
	xor.b32  	%r950, %r948, %r949;
	xor.b32  	%r951, %r950, %r943;
	xor.b32  	%r952, %r951, %r947;
	add.s32 	%r953, %r1714, %r952;
	add.s32 	%r954, %r953, 1011;
	and.b32  	%r102, %r954, 4095;
	shr.u32 	%r955, %r916, 2;
	xor.b32  	%r956, %r955, %r916;
	shl.b32 	%r957, %r952, 4;
	shl.b32 	%r958, %r956, 1;
	xor.b32  	%r959, %r957, %r958;
	xor.b32  	%r960, %r959, %r952;
	xor.b32  	%r961, %r960, %r956;
	add.s32 	%r962, %r1714, %r961;
	add.s32 	%r963, %r962, 3000;
	and.b32  	%r103, %r963, 4095;
	shr.u32 	%r964, %r925, 2;
	xor.b32  	%r965, %r964, %r925;
	shl.b32 	%r966, %r961, 4;
	shl.b32 	%r967, %r965, 1;
	xor.b32  	%r968, %r966, %r967;
	xor.b32  	%r969, %r968, %r961;
	xor.b32  	%r970, %r969, %r965;
	add.s32 	%r971, %r1714, %r970;
	add.s32 	%r972, %r971, 893;
	and.b32  	%r104, %r972, 4095;
	shr.u32 	%r973, %r934, 2;
	xor.b32  	%r974, %r973, %r934;
	shl.b32 	%r975, %r970, 4;
	shl.b32 	%r976, %r974, 1;
	xor.b32  	%r977, %r975, %r976;
	xor.b32  	%r978, %r977, %r970;
	xor.b32  	%r979, %r978, %r974;
	add.s32 	%r980, %r1714, %r979;
	add.s32 	%r981, %r980, 2882;
	and.b32  	%r105, %r981, 4095;
	shr.u32 	%r982, %r943, 2;
	xor.b32  	%r983, %r982, %r943;
	shl.b32 	%r984, %r979, 4;
	shl.b32 	%r985, %r983, 1;
	xor.b32  	%r986, %r984, %r985;
	xor.b32  	%r987, %r986, %r979;
	xor.b32  	%r988, %r987, %r983;
	add.s32 	%r989, %r1714, %r988;
	add.s32 	%r990, %r989, 775;
	and.b32  	%r106, %r990, 4095;
	shr.u32 	%r991, %r952, 2;
	xor.b32  	%r992, %r991, %r952;
	shl.b32 	%r993, %r988, 4;
	shl.b32 	%r994, %r992, 1;
	xor.b32  	%r995, %r993, %r994;
	xor.b32  	%r996, %r995, %r988;
	xor.b32  	%r997, %r996, %r992;
	add.s32 	%r998, %r1714, %r997;
	add.s32 	%r999, %r998, 2764;
	and.b32  	%r107, %r999, 4095;
	shr.u32 	%r1000, %r961, 2;
	xor.b32  	%r1001, %r1000, %r961;
	shl.b32 	%r1002, %r997, 4;
	shl.b32 	%r1003, %r1001, 1;
	xor.b32  	%r1004, %r1002, %r1003;
	xor.b32  	%r1005, %r1004, %r997;
	xor.b32  	%r1006, %r1005, %r1001;
	add.s32 	%r1007, %r1714, %r1006;
	add.s32 	%r1008, %r1007, 657;
	and.b32  	%r108, %r1008, 4095;
	shr.u32 	%r1009, %r970, 2;
	xor.b32  	%r1010, %r1009, %r970;
	shl.b32 	%r1011, %r1006, 4;
	shl.b32 	%r1012, %r1010, 1;
	xor.b32  	%r1013, %r1011, %r1012;
	xor.b32  	%r1014, %r1013, %r1006;
	xor.b32  	%r1015, %r1014, %r1010;
	add.s32 	%r1016, %r1714, %r1015;
	add.s32 	%r1017, %r1016, 2646;
	and.b32  	%r109, %r1017, 4095;
	shr.u32 	%r1018, %r979, 2;
	xor.b32  	%r1019, %r1018, %r979;
	shl.b32 	%r1020, %r1015, 4;
	shl.b32 	%r1021, %r1019, 1;
	xor.b32  	%r1022, %r1020, %r1021;
	xor.b32  	%r1023, %r1022, %r1015;
	xor.b32  	%r1024, %r1023, %r1019;
	add.s32 	%r1025, %r1714, %r1024;
	add.s32 	%r1026, %r1025, 539;
	and.b32  	%r110, %r1026, 4095;
	shr.u32 	%r1027, %r988, 2;
	xor.b32  	%r1028, %r1027, %r988;
	shl.b32 	%r1029, %r1024, 4;
	shl.b32 	%r1030, %r1028, 1;
	xor.b32  	%r1031, %r1029, %r1030;
	xor.b32  	%r1032, %r1031, %r1024;
	xor.b32  	%r1033, %r1032, %r1028;
	add.s32 	%r1034, %r1714, %r1033;
	add.s32 	%r1035, %r1034, 2528;
	and.b32  	%r111, %r1035, 4095;
	shr.u32 	%r1036, %r997, 2;
	xor.b32  	%r1037, %r1036, %r997;
	shl.b32 	%r1038, %r1033, 4;
	shl.b32 	%r1039, %r1037, 1;
	xor.b32  	%r1040, %r1038, %r1039;
	xor.b32  	%r1041, %r1040, %r1033;
	xor.b32  	%r1042, %r1041, %r1037;
	add.s32 	%r1043, %r1714, %r1042;
	add.s32 	%r1044, %r1043, 421;
	and.b32  	%r112, %r1044, 4095;
	shr.u32 	%r1045, %r1006, 2;
	xor.b32  	%r1046, %r1045, %r1006;
	shl.b32 	%r1047, %r1042, 4;
	shl.b32 	%r1048, %r1046, 1;
	xor.b32  	%r1049, %r1047, %r1048;
	xor.b32  	%r1050, %r1049, %r1042;
	xor.b32  	%r1051, %r1050, %r1046;
	add.s32 	%r1052, %r1714, %r1051;
	add.s32 	%r1053, %r1052, 2410;
	and.b32  	%r113, %r1053, 4095;
	shr.u32 	%r1054, %r1015, 2;
	xor.b32  	%r1055, %r1054, %r1015;
	shl.b32 	%r1056, %r1051, 4;
	shl.b32 	%r1057, %r1055, 1;
	xor.b32  	%r1058, %r1056, %r1057;
	xor.b32  	%r1059, %r1058, %r1051;
	xor.b32  	%r1060, %r1059, %r1055;
	add.s32 	%r1061, %r1714, %r1060;
	add.s32 	%r1062, %r1061, 303;
	and.b32  	%r114, %r1062, 4095;
	shr.u32 	%r1063, %r1024, 2;
	xor.b32  	%r1064, %r1063, %r1024;
	shl.b32 	%r1065, %r1060, 4;
	shl.b32 	%r1066, %r1064, 1;
	xor.b32  	%r1067, %r1065, %r1066;
	xor.b32  	%r1068, %r1067, %r1060;
	xor.b32  	%r1069, %r1068, %r1064;
	add.s32 	%r1070, %r1714, %r1069;
	add.s32 	%r1071, %r1070, 2292;
	and.b32  	%r115, %r1071, 4095;
	shr.u32 	%r1072, %r1033, 2;
	xor.b32  	%r1073, %r1072, %r1033;
	shl.b32 	%r1074, %r1069, 4;
	shl.b32 	%r1075, %r1073, 1;
	xor.b32  	%r1076, %r1074, %r1075;
	xor.b32  	%r1077, %r1076, %r1069;
	xor.b32  	%r1078, %r1077, %r1073;
	add.s32 	%r1079, %r1714, %r1078;
	add.s32 	%r1080, %r1079, 185;
	and.b32  	%r116, %r1080, 4095;
	shr.u32 	%r1081, %r1042, 2;
	xor.b32  	%r1082, %r1081, %r1042;
	shl.b32 	%r1083, %r1078, 4;
	shl.b32 	%r1084, %r1082, 1;
	xor.b32  	%r1085, %r1083, %r1084;
	xor.b32  	%r1086, %r1085, %r1078;
	xor.b32  	%r1087, %r1086, %r1082;
	add.s32 	%r1088, %r1714, %r1087;
	add.s32 	%r1089, %r1088, 2174;
	and.b32  	%r117, %r1089, 4095;
	shr.u32 	%r1090, %r1051, 2;
	xor.b32  	%r1091, %r1090, %r1051;
	shl.b32 	%r1092, %r1087, 4;
	shl.b32 	%r1093, %r1091, 1;
	xor.b32  	%r1094, %r1092, %r1093;
	xor.b32  	%r1095, %r1094, %r1087;
	xor.b32  	%r1096, %r1095, %r1091;
	add.s32 	%r1097, %r1714, %r1096;
	add.s32 	%r1098, %r1097, 67;
	and.b32  	%r118, %r1098, 4095;
	shr.u32 	%r1099, %r1060, 2;
	xor.b32  	%r1100, %r1099, %r1060;
	shl.b32 	%r1101, %r1096, 4;
	shl.b32 	%r1102, %r1100, 1;
	xor.b32  	%r1103, %r1101, %r1102;
	xor.b32  	%r1104, %r1103, %r1096;
	xor.b32  	%r1105, %r1104, %r1100;
	add.s32 	%r1106, %r1714, %r1105;
	add.s32 	%r1107, %r1106, 2056;
	and.b32  	%r119, %r1107, 4095;
	shr.u32 	%r1108, %r1069, 2;
	xor.b32  	%r1109, %r1108, %r1069;
	shl.b32 	%r1110, %r1105, 4;
	shl.b32 	%r1111, %r1109, 1;
	xor.b32  	%r1112, %r1110, %r1111;
	xor.b32  	%r1113, %r1112, %r1105;
	xor.b32  	%r1114, %r1113, %r1109;
	add.s32 	%r1115, %r1714, %r1114;
	add.s32 	%r1116, %r1115, 4045;
	and.b32  	%r120, %r1116, 4095;
	shr.u32 	%r1117, %r1078, 2;
	xor.b32  	%r1118, %r1117, %r1078;
	shl.b32 	%r1119, %r1114, 4;
	shl.b32 	%r1120, %r1118, 1;
	xor.b32  	%r1121, %r1119, %r1120;
	xor.b32  	%r1122, %r1121, %r1114;
	xor.b32  	%r1123, %r1122, %r1118;
	add.s32 	%r1124, %r1714, %r1123;
	add.s32 	%r1125, %r1124, 1938;
	and.b32  	%r121, %r1125, 4095;
	shr.u32 	%r1126, %r1087, 2;
	xor.b32  	%r1127, %r1126, %r1087;
	shl.b32 	%r1128, %r1123, 4;
	shl.b32 	%r1129, %r1127, 1;
	xor.b32  	%r1130, %r1128, %r1129;
	xor.b32  	%r1131, %r1130, %r1123;
	xor.b32  	%r1132, %r1131, %r1127;
	add.s32 	%r1133, %r1714, %r1132;
	add.s32 	%r1134, %r1133, 3927;
	and.b32  	%r122, %r1134, 4095;
	shr.u32 	%r1135, %r1096, 2;
	xor.b32  	%r1136, %r1135, %r1096;
	shl.b32 	%r1137, %r1132, 4;
	shl.b32 	%r1138, %r1136, 1;
	xor.b32  	%r1139, %r1137, %r1138;
	xor.b32  	%r1140, %r1139, %r1132;
	xor.b32  	%r1141, %r1140, %r1136;
	add.s32 	%r1142, %r1714, %r1141;
	add.s32 	%r1143, %r1142, 1820;
	and.b32  	%r123, %r1143, 4095;
	shr.u32 	%r1144, %r1105, 2;
	xor.b32  	%r1145, %r1144, %r1105;
	shl.b32 	%r1146, %r1141, 4;
	shl.b32 	%r1147, %r1145, 1;
	xor.b32  	%r1148, %r1146, %r1147;
	xor.b32  	%r1149, %r1148, %r1141;
	xor.b32  	%r1150, %r1149, %r1145;
	add.s32 	%r1151, %r1714, %r1150;
	add.s32 	%r1152, %r1151, 3809;
	and.b32  	%r124, %r1152, 4095;
	shr.u32 	%r1153, %r1114, 2;
	xor.b32  	%r1154, %r1153, %r1114;
	shl.b32 	%r1155, %r1150, 4;
	shl.b32 	%r1156, %r1154, 1;
	xor.b32  	%r1157, %r1155, %r1156;
	xor.b32  	%r1158, %r1157, %r1150;
	xor.b32  	%r1159, %r1158, %r1154;
	add.s32 	%r1160, %r1714, %r1159;
	add.s32 	%r1161, %r1160, 1702;
	and.b32  	%r125, %r1161, 4095;
	shr.u32 	%r1162, %r1123, 2;
	xor.b32  	%r1163, %r1162, %r1123;
	shl.b32 	%r1164, %r1159, 4;
	shl.b32 	%r1165, %r1163, 1;
	xor.b32  	%r1166, %r1164, %r1165;
	xor.b32  	%r1167, %r1166, %r1159;
	xor.b32  	%r1168, %r1167, %r1163;
	add.s32 	%r1169, %r1714, %r1168;
	add.s32 	%r1170, %r1169, 3691;
	and.b32  	%r126, %r1170, 4095;
	shr.u32 	%r1171, %r1132, 2;
	xor.b32  	%r1172, %r1171, %r1132;
	shl.b32 	%r1173, %r1168, 4;
	shl.b32 	%r1174, %r1172, 1;
	xor.b32  	%r1175, %r1173, %r1174;
	xor.b32  	%r1176, %r1175, %r1168;
	xor.b32  	%r1177, %r1176, %r1172;
	add.s32 	%r1178, %r1714, %r1177;
	add.s32 	%r1179, %r1178, 1584;
	and.b32  	%r127, %r1179, 4095;
	shr.u32 	%r1180, %r1141, 2;
	xor.b32  	%r1181, %r1180, %r1141;
	shl.b32 	%r1182, %r1177, 4;
	shl.b32 	%r1183, %r1181, 1;
	xor.b32  	%r1184, %r1182, %r1183;
	xor.b32  	%r1185, %r1184, %r1177;
	xor.b32  	%r1186, %r1185, %r1181;
	add.s32 	%r1187, %r1714, %r1186;
	add.s32 	%r1188, %r1187, 3573;
	and.b32  	%r128, %r1188, 4095;
	shr.u32 	%r1189, %r1150, 2;
	xor.b32  	%r1190, %r1189, %r1150;
	shl.b32 	%r1191, %r1186, 4;
	shl.b32 	%r1192, %r1190, 1;
	xor.b32  	%r1193, %r1191, %r1192;
	xor.b32  	%r1194, %r1193, %r1186;
	xor.b32  	%r1195, %r1194, %r1190;
	add.s32 	%r1196, %r1714, %r1195;
	add.s32 	%r1197, %r1196, 1466;
	and.b32  	%r129, %r1197, 4095;
	shr.u32 	%r1198, %r1159, 2;
	xor.b32  	%r1199, %r1198, %r1159;
	shl.b32 	%r1200, %r1195, 4;
	shl.b32 	%r1201, %r1199, 1;
	xor.b32  	%r1202, %r1200, %r1201;
	xor.b32  	%r1203, %r1202, %r1195;
	xor.b32  	%r1204, %r1203, %r1199;
	add.s32 	%r1205, %r1714, %r1204;
	add.s32 	%r1206, %r1205, 3455;
	and.b32  	%r130, %r1206, 4095;
	shr.u32 	%r1207, %r1168, 2;
	xor.b32  	%r1208, %r1207, %r1168;
	shl.b32 	%r1209, %r1204, 4;
	shl.b32 	%r1210, %r1208, 1;
	xor.b32  	%r1211, %r1209, %r1210;
	xor.b32  	%r1212, %r1211, %r1204;
	xor.b32  	%r1213, %r1212, %r1208;
	add.s32 	%r1214, %r1714, %r1213;
	add.s32 	%r1215, %r1214, 1348;
	and.b32  	%r131, %r1215, 4095;
	shr.u32 	%r1216, %r1177, 2;
	xor.b32  	%r1217, %r1216, %r1177;
	shl.b32 	%r1218, %r1213, 4;
	shl.b32 	%r1219, %r1217, 1;
	xor.b32  	%r1220, %r1218, %r1219;
	xor.b32  	%r1221, %r1220, %r1213;
	xor.b32  	%r1222, %r1221, %r1217;
	add.s32 	%r1223, %r1714, %r1222;
	add.s32 	%r1224, %r1223, 3337;
	and.b32  	%r132, %r1224, 4095;
	shr.u32 	%r1225, %r1186, 2;
	xor.b32  	%r1226, %r1225, %r1186;
	shl.b32 	%r1227, %r1222, 4;
	shl.b32 	%r1228, %r1226, 1;
	xor.b32  	%r1229, %r1227, %r1228;
	xor.b32  	%r1230, %r1229, %r1222;
	xor.b32  	%r1231, %r1230, %r1226;
	add.s32 	%r1232, %r1714, %r1231;
	add.s32 	%r1233, %r1232, 1230;
	and.b32  	%r133, %r1233, 4095;
	shr.u32 	%r1234, %r1195, 2;
	xor.b32  	%r1235, %r1234, %r1195;
	shl.b32 	%r1236, %r1231, 4;
	shl.b32 	%r1237, %r1235, 1;
	xor.b32  	%r1238, %r1236, %r1237;
	xor.b32  	%r1239, %r1238, %r1231;
	xor.b32  	%r1240, %r1239, %r1235;
	add.s32 	%r1241, %r1714, %r1240;
	add.s32 	%r1242, %r1241, 3219;
	and.b32  	%r134, %r1242, 4095;
	shr.u32 	%r1243, %r1204, 2;
	xor.b32  	%r1244, %r1243, %r1204;
	shl.b32 	%r1245, %r1240, 4;
	shl.b32 	%r1246, %r1244, 1;
	xor.b32  	%r1247, %r1245, %r1246;
	xor.b32  	%r1248, %r1247, %r1240;
	xor.b32  	%r1249, %r1248, %r1244;
	add.s32 	%r1250, %r1714, %r1249;
	add.s32 	%r1251, %r1250, 1112;
	and.b32  	%r135, %r1251, 4095;
	shr.u32 	%r1252, %r1213, 2;
	xor.b32  	%r1253, %r1252, %r1213;
	shl.b32 	%r1254, %r1249, 4;
	shl.b32 	%r1255, %r1253, 1;
	xor.b32  	%r1256, %r1254, %r1255;
	xor.b32  	%r1257, %r1256, %r1249;
	xor.b32  	%r1258, %r1257, %r1253;
	add.s32 	%r1259, %r1714, %r1258;
	add.s32 	%r1260, %r1259, 3101;
	and.b32  	%r136, %r1260, 4095;
	shr.u32 	%r1261, %r1222, 2;
	xor.b32  	%r1262, %r1261, %r1222;
	shl.b32 	%r1263, %r1258, 4;
	shl.b32 	%r1264, %r1262, 1;
	xor.b32  	%r1265, %r1263, %r1264;
	xor.b32  	%r1266, %r1265, %r1258;
	xor.b32  	%r1267, %r1266, %r1262;
	add.s32 	%r1268, %r1714, %r1267;
	add.s32 	%r1269, %r1268, 994;
	and.b32  	%r137, %r1269, 4095;
	shr.u32 	%r1270, %r1231, 2;
	xor.b32  	%r1271, %r1270, %r1231;
	shl.b32 	%r1272, %r1267, 4;
	shl.b32 	%r1273, %r1271, 1;
	xor.b32  	%r1274, %r1272, %r1273;
	xor.b32  	%r1275, %r1274, %r1267;
	xor.b32  	%r1276, %r1275, %r1271;
	add.s32 	%r1277, %r1714, %r1276;
	add.s32 	%r138, %r1277, 2983;
	shr.u32 	%r1278, %r1240, 2;
	xor.b32  	%r1279, %r1278, %r1240;
	shl.b32 	%r1280, %r1276, 4;
	shl.b32 	%r1281, %r1279, 1;
	xor.b32  	%r1282, %r1280, %r1281;
	xor.b32  	%r1283, %r1282, %r1276;
	xor.b32  	%r1715, %r1283, %r1279;
	shr.u32 	%r1284, %r1249, 2;
	xor.b32  	%r1285, %r1284, %r1249;
	shl.b32 	%r1286, %r1715, 4;
	shl.b32 	%r1287, %r1285, 1;
	xor.b32  	%r1288, %r1286, %r1287;
	xor.b32  	%r1289, %r1288, %r1715;
	xor.b32  	%r1716, %r1289, %r1285;
	shr.u32 	%r1290, %r1258, 2;
	xor.b32  	%r1291, %r1290, %r1258;
	shl.b32 	%r1292, %r1716, 4;
	shl.b32 	%r1293, %r1291, 1;
	xor.b32  	%r1294, %r1292, %r1293;
	xor.b32  	%r1295, %r1294, %r1716;
	xor.b32  	%r1717, %r1295, %r1291;
	shr.u32 	%r1296, %r1267, 2;
	xor.b32  	%r1297, %r1296, %r1267;
	shl.b32 	%r1298, %r1717, 4;
	shl.b32 	%r1299, %r1297, 1;
	xor.b32  	%r1300, %r1298, %r1299;
	xor.b32  	%r1301, %r1300, %r1717;
	xor.b32  	%r1718, %r1301, %r1297;
	shr.u32 	%r1302, %r1276, 2;
	xor.b32  	%r1303, %r1302, %r1276;
	shl.b32 	%r1304, %r1718, 4;
	shl.b32 	%r1305, %r1303, 1;
	xor.b32  	%r1306, %r1304, %r1305;
	xor.b32  	%r1307, %r1306, %r1718;
	xor.b32  	%r1719, %r1307, %r1303;
	add.s32 	%r144, %r1714, 46391936;
	// begin inline asm
	mov.u32 %r171, %clock;
	// end inline asm
	bar.warp.sync 	-1;
	@%p2 bra 	$L__BB8_6;
	add.s32 	%r1308, %r1714, %r1718;
	add.s32 	%r1309, %r1308, 2747;
	and.b32  	%r146, %r1309, 4095;
	add.s32 	%r1310, %r1714, %r1717;
	add.s32 	%r1311, %r1310, 758;
	and.b32  	%r147, %r1311, 4095;
	add.s32 	%r1312, %r1714, %r1716;
	add.s32 	%r1313, %r1312, 2865;
	and.b32  	%r148, %r1313, 4095;
	add.s32 	%r1314, %r1714, %r1715;
	add.s32 	%r1315, %r1314, 876;
	and.b32  	%r149, %r1315, 4095;
	and.b32  	%r150, %r138, 4095;
	shl.b32 	%r1316, %r16, 2;
	shl.b32 	%r1320, %r17, 2;
	shl.b32 	%r1323, %r18, 2;
	shl.b32 	%r1326, %r19, 2;
	shl.b32 	%r1329, %r20, 2;
	shl.b32 	%r1332, %r21, 2;
	shl.b32 	%r1335, %r22, 2;
	shl.b32 	%r1338, %r23, 2;
	shl.b32 	%r1341, %r24, 2;
	shl.b32 	%r1344, %r25, 2;
	shl.b32 	%r1347, %r26, 2;
	shl.b32 	%r1350, %r27, 2;
	shl.b32 	%r1353, %r28, 2;
	shl.b32 	%r1356, %r29, 2;
	shl.b32 	%r1359, %r30, 2;
	shl.b32 	%r1362, %r31, 2;
	shl.b32 	%r1365, %r32, 2;
	shl.b32 	%r1368, %r33, 2;
	shl.b32 	%r1371, %r34, 2;
	shl.b32 	%r1374, %r35, 2;
	shl.b32 	%r1377, %r36, 2;
	shl.b32 	%r1380, %r37, 2;
	shl.b32 	%r1383, %r38, 2;
	shl.b32 	%r1386, %r39, 2;
	shl.b32 	%r1389, %r40, 2;
	shl.b32 	%r1392, %r41, 2;
	shl.b32 	%r1395, %r42, 2;
	shl.b32 	%r1398, %r43, 2;
	shl.b32 	%r1401, %r44, 2;
	shl.b32 	%r1404, %r45, 2;
	shl.b32 	%r1407, %r46, 2;
	shl.b32 	%r1410, %r47, 2;
	shl.b32 	%r1413, %r48, 2;
	shl.b32 	%r1416, %r49, 2;
	shl.b32 	%r1419, %r50, 2;
	shl.b32 	%r1422, %r51, 2;
	shl.b32 	%r1425, %r52, 2;
	shl.b32 	%r1428, %r53, 2;
	shl.b32 	%r1431, %r54, 2;
	shl.b32 	%r1434, %r55, 2;
	shl.b32 	%r1437, %r56, 2;
	shl.b32 	%r1440, %r57, 2;
	shl.b32 	%r1443, %r58, 2;
	shl.b32 	%r1446, %r59, 2;
	shl.b32 	%r1449, %r60, 2;
	shl.b32 	%r1452, %r61, 2;
	shl.b32 	%r1455, %r62, 2;
	shl.b32 	%r1458, %r63, 2;
	shl.b32 	%r1461, %r64, 2;
	shl.b32 	%r1464, %r65, 2;
	shl.b32 	%r1467, %r66, 2;
	shl.b32 	%r1470, %r67, 2;
	shl.b32 	%r1473, %r68, 2;
	shl.b32 	%r1476, %r69, 2;
	shl.b32 	%r1479, %r70, 2;
	shl.b32 	%r1482, %r71, 2;
	shl.b32 	%r1485, %r72, 2;
	shl.b32 	%r1488, %r73, 2;
	shl.b32 	%r1491, %r74, 2;
	shl.b32 	%r1494, %r75, 2;
	shl.b32 	%r1497, %r76, 2;
	shl.b32 	%r1500, %r77, 2;
	shl.b32 	%r1503, %r78, 2;
	shl.b32 	%r1506, %r79, 2;
	shl.b32 	%r1509, %r80, 2;
	shl.b32 	%r1512, %r81, 2;
	shl.b32 	%r1515, %r82, 2;
	shl.b32 	%r1518, %r83, 2;
	shl.b32 	%r1521, %r84, 2;
	shl.b32 	%r1524, %r85, 2;
	shl.b32 	%r1527, %r86, 2;
	shl.b32 	%r1530, %r87, 2;
	shl.b32 	%r1533, %r88, 2;
	shl.b32 	%r1536, %r89, 2;
	shl.b32 	%r1539, %r90, 2;
	shl.b32 	%r1542, %r91, 2;
	shl.b32 	%r1545, %r92, 2;
	shl.b32 	%r1548, %r93, 2;
	shl.b32 	%r1551, %r94, 2;
	shl.b32 	%r1554, %r95, 2;
	shl.b32 	%r1557, %r96, 2;
	shl.b32 	%r1560, %r97, 2;
	shl.b32 	%r1563, %r98, 2;
	shl.b32 	%r1566, %r99, 2;
	shl.b32 	%r1569, %r100, 2;
	shl.b32 	%r1572, %r101, 2;
	shl.b32 	%r1575, %r102, 2;
	shl.b32 	%r1578, %r103, 2;
	shl.b32 	%r1581, %r104, 2;
	shl.b32 	%r1584, %r105, 2;
	shl.b32 	%r1587, %r106, 2;
	shl.b32 	%r1590, %r107, 2;
	shl.b32 	%r1593, %r108, 2;
	shl.b32 	%r1596, %r109, 2;
	shl.b32 	%r1599, %r110, 2;
	shl.b32 	%r1602, %r111, 2;
	shl.b32 	%r1605, %r112, 2;
	shl.b32 	%r1608, %r113, 2;
	shl.b32 	%r1611, %r114, 2;
	shl.b32 	%r1614, %r115, 2;
	shl.b32 	%r1617, %r116, 2;
	shl.b32 	%r1620, %r117, 2;
	shl.b32 	%r1623, %r118, 2;
	shl.b32 	%r1626, %r119, 2;
	shl.b32 	%r1629, %r120, 2;
	shl.b32 	%r1632, %r121, 2;
	shl.b32 	%r1635, %r122, 2;
	shl.b32 	%r1638, %r123, 2;
	shl.b32 	%r1641, %r124, 2;
	shl.b32 	%r1644, %r125, 2;
	shl.b32 	%r1647, %r126, 2;
	shl.b32 	%r1650, %r127, 2;
	shl.b32 	%r1653, %r128, 2;
	shl.b32 	%r1656, %r129, 2;
	shl.b32 	%r1659, %r130, 2;
	shl.b32 	%r1662, %r131, 2;
	shl.b32 	%r1665, %r132, 2;
	shl.b32 	%r1668, %r133, 2;
	shl.b32 	%r1671, %r134, 2;
	shl.b32 	%r1674, %r135, 2;
	shl.b32 	%r1677, %r136, 2;
	shl.b32 	%r1680, %r137, 2;
	shl.b32 	%r1683, %r150, 2;
	shl.b32 	%r1686, %r149, 2;
	shl.b32 	%r1689, %r148, 2;
	shl.b32 	%r1692, %r147, 2;
	shl.b32 	%r1695, %r146, 2;
	mov.u32 	%r1720, %r4;
$L__BB8_5:
	mov.u32 	%r1317, _ZZ5benchILi256EEvPiiiE10bin_values;
	add.s32 	%r1318, %r1317, %r1316;
	atom.shared.add.u32 	%r1319, [%r1318], 1;
	add.s32 	%r1321, %r1317, %r1320;
	atom.shared.add.u32 	%r1322, [%r1321], 1;
	add.s32 	%r1324, %r1317, %r1323;
	atom.shared.add.u32 	%r1325, [%r1324], 1;
	add.s32 	%r1327, %r1317, %r1326;
	atom.shared.add.u32 	%r1328, [%r1327], 1;
	add.s32 	%r1330, %r1317, %r1329;
	atom.shared.add.u32 	%r1331, [%r1330], 1;
	add.s32 	%r1333, %r1317, %r1332;
	atom.shared.add.u32 	%r1334, [%r1333], 1;
	add.s32 	%r1336, %r1317, %r1335;
	atom.shared.add.u32 	%r1337, [%r1336], 1;
	add.s32 	%r1339, %r1317, %r1338;
	atom.shared.add.u32 	%r1340, [%r1339], 1;
	add.s32 	%r1342, %r1317, %r1341;
	atom.shared.add.u32 	%r1343, [%r1342], 1;
	add.s32 	%r1345, %r1317, %r1344;
	atom.shared.add.u32 	%r1346, [%r1345], 1;
	add.s32 	%r1348, %r1317, %r1347;
	atom.shared.add.u32 	%r1349, [%r1348], 1;
	add.s32 	%r1351, %r1317, %r1350;
	atom.shared.add.u32 	%r1352, [%r1351], 1;
	add.s32 	%r1354, %r1317, %r1353;
	atom.shared.add.u32 	%r1355, [%r1354], 1;
	add.s32 	%r1357, %r1317, %r1356;
	atom.shared.add.u32 	%r1358, [%r1357], 1;
	add.s32 	%r1360, %r1317, %r1359;
	atom.shared.add.u32 	%r1361, [%r1360], 1;
	add.s32 	%r1363, %r1317, %r1362;
	atom.shared.add.u32 	%r1364, [%r1363], 1;
	add.s32 	%r1366, %r1317, %r1365;
	atom.shared.add.u32 	%r1367, [%r1366], 1;
	add.s32 	%r1369, %r1317, %r1368;
	atom.shared.add.u32 	%r1370, [%r1369], 1;
	add.s32 	%r1372, %r1317, %r1371;
	atom.shared.add.u32 	%r1373, [%r1372], 1;
	add.s32 	%r1375, %r1317, %r1374;
	atom.shared.add.u32 	%r1376, [%r1375], 1;
	add.s32 	%r1378, %r1317, %r1377;
	atom.shared.add.u32 	%r1379, [%r1378], 1;
	add.s32 	%r1381, %r1317, %r1380;
	atom.shared.add.u32 	%r1382, [%r1381], 1;
	add.s32 	%r1384, %r1317, %r1383;
	atom.shared.add.u32 	%r1385, [%r1384], 1;
	add.s32 	%r1387, %r1317, %r1386;
	atom.shared.add.u32 	%r1388, [%r1387], 1;
	add.s32 	%r1390, %r1317, %r1389;
	atom.shared.add.u32 	%r1391, [%r1390], 1;
	add.s32 	%r1393, %r1317, %r1392;
	atom.shared.add.u32 	%r1394, [%r1393], 1;
	add.s32 	%r1396, %r1317, %r1395;
	atom.shared.add.u32 	%r1397, [%r1396], 1;
	add.s32 	%r1399, %r1317, %r1398;
	atom.shared.add.u32 	%r1400, [%r1399], 1;
	add.s32 	%r1402, %r1317, %r1401;
	atom.shared.add.u32 	%r1403, [%r1402], 1;
	add.s32 	%r1405, %r1317, %r1404;
	atom.shared.add.u32 	%r1406, [%r1405], 1;
	add.s32 	%r1408, %r1317, %r1407;
	atom.shared.add.u32 	%r1409, [%r1408], 1;
	add.s32 	%r1411, %r1317, %r1410;
	atom.shared.add.u32 	%r1412, [%r1411], 1;
	add.s32 	%r1414, %r1317, %r1413;
	atom.shared.add.u32 	%r1415, [%r1414], 1;
	add.s32 	%r1417, %r1317, %r1416;
	atom.shared.add.u32 	%r1418, [%r1417], 1;
	add.s32 	%r1420, %r1317, %r1419;
	atom.shared.add.u32 	%r1421, [%r1420], 1;
	add.s32 	%r1423, %r1317, %r1422;
	atom.shared.add.u32 	%r1424, [%r1423], 1;
	add.s32 	%r1426, %r1317, %r1425;
	atom.shared.add.u32 	%r1427, [%r1426], 1;
	add.s32 	%r1429, %r1317, %r1428;
	atom.shared.add.u32 	%r1430, [%r1429], 1;
	add.s32 	%r1432, %r1317, %r1431;
	atom.shared.add.u32 	%r1433, [%r1432], 1;
	add.s32 	%r1435, %r1317, %r1434;
	atom.shared.add.u32 	%r1436, [%r1435], 1;
	add.s32 	%r1438, %r1317, %r1437;
	atom.shared.add.u32 	%r1439, [%r1438], 1;
	add.s32 	%r1441, %r1317, %r1440;
	atom.shared.add.u32 	%r1442, [%r1441], 1;
	add.s32 	%r1444, %r1317, %r1443;
	atom.shared.add.u32 	%r1445, [%r1444], 1;
	add.s32 	%r1447, %r1317, %r1446;
	atom.shared.add.u32 	%r1448, [%r1447], 1;
	add.s32 	%r1450, %r1317, %r1449;
	atom.shared.add.u32 	%r1451, [%r1450], 1;
	add.s32 	%r1453, %r1317, %r1452;
	atom.shared.add.u32 	%r1454, [%r1453], 1;
	add.s32 	%r1456, %r1317, %r1455;
	atom.shared.add.u32 	%r1457, [%r1456], 1;
	add.s32 	%r1459, %r1317, %r1458;
	atom.shared.add.u32 	%r1460, [%r1459], 1;
	add.s32 	%r1462, %r1317, %r1461;
	atom.shared.add.u32 	%r1463, [%r1462], 1;
	add.s32 	%r1465, %r1317, %r1464;
	atom.shared.add.u32 	%r1466, [%r1465], 1;
	add.s32 	%r1468, %r1317, %r1467;
	atom.shared.add.u32 	%r1469, [%r1468], 1;
	add.s32 	%r1471, %r1317, %r1470;
	atom.shared.add.u32 	%r1472, [%r1471], 1;
	add.s32 	%r1474, %r1317, %r1473;
	atom.shared.add.u32 	%r1475, [%r1474], 1;
	add.s32 	%r1477, %r1317, %r1476;
	atom.shared.add.u32 	%r1478, [%r1477], 1;
	add.s32 	%r1480, %r1317, %r1479;
	atom.shared.add.u32 	%r1481, [%r1480], 1;
	add.s32 	%r1483, %r1317, %r1482;
	atom.shared.add.u32 	%r1484, [%r1483], 1;
	add.s32 	%r1486, %r1317, %r1485;
	atom.shared.add.u32 	%r1487, [%r1486], 1;
	add.s32 	%r1489, %r1317, %r1488;
	atom.shared.add.u32 	%r1490, [%r1489], 1;
	add.s32 	%r1492, %r1317, %r1491;
	atom.shared.add.u32 	%r1493, [%r1492], 1;
	add.s32 	%r1495, %r1317, %r1494;
	atom.shared.add.u32 	%r1496, [%r1495], 1;
	add.s32 	%r1498, %r1317, %r1497;
	atom.shared.add.u32 	%r1499, [%r1498], 1;
	add.s32 	%r1501, %r1317, %r1500;
	atom.shared.add.u32 	%r1502, [%r1501], 1;
	add.s32 	%r1504, %r1317, %r1503;
	atom.shared.add.u32 	%r1505, [%r1504], 1;
	add.s32 	%r1507, %r1317, %r1506;
	atom.shared.add.u32 	%r1508, [%r1507], 1;
	add.s32 	%r1510, %r1317, %r1509;
	atom.shared.add.u32 	%r1511, [%r1510], 1;
	add.s32 	%r1513, %r1317, %r1512;
	atom.shared.add.u32 	%r1514, [%r1513], 1;
	add.s32 	%r1516, %r1317, %r1515;
	atom.shared.add.u32 	%r1517, [%r1516], 1;
	add.s32 	%r1519, %r1317, %r1518;
	atom.shared.add.u32 	%r1520, [%r1519], 1;
	add.s32 	%r1522, %r1317, %r1521;
	atom.shared.add.u32 	%r1523, [%r1522], 1;
	add.s32 	%r1525, %r1317, %r1524;
	atom.shared.add.u32 	%r1526, [%r1525], 1;
	add.s32 	%r1528, %r1317, %r1527;
	atom.shared.add.u32 	%r1529, [%r1528], 1;
	add.s32 	%r1531, %r1317, %r1530;
	atom.shared.add.u32 	%r1532, [%r1531], 1;
	add.s32 	%r1534, %r1317, %r1533;
	atom.shared.add.u32 	%r1535, [%r1534], 1;
	add.s32 	%r1537, %r1317, %r1536;
	atom.shared.add.u32 	%r1538, [%r1537], 1;
	add.s32 	%r1540, %r1317, %r1539;
	atom.shared.add.u32 	%r1541, [%r1540], 1;
	add.s32 	%r1543, %r1317, %r1542;
	atom.shared.add.u32 	%r1544, [%r1543], 1;
	add.s32 	%r1546, %r1317, %r1545;
	atom.shared.add.u32 	%r1547, [%r1546], 1;
	add.s32 	%r1549, %r1317, %r1548;
	atom.shared.add.u32 	%r1550, [%r1549], 1;
	add.s32 	%r1552, %r1317, %r1551;
	atom.shared.add.u32 	%r1553, [%r1552], 1;
	add.s32 	%r1555, %r1317, %r1554;
	atom.shared.add.u32 	%r1556, [%r1555], 1;
	add.s32 	%r1558, %r1317, %r1557;
	atom.shared.add.u32 	%r1559, [%r1558], 1;
	add.s32 	%r1561, %r1317, %r1560;
	atom.shared.add.u32 	%r1562, [%r1561], 1;
	add.s32 	%r1564, %r1317, %r1563;
	atom.shared.add.u32 	%r1565, [%r1564], 1;
	add.s32 	%r1567, %r1317, %r1566;
	atom.shared.add.u32 	%r1568, [%r1567], 1;
	add.s32 	%r1570, %r1317, %r1569;
	atom.shared.add.u32 	%r1571, [%r1570], 1;
	add.s32 	%r1573, %r1317, %r1572;
	atom.shared.add.u32 	%r1574, [%r1573], 1;
	add.s32 	%r1576, %r1317, %r1575;
	atom.shared.add.u32 	%r1577, [%r1576], 1;
	add.s32 	%r1579, %r1317, %r1578;
	atom.shared.add.u32 	%r1580, [%r1579], 1;
	add.s32 	%r1582, %r1317, %r1581;
	atom.shared.add.u32 	%r1583, [%r1582], 1;
	add.s32 	%r1585, %r1317, %r1584;
	atom.shared.add.u32 	%r1586, [%r1585], 1;
	add.s32 	%r1588, %r1317, %r1587;
	atom.shared.add.u32 	%r1589, [%r1588], 1;
	add.s32 	%r1591, %r1317, %r1590;
	atom.shared.add.u32 	%r1592, [%r1591], 1;
	add.s32 	%r1594, %r1317, %r1593;
	atom.shared.add.u32 	%r1595, [%r1594], 1;
	add.s32 	%r1597, %r1317, %r1596;
	atom.shared.add.u32 	%r1598, [%r1597], 1;
	add.s32 	%r1600, %r1317, %r1599;
	atom.shared.add.u32 	%r1601, [%r1600], 1;
	add.s32 	%r1603, %r1317, %r1602;
	atom.shared.add.u32 	%r1604, [%r1603], 1;
	add.s32 	%r1606, %r1317, %r1605;
	atom.shared.add.u32 	%r1607, [%r1606], 1;
	add.s32 	%r1609, %r1317, %r1608;
	atom.shared.add.u32 	%r1610, [%r1609], 1;
	add.s32 	%r1612, %r1317, %r1611;
	atom.shared.add.u32 	%r1613, [%r1612], 1;
	add.s32 	%r1615, %r1317, %r1614;
	atom.shared.add.u32 	%r1616, [%r1615], 1;
	add.s32 	%r1618, %r1317, %r1617;
	atom.shared.add.u32 	%r1619, [%r1618], 1;
	add.s32 	%r1621, %r1317, %r1620;
	atom.shared.add.u32 	%r1622, [%r1621], 1;
	add.s32 	%r1624, %r1317, %r1623;
	atom.shared.add.u32 	%r1625, [%r1624], 1;
	add.s32 	%r1627, %r1317, %r1626;
	atom.shared.add.u32 	%r1628, [%r1627], 1;
	add.s32 	%r1630, %r1317, %r1629;
	atom.shared.add.u32 	%r1631, [%r1630], 1;
	add.s32 	%r1633, %r1317, %r1632;
	atom.shared.add.u32 	%r1634, [%r1633], 1;
	add.s32 	%r1636, %r1317, %r1635;
	atom.shared.add.u32 	%r1637, [%r1636], 1;
	add.s32 	%r1639, %r1317, %r1638;
	atom.shared.add.u32 	%r1640, [%r1639], 1;
	add.s32 	%r1642, %r1317, %r1641;
	atom.shared.add.u32 	%r1643, [%r1642], 1;
	add.s32 	%r1645, %r1317, %r1644;
	atom.shared.add.u32 	%r1646, [%r1645], 1;
	add.s32 	%r1648, %r1317, %r1647;
	atom.shared.add.u32 	%r1649, [%r1648], 1;
	add.s32 	%r1651, %r1317, %r1650;
	atom.shared.add.u32 	%r1652, [%r1651], 1;
	add.s32 	%r1654, %r1317, %r1653;
	atom.shared.add.u32 	%r1655, [%r1654], 1;
	add.s32 	%r1657, %r1317, %r1656;
	atom.shared.add.u32 	%r1658, [%r1657], 1;
	add.s32 	%r1660, %r1317, %r1659;
	atom.shared.add.u32 	%r1661, [%r1660], 1;
	add.s32 	%r1663, %r1317, %r1662;
	atom.shared.add.u32 	%r1664, [%r1663], 1;
	add.s32 	%r1666, %r1317, %r1665;
	atom.shared.add.u32 	%r1667, [%r1666], 1;
	add.s32 	%r1669, %r1317, %r1668;
	atom.shared.add.u32 	%r1670, [%r1669], 1;
	add.s32 	%r1672, %r1317, %r1671;
	atom.shared.add.u32 	%r1673, [%r1672], 1;
	add.s32 	%r1675, %r1317, %r1674;
	atom.shared.add.u32 	%r1676, [%r1675], 1;
	add.s32 	%r1678, %r1317, %r1677;
	atom.shared.add.u32 	%r1679, [%r1678], 1;
	add.s32 	%r1681, %r1317, %r1680;
	atom.shared.add.u32 	%r1682, [%r1681], 1;
	add.s32 	%r1684, %r1317, %r1683;
	atom.shared.add.u32 	%r1685, [%r1684], 1;
	add.s32 	%r1687, %r1317, %r1686;
	atom.shared.add.u32 	%r1688, [%r1687], 1;
	add.s32 	%r1690, %r1317, %r1689;
	atom.shared.add.u32 	%r1691, [%r1690], 1;
	add.s32 	%r1693, %r1317, %r1692;
	atom.shared.add.u32 	%r1694, [%r1693], 1;
	add.s32 	%r1696, %r1317, %r1695;
	atom.shared.add.u32 	%r1697, [%r1696], 1;
	add.s32 	%r1698, %r1719, %r144;
	shl.b32 	%r1699, %r1698, 2;
	and.b32  	%r1700, %r1699, 16380;
	add.s32 	%r1701, %r1317, %r1700;
	atom.shared.add.u32 	%r1702, [%r1701], 1;
	add.s32 	%r1720, %r1720, 1;
	setp.ne.s32 	%p3, %r1720, 0;
	@%p3 bra 	$L__BB8_5;
$L__BB8_6:
	bar.warp.sync 	-1;
	// begin inline asm
	mov.u32 %r1703, %clock;
	// end inline asm
	sub.s32 	%r1704, %r1703, %r171;
	cvt.u64.u32 	%rd5, %r1704;
	add.s64 	%rd10, %rd10, %rd5;
	add.s32 	%r1713, %r1713, 1;
	setp.ne.s32 	%p4, %r1713, 32;
	mov.u32 	%r1714, %r144;
	@%p4 bra 	$L__BB8_3;
	mov.u32 	%r154, %tid.x;
	and.b32  	%r1705, %r154, 31;
	setp.ne.s32 	%p5, %r1705, 0;
	@%p5 bra 	$L__BB8_9;
	ld.param.u64 	%rd9, [_Z5benchILi256EEvPiii_param_0];
	mov.u32 	%r1706, %ctaid.x;
	mov.u32 	%r1707, %ntid.x;
	mad.lo.s32 	%r1708, %r1706, %r1707, %r154;
	shr.u32 	%r1709, %r1708, 5;
	cvta.to.global.u64 	%rd6, %rd9;
	mul.wide.u32 	%rd7, %r1709, 4;
	add.s64 	%rd8, %rd6, %rd7;
	st.global.u32 	[%rd8], %rd10;
$L__BB8_9:
	ret;

}


// ===== COMPILED SASS (sm_100) =====

	.target	sm_100

	.elftype	@"ET_EXEC"


//--------------------- .note.nv.tkinfo           --------------------------
	.section	.note.nv.tkinfo,"",@"SHT_NOTE"
	.sectionflags	@"SHF_NOTE_NV_TKINFO"
	.tkinfo
        /*0018*/ 	.word	0x00000002
        /*0030*/ 	.string	""
        /*0030*/ 	.string	"ptxas"
        /*0030*/ 	.string	"Cuda compilation tools, release 13.0, V13.0.88"
        /*0030*/ 	.string	"Build cuda_13.0.r13.0/compiler.36424714_0"
        /*0030*/ 	.string	"-arch sm_100 -m 64 "



//--------------------- .note.nv.cuinfo           --------------------------
	.section	.note.nv.cuinfo,"",@"SHT_NOTE"
	.sectionflags	@"SHF_NOTE_NV_CUINFO"
        /*0018*/ 	.short	0x0002
        /*001a*/ 	.short	0x0064
        /*001c*/ 	.short	0x0082
	.zero		2


//--------------------- .nv.info                  --------------------------
	.section	.nv.info,"",@"SHT_CUDA_INFO"
	.align	4


	//----- nvinfo : EIATTR_REGCOUNT
	.align		4
        /*0000*/ 	.byte	0x04, 0x2f
        /*0002*/ 	.short	(.L_10 - .L_9)
	.align		4
.L_9:
        /*0004*/ 	.word	index@(_Z5benchILi1EEvPiii)
        /*0008*/ 	.word	0x000000a8


	//----- nvinfo : EIATTR_FRAME_SIZE
	.align		4
.L_10:
        /*000c*/ 	.byte	0x04, 0x11
        /*000e*/ 	.short	(.L_12 - .L_11)
	.align		4
.L_11:
        /*0010*/ 	.word	index@(_Z5benchILi1EEvPiii)
        /*0014*/ 	.word	0x00000000


	//----- nvinfo : EIATTR_REGCOUNT
	.align		4
.L_12:
        /*0018*/ 	.byte	0x04, 0x2f
        /*001a*/ 	.short	(.L_14 - .L_13)
	.align		4
.L_13:
        /*001c*/ 	.word	index@(_Z5benchILi2EEvPiii)
        /*0020*/ 	.word	0x000000a8


	//----- nvinfo : EIATTR_FRAME_SIZE
	.align		4
.L_14:
        /*0024*/ 	.byte	0x04, 0x11
        /*0026*/ 	.short	(.L_16 - .L_15)
	.align		4
.L_15:
        /*0028*/ 	.word	index@(_Z5benchILi2EEvPiii)
        /*002c*/ 	.word	0x00000000


	//----- nvinfo : EIATTR_REGCOUNT
	.align		4
.L_16:
        /*0030*/ 	.byte	0x04, 0x2f
        /*0032*/ 	.short	(.L_18 - .L_17)
	.align		4
.L_17:
        /*0034*/ 	.word	index@(_Z5benchILi4EEvPiii)
        /*0038*/ 	.word	0x000000a8


	//----- nvinfo : EIATTR_FRAME_SIZE
	.align		4
.L_18:
        /*003c*/ 	.byte	0x04, 0x11
        /*003e*/ 	.short	(.L_20 - .L_19)
	.align		4
.L_19:
        /*0040*/ 	.word	index@(_Z5benchILi4EEvPiii)
        /*0044*/ 	.word	0x00000000


	//----- nvinfo : EIATTR_REGCOUNT
	.align		4
.L_20:
        /*0048*/ 	.byte	0x04, 0x2f
        /*004a*/ 	.short	(.L_22 - .L_21)
	.align		4
.L_21:
        /*004c*/ 	.word	index@(_Z5benchILi8EEvPiii)
        /*0050*/ 	.word	0x000000a8


	//----- nvinfo : EIATTR_FRAME_SIZE
	.align		4
.L_22:
        /*0054*/ 	.byte	0x04, 0x11
        /*0056*/ 	.short	(.L_24 - .L_23)
	.align		4
.L_23:
        /*0058*/ 	.word	index@(_Z5benchILi8EEvPiii)
        /*005c*/ 	.word	0x00000000


	//----- nvinfo : EIATTR_REGCOUNT
	.align		4
.L_24:
        /*0060*/ 	.byte	0x04, 0x2f
        /*0062*/ 	.short	(.L_26 - .L_25)
	.align		4
.L_25:
        /*0064*/ 	.word	index@(_Z5benchILi16EEvPiii)
        /*0068*/ 	.word	0x000000a8


	//----- nvinfo : EIATTR_FRAME_SIZE
	.align		4
.L_26:
        /*006c*/ 	.byte	0x04, 0x11
        /*006e*/ 	.short	(.L_28 - .L_27)
	.align		4
.L_27:
        /*0070*/ 	.word	index@(_Z5benchILi16EEvPiii)
        /*0074*/ 	.word	0x00000000


	//----- nvinfo : EIATTR_REGCOUNT
	.align		4
.L_28:
        /*0078*/ 	.byte	0x04, 0x2f
        /*007a*/ 	.short	(.L_30 - .L_29)
	.align		4
.L_29:
        /*007c*/ 	.word	index@(_Z5benchILi32EEvPiii)
        /*0080*/ 	.word	0x000000a8


	//----- nvinfo : EIATTR_FRAME_SIZE
	.align		4
.L_30:
        /*0084*/ 	.byte	0x04, 0x11
        /*0086*/ 	.short	(.L_32 - .L_31)
	.align		4
.L_31:
        /*0088*/ 	.word	index@(_Z5benchILi32EEvPiii)
        /*008c*/ 	.word	0x00000000


	//----- nvinfo : EIATTR_REGCOUNT
	.align		4
.L_32:
        /*0090*/ 	.byte	0x04, 0x2f
        /*0092*/ 	.short	(.L_34 - .L_33)
	.align		4
.L_33:
        /*0094*/ 	.word	index@(_Z5benchILi64EEvPiii)
        /*0098*/ 	.word	0x000000a8


	//----- nvinfo : EIATTR_FRAME_SIZE
	.align		4
.L_34:
        /*009c*/ 	.byte	0x04, 0x11
        /*009e*/ 	.short	(.L_36 - .L_35)
	.align		4
.L_35:
        /*00a0*/ 	.word	index@(_Z5benchILi64EEvPiii)
        /*00a4*/ 	.word	0x00000000


	//----- nvinfo : EIATTR_REGCOUNT
	.align		4
.L_36:
        /*00a8*/ 	.byte	0x04, 0x2f
        /*00aa*/ 	.short	(.L_38 - .L_37)
	.align		4
.L_37:
        /*00ac*/ 	.word	index@(_Z5benchILi128EEvPiii)
        /*00b0*/ 	.word	0x000000a8


	//----- nvinfo : EIATTR_FRAME_SIZE
	.align		4
.L_38:
        /*00b4*/ 	.byte	0x04, 0x11
        /*00b6*/ 	.short	(.L_40 - .L_39)
	.align		4
.L_39:
        /*00b8*/ 	.word	index@(_Z5benchILi128EEvPiii)
        /*00bc*/ 	.word	0x00000000


	//----- nvinfo : EIATTR_REGCOUNT
	.align		4
.L_40:
        /*00c0*/ 	.byte	0x04, 0x2f
        /*00c2*/ 	.short	(.L_42 - .L_41)
	.align		4
.L_41:
        /*00c4*/ 	.word	index@(_Z5benchILi256EEvPiii)
        /*00c8*/ 	.word	0x000000a8


	//----- nvinfo : EIATTR_FRAME_SIZE
	.align		4
.L_42:
        /*00cc*/ 	.byte	0x04, 0x11
        /*00ce*/ 	.short	(.L_44 - .L_43)
	.align		4
.L_43:
        /*00d0*/ 	.word	index@(_Z5benchILi256EEvPiii)
        /*00d4*/ 	.word	0x00000000


	//----- nvinfo : EIATTR_MIN_STACK_SIZE
	.align		4
.L_44:
        /*00d8*/ 	.byte	0x04, 0x12
        /*00da*/ 	.short	(.L_46 - .L_45)
	.align		4
.L_45:
        /*00dc*/ 	.word	index@(_Z5benchILi256EEvPiii)
        /*00e0*/ 	.word	0x00000000


	//----- nvinfo : EIATTR_MIN_STACK_SIZE
	.align		4
.L_46:
        /*00e4*/ 	.byte	0x04, 0x12
        /*00e6*/ 	.short	(.L_48 - .L_47)
	.align		4
.L_47:
        /*00e8*/ 	.word	index@(_Z5benchILi128EEvPiii)
        /*00ec*/ 	.word	0x00000000


	//----- nvinfo : EIATTR_MIN_STACK_SIZE
	.align		4
.L_48:
        /*00f0*/ 	.byte	0x04, 0x12
        /*00f2*/ 	.short	(.L_50 - .L_49)
	.align		4
.L_49:
        /*00f4*/ 	.word	index@(_Z5benchILi64EEvPiii)
        /*00f8*/ 	.word	0x00000000


	//----- nvinfo : EIATTR_MIN_STACK_SIZE
	.align		4
.L_50:
        /*00fc*/ 	.byte	0x04, 0x12
        /*00fe*/ 	.short	(.L_52 - .L_51)
	.align		4
.L_51:
        /*0100*/ 	.word	index@(_Z5benchILi32EEvPiii)
        /*0104*/ 	.word	0x00000000


	//----- nvinfo : EIATTR_MIN_STACK_SIZE
	.align		4
.L_52:
        /*0108*/ 	.byte	0x04, 0x12
        /*010a*/ 	.short	(.L_54 - .L_53)
	.align		4
.L_53:
        /*010c*/ 	.word	index@(_Z5benchILi16EEvPiii)
        /*0110*/ 	.word	0x00000000


	//----- nvinfo : EIATTR_MIN_STACK_SIZE
	.align		4
.L_54:
        /*0114*/ 	.byte	0x04, 0x12
        /*0116*/ 	.short	(.L_56 - .L_55)
	.align		4
.L_55:
        /*0118*/ 	.word	index@(_Z5benchILi8EEvPiii)
        /*011c*/ 	.word	0x00000000


	//----- nvinfo : EIATTR_MIN_STACK_SIZE
	.align		4
.L_56:
        /*0120*/ 	.byte	0x04, 0x12
        /*0122*/ 	.short	(.L_58 - .L_57)
	.align		4
.L_57:
        /*0124*/ 	.word	index@(_Z5benchILi4EEvPiii)
        /*0128*/ 	.word	0x00000000


	//----- nvinfo : EIATTR_MIN_STACK_SIZE
	.align		4
.L_58:
        /*012c*/ 	.byte	0x04, 0x12
        /*012e*/ 	.short	(.L_60 - .L_59)
	.align		4
.L_59:
        /*0130*/ 	.word	index@(_Z5benchILi2EEvPiii)
        /*0134*/ 	.word	0x00000000


	//----- nvinfo : EIATTR_MIN_STACK_SIZE
	.align		4
.L_60:
        /*0138*/ 	.byte	0x04, 0x12
        /*013a*/ 	.short	(.L_62 - .L_61)
	.align		4
.L_61:
        /*013c*/ 	.word	index@(_Z5benchILi1EEvPiii)
        /*0140*/ 	.word	0x00000000
.L_62:


//--------------------- .nv.compat                --------------------------
	.section	.nv.compat,"",@"SHT_CUDA_COMPAT_INFO"
	.align	4
        /*0000*/ 	.byte	0x02, 0x09, 0x00, 0x00, 0x02, 0x02, 0x01, 0x00, 0x02, 0x05, 0x05, 0x00, 0x03, 0x07, 0x01, 0x01
        /*0010*/ 	.byte	0x02, 0x03, 0x00, 0x00, 0x02, 0x06, 0x01, 0x00, 0x04, 0x0b, 0x08, 0x00, 0x09, 0x00, 0x00, 0x00
        /*0020*/ 	.byte	0x00, 0x00, 0x00, 0x00


//--------------------- .nv.info._Z5benchILi256EEvPiii --------------------------
	.section	.nv.info._Z5benchILi256EEvPiii,"",@"SHT_CUDA_INFO"
	.sectionflags	@""
	.align	4


	//----- nvinfo : EIATTR_CUDA_API_VERSION
	.align		4
        /*0000*/ 	.byte	0x04, 0x37
        /*0002*/ 	.short	(.L_64 - .L_63)
.L_63:
        /*0004*/ 	.word	0x00000082


	//----- nvinfo : EIATTR_KPARAM_INFO
	.align		4
.L_64:
        /*0008*/ 	.byte	0x04, 0x17
        /*000a*/ 	.short	(.L_66 - .L_65)
.L_65:
        /*000c*/ 	.word	0x00000000
        /*0010*/ 	.short	0x0002
        /*0012*/ 	.short	0x000c
        /*0014*/ 	.byte	0x00, 0xf0, 0x11, 0x00


	//----- nvinfo : EIATTR_KPARAM_INFO
	.align		4
.L_66:
        /*0018*/ 	.byte	0x04, 0x17
        /*001a*/ 	.short	(.L_68 - .L_67)
.L_67:
        /*001c*/ 	.word	0x00000000
        /*0020*/ 	.short	0x0001
        /*0022*/ 	.short	0x0008
        /*0024*/ 	.byte	0x00, 0xf0, 0x11, 0x00


	//----- nvinfo : EIATTR_KPARAM_INFO
	.align		4
.L_68:
        /*0028*/ 	.byte	0x04, 0x17
        /*002a*/ 	.short	(.L_70 - .L_69)
.L_69:
        /*002c*/ 	.word	0x00000000
        /*0030*/ 	.short	0x0000
        /*0032*/ 	.short	0x0000
        /*0034*/ 	.byte	0x00, 0xf5, 0x21, 0x00


	//----- nvinfo : EIATTR_SPARSE_MMA_MASK
	.align		4
.L_70:
        /*0038*/ 	.byte	0x03, 0x50
        /*003a*/ 	.short	0x0000


	//----- nvinfo : EIATTR_MAXREG_COUNT
	.align		4
        /*003c*/ 	.byte	0x03, 0x1b
        /*003e*/ 	.short	0x00ff


	//----- nvinfo : EIATTR_NUM_BARRIERS
	.align		4
        /*0040*/ 	.byte	0x02, 0x4c
        /*0042*/ 	.byte	0x01
	.zero		1


	//----- nvinfo : EIATTR_MERCURY_ISA_VERSION
	.align		4
        /*0044*/ 	.byte	0x03, 0x5f
        /*0046*/ 	.short	0x0101


	//----- nvinfo : EIATTR_COOP_GROUP_MASK_REGIDS
	.align		4
        /*0048*/ 	.byte	0x04, 0x29
        /*004a*/ 	.short	(.L_72 - .L_71)


	//   ....[0]....
.L_71:
        /*004c*/ 	.word	0xffffffff


	//   ....[1]....
        /*0050*/ 	.word	0xffffffff


	//----- nvinfo : EIATTR_COOP_GROUP_INSTR_OFFSETS
	.align		4
.L_72:
        /*0054*/ 	.byte	0x04, 0x28
        /*0056*/ 	.short	(.L_74 - .L_73)


	//   ....[0]....
.L_73:
        /*0058*/ 	.word	0x00003220


	//   ....[1]....
        /*005c*/ 	.word	0x000052c0


	//----- nvinfo : EIATTR_VRC_CTA_INIT_COUNT
	.align		4
.L_74:
        /*0060*/ 	.byte	0x02, 0x4a
	.zero		1
	.zero		1


	//----- nvinfo : EIATTR_EXIT_INSTR_OFFSETS
	.align		4
        /*0064*/ 	.byte	0x04, 0x1c
        /*0066*/ 	.short	(.L_76 - .L_75)


	//   ....[0]....
.L_75:
        /*0068*/ 	.word	0x00005340


	//   ....[1]....
        /*006c*/ 	.word	0x000053c0


	//----- nvinfo : EIATTR_CBANK_PARAM_SIZE
	.align		4
.L_76:
        /*0070*/ 	.byte	0x03, 0x19
        /*0072*/ 	.short	0x0010


	//----- nvinfo : EIATTR_PARAM_CBANK
	.align		4
        /*0074*/ 	.byte	0x04, 0x0a
        /*0076*/ 	.short	(.L_78 - .L_77)
	.align		4
.L_77:
        /*0078*/ 	.word	index@(.nv.constant0._Z5benchILi256EEvPiii)
        /*007c*/ 	.short	0x0380
        /*007e*/ 	.short	0x0010


	//----- nvinfo : EIATTR_SW_WAR
	.align		4
.L_78:
        /*0080*/ 	.byte	0x04, 0x36
        /*0082*/ 	.short	(.L_80 - .L_79)
.L_79:
        /*0084*/ 	.word	0x00000008
.L_80:


//--------------------- .nv.info._Z5benchILi128EEvPiii --------------------------
	.section	.nv.info._Z5benchILi128EEvPiii,"",@"SHT_CUDA_INFO"
	.sectionflags	@""
	.align	4


	//----- nvinfo : EIATTR_CUDA_API_VERSION
	.align		4
        /*0000*/ 	.byte	0x04, 0x37
        /*0002*/ 	.short	(.L_82 - .L_81)
.L_81:
        /*0004*/ 	.word	0x00000082


	//----- nvinfo : EIATTR_KPARAM_INFO
	.align		4
.L_82:
        /*0008*/ 	.byte	0x04, 0x17
        /*000a*/ 	.short	(.L_84 - .L_83)
.L_83:
        /*000c*/ 	.word	0x00000000
        /*0010*/ 	.short	0x0002
        /*0012*/ 	.short	0x000c
        /*0014*/ 	.byte	0x00, 0xf0, 0x11, 0x00


	//----- nvinfo : EIATTR_KPARAM_INFO
	.align		4
.L_84:
        /*0018*/ 	.byte	0x04, 0x17
        /*001a*/ 	.short	(.L_86 - .L_85)
.L_85:
        /*001c*/ 	.word	0x00000000
        /*0020*/ 	.short	0x0001
        /*0022*/ 	.short	0x0008
        /*0024*/ 	.byte	0x00, 0xf0, 0x11, 0x00


	//----- nvinfo : EIATTR_KPARAM_INFO
	.align		4
.L_86:
        /*0028*/ 	.byte	0x04, 0x17
        /*002a*/ 	.short	(.L_88 - .L_87)
.L_87:
        /*002c*/ 	.word	0x00000000
        /*0030*/ 	.short	0x0000
        /*0032*/ 	.short	0x0000
        /*0034*/ 	.byte	0x00, 0xf5, 0x21, 0x00


	//----- nvinfo : EIATTR_SPARSE_MMA_MASK
	.align		4
.L_88:
        /*0038*/ 	.byte	0x03, 0x50
        /*003a*/ 	.short	0x0000


	//----- nvinfo : EIATTR_MAXREG_COUNT
	.align		4
        /*003c*/ 	.byte	0x03, 0x1b
        /*003e*/ 	.short	0x00ff


	//----- nvinfo : EIATTR_NUM_BARRIERS
	.align		4
        /*0040*/ 	.byte	0x02, 0x4c
        /*0042*/ 	.byte	0x01
	.zero		1


	//----- nvinfo : EIATTR_MERCURY_ISA_VERSION
	.align		4
        /*0044*/ 	.byte	0x03, 0x5f
        /*0046*/ 	.short	0x0101


	//----- nvinfo : EIATTR_COOP_GROUP_MASK_REGIDS
	.align		4
        /*0048*/ 	.byte	0x04, 0x29
        /*004a*/ 	.short	(.L_90 - .L_89)


	//   ....[0]....
.L_89:
        /*004c*/ 	.word	0xffffffff


	//   ....[1]....
        /*0050*/ 	.word	0xffffffff


	//----- nvinfo : EIATTR_COOP_GROUP_INSTR_OFFSETS
	.align		4
.L_90:
        /*0054*/ 	.byte	0x04, 0x28
        /*0056*/ 	.short	(.L_92 - .L_91)


	//   ....[0]....
.L_91:
        /*0058*/ 	.word	0x00003220


	//   ....[1]....
        /*005c*/ 	.word	0x000052c0


	//----- nvinfo : EIATTR_VRC_CTA_INIT_COUNT
	.align		4
.L_92:
        /*0060*/ 	.byte	0x02, 0x4a
	.zero		1
	.zero		1


	//----- nvinfo : EIATTR_EXIT_INSTR_OFFSETS
	.align		4
        /*0064*/ 	.byte	0x04, 0x1c
        /*0066*/ 	.short	(.L_94 - .L_93)


	//   ....[0]....
.L_93:
        /*0068*/ 	.word	0x00005340


	//   ....[1]....
        /*006c*/ 	.word	0x000053c0


	//----- nvinfo : EIATTR_CBANK_PARAM_SIZE
	.align		4
.L_94:
        /*0070*/ 	.byte	0x03, 0x19
        /*0072*/ 	.short	0x0010


	//----- nvinfo : EIATTR_PARAM_CBANK
	.align		4
        /*0074*/ 	.byte	0x04, 0x0a
        /*0076*/ 	.short	(.L_96 - .L_95)
	.align		4
.L_95:
        /*0078*/ 	.word	index@(.nv.constant0._Z5benchILi128EEvPiii)
        /*007c*/ 	.short	0x0380
        /*007e*/ 	.short	0x0010


	//----- nvinfo : EIATTR_SW_WAR
	.align		4
.L_96:
        /*0080*/ 	.byte	0x04, 0x36
        /*0082*/ 	.short	(.L_98 - .L_97)
.L_97:
        /*0084*/ 	.word	0x00000008
.L_98:


//--------------------- .nv.info._Z5benchILi64EEvPiii --------------------------
	.section	.nv.info._Z5benchILi64EEvPiii,"",@"SHT_CUDA_INFO"
	.sectionflags	@""
	.align	4


	//----- nvinfo : EIATTR_CUDA_API_VERSION
	.align		4
        /*0000*/ 	.byte	0x04, 0x37
        /*0002*/ 	.short	(.L_100 - .L_99)
.L_99:
        /*0004*/ 	.word	0x00000082


	//----- nvinfo : EIATTR_KPARAM_INFO
	.align		4
.L_100:
        /*0008*/ 	.byte	0x04, 0x17
        /*000a*/ 	.short	(.L_102 - .L_101)
.L_101:
        /*000c*/ 	.word	0x00000000
        /*0010*/ 	.short	0x0002
        /*0012*/ 	.short	0x000c
        /*0014*/ 	.byte	0x00, 0xf0, 0x11, 0x00


	//----- nvinfo : EIATTR_KPARAM_INFO
	.align		4
.L_102:
        /*0018*/ 	.byte	0x04, 0x17
        /*001a*/ 	.short	(.L_104 - .L_103)
.L_103:
        /*001c*/ 	.word	0x00000000
        /*0020*/ 	.short	0x0001
        /*0022*/ 	.short	0x0008
        /*0024*/ 	.byte	0x00, 0xf0, 0x11, 0x00


	//----- nvinfo : EIATTR_KPARAM_INFO
	.align		4
.L_104:
        /*0028*/ 	.byte	0x04, 0x17
        /*002a*/ 	.short	(.L_106 - .L_105)
.L_105:
        /*002c*/ 	.word	0x00000000
        /*0030*/ 	.short	0x0000
        /*0032*/ 	.short	0x0000
        /*0034*/ 	.byte	0x00, 0xf5, 0x21, 0x00


	//----- nvinfo : EIATTR_SPARSE_MMA_MASK
	.align		4
.L_106:
        /*0038*/ 	.byte	0x03, 0x50
        /*003a*/ 	.short	0x0000


	//----- nvinfo : EIATTR_MAXREG_COUNT
	.align		4
        /*003c*/ 	.byte	0x03, 0x1b
        /*003e*/ 	.short	0x00ff


	//----- nvinfo : EIATTR_NUM_BARRIERS
	.align		4
        /*0040*/ 	.byte	0x02, 0x4c
        /*0042*/ 	.byte	0x01
	.zero		1


	//----- nvinfo : EIATTR_MERCURY_ISA_VERSION
	.align		4
        /*0044*/ 	.byte	0x03, 0x5f
        /*0046*/ 	.short	0x0101


	//----- nvinfo : EIATTR_COOP_GROUP_MASK_REGIDS
	.align		4
        /*0048*/ 	.byte	0x04, 0x29
        /*004a*/ 	.short	(.L_108 - .L_107)


	//   ....[0]....
.L_107:
        /*004c*/ 	.word	0xffffffff


	//   ....[1]....
        /*0050*/ 	.word	0xffffffff


	//----- nvinfo : EIATTR_COOP_GROUP_INSTR_OFFSETS
	.align		4
.L_108:
        /*0054*/ 	.byte	0x04, 0x28
        /*0056*/ 	.short	(.L_110 - .L_109)


	//   ....[0]....
.L_109:
        /*0058*/ 	.word	0x00003220


	//   ....[1]....
        /*005c*/ 	.word	0x000052c0


	//----- nvinfo : EIATTR_VRC_CTA_INIT_COUNT
	.align		4
.L_110:
        /*0060*/ 	.byte	0x02, 0x4a
	.zero		1
	.zero		1


	//----- nvinfo : EIATTR_EXIT_INSTR_OFFSETS
	.align		4
        /*0064*/ 	.byte	0x04, 0x1c
        /*0066*/ 	.short	(.L_112 - .L_111)


	//   ....[0]....
.L_111:
        /*0068*/ 	.word	0x00005340


	//   ....[1]....
        /*006c*/ 	.word	0x000053c0


	//----- nvinfo : EIATTR_CBANK_PARAM_SIZE
	.align		4
.L_112:
        /*0070*/ 	.byte	0x03, 0x19
        /*0072*/ 	.short	0x0010


	//----- nvinfo : EIATTR_PARAM_CBANK
	.align		4
        /*0074*/ 	.byte	0x04, 0x0a
        /*0076*/ 	.short	(.L_114 - .L_113)
	.align		4
.L_113:
        /*0078*/ 	.word	index@(.nv.constant0._Z5benchILi64EEvPiii)
        /*007c*/ 	.short	0x0380
        /*007e*/ 	.short	0x0010


	//----- nvinfo : EIATTR_SW_WAR
	.align		4
.L_114:
        /*0080*/ 	.byte	0x04, 0x36
        /*0082*/ 	.short	(.L_116 - .L_115)
.L_115:
        /*0084*/ 	.word	0x00000008
.L_116:


//--------------------- .nv.info._Z5benchILi32EEvPiii --------------------------
	.section	.nv.info._Z5benchILi32EEvPiii,"",@"SHT_CUDA_INFO"
	.sectionflags	@""
	.align	4


	//----- nvinfo : EIATTR_CUDA_API_VERSION
	.align		4
        /*0000*/ 	.byte	0x04, 0x37
        /*0002*/ 	.short	(.L_118 - .L_117)
.L_117:
        /*0004*/ 	.word	0x00000082


	//----- nvinfo : EIATTR_KPARAM_INFO
	.align		4
.L_118:
        /*0008*/ 	.byte	0x04, 0x17
        /*000a*/ 	.short	(.L_120 - .L_119)
.L_119:
        /*000c*/ 	.word	0x00000000
        /*0010*/ 	.short	0x0002
        /*0012*/ 	.short	0x000c
        /*0014*/ 	.byte	0x00, 0xf0, 0x11, 0x00


	//----- nvinfo : EIATTR_KPARAM_INFO
	.align		4
.L_120:
        /*0018*/ 	.byte	0x04, 0x17
        /*001a*/ 	.short	(.L_122 - .L_121)
.L_121:
        /*001c*/ 	.word	0x00000000
        /*0020*/ 	.short	0x0001
        /*0022*/ 	.short	0x0008
        /*0024*/ 	.byte	0x00, 0xf0, 0x11, 0x00


	//----- nvinfo : EIATTR_KPARAM_INFO
	.align		4
.L_122:
        /*0028*/ 	.byte	0x04, 0x17
        /*002a*/ 	.short	(.L_124 - .L_123)
.L_123:
        /*002c*/ 	.word	0x00000000
        /*0030*/ 	.short	0x0000
        /*0032*/ 	.short	0x0000
        /*0034*/ 	.byte	0x00, 0xf5, 0x21, 0x00


	//----- nvinfo : EIATTR_SPARSE_MMA_MASK
	.align		4
.L_124:
        /*0038*/ 	.byte	0x03, 0x50
        /*003a*/ 	.short	0x0000


	//----- nvinfo : EIATTR_MAXREG_COUNT
	.align		4
        /*003c*/ 	.byte	0x03, 0x1b
        /*003e*/ 	.short	0x00ff


	//----- nvinfo : EIATTR_NUM_BARRIERS
	.align		4
        /*0040*/ 	.byte	0x02, 0x4c
        /*0042*/ 	.byte	0x01
	.zero		1


	//----- nvinfo : EIATTR_MERCURY_ISA_VERSION
	.align		4
        /*0044*/ 	.byte	0x03, 0x5f
        /*0046*/ 	.short	0x0101


	//----- nvinfo : EIATTR_COOP_GROUP_MASK_REGIDS
	.align		4
        /*0048*/ 	.byte	0x04, 0x29
        /*004a*/ 	.short	(.L_126 - .L_125)


	//   ....[0]....
.L_125:
        /*004c*/ 	.word	0xffffffff


	//   ....[1]....
        /*0050*/ 	.word	0xffffffff


	//----- nvinfo : EIATTR_COOP_GROUP_INSTR_OFFSETS
	.align		4
.L_126:
        /*0054*/ 	.byte	0x04, 0x28
        /*0056*/ 	.short	(.L_128 - .L_127)


	//   ....[0]....
.L_127:
        /*0058*/ 	.word	0x00003220


	//   ....[1]....
        /*005c*/ 	.word	0x000052c0


	//----- nvinfo : EIATTR_VRC_CTA_INIT_COUNT
	.align		4
.L_128:
        /*0060*/ 	.byte	0x02, 0x4a
	.zero		1
	.zero		1


	//----- nvinfo : EIATTR_EXIT_INSTR_OFFSETS
	.align		4
        /*0064*/ 	.byte	0x04, 0x1c
        /*0066*/ 	.short	(.L_130 - .L_129)


	//   ....[0]....
.L_129:
        /*0068*/ 	.word	0x00005340


	//   ....[1]....
        /*006c*/ 	.word	0x000053c0


	//----- nvinfo : EIATTR_CBANK_PARAM_SIZE
	.align		4
.L_130:
        /*0070*/ 	.byte	0x03, 0x19
        /*0072*/ 	.short	0x0010


	//----- nvinfo : EIATTR_PARAM_CBANK
	.align		4
        /*0074*/ 	.byte	0x04, 0x0a
        /*0076*/ 	.short	(.L_132 - .L_131)
	.align		4
.L_131:
        /*0078*/ 	.word	index@(.nv.constant0._Z5benchILi32EEvPiii)
        /*007c*/ 	.short	0x0380
        /*007e*/ 	.short	0x0010


	//----- nvinfo : EIATTR_SW_WAR
	.align		4
.L_132:
        /*0080*/ 	.byte	0x04, 0x36
        /*0082*/ 	.short	(.L_134 - .L_133)
.L_133:
        /*0084*/ 	.word	0x00000008
.L_134:


//--------------------- .nv.info._Z5benchILi16EEvPiii --------------------------
	.section	.nv.info._Z5benchILi16EEvPiii,"",@"SHT_CUDA_INFO"
	.sectionflags	@""
	.align	4


	//----- nvinfo : EIATTR_CUDA_API_VERSION
	.align		4
        /*0000*/ 	.byte	0x04, 0x37
        /*0002*/ 	.short	(.L_136 - .L_135)
.L_135:
        /*0004*/ 	.word	0x00000082


	//----- nvinfo : EIATTR_KPARAM_INFO
	.align		4
.L_136:
        /*0008*/ 	.byte	0x04, 0x17
        /*000a*/ 	.short	(.L_138 - .L_137)
.L_137:
        /*000c*/ 	.word	0x00000000
        /*0010*/ 	.short	0x0002
        /*0012*/ 	.short	0x000c
        /*0014*/ 	.byte	0x00, 0xf0, 0x11, 0x00


	//----- nvinfo : EIATTR_KPARAM_INFO
	.align		4
.L_138:
        /*0018*/ 	.byte	0x04, 0x17
        /*001a*/ 	.short	(.L_140 - .L_139)
.L_139:
        /*001c*/ 	.word	0x00000000
        /*0020*/ 	.short	0x0001
        /*0022*/ 	.short	0x0008
        /*0024*/ 	.byte	0x00, 0xf0, 0x11, 0x00


	//----- nvinfo : EIATTR_KPARAM_INFO
	.align		4
.L_140:
        /*0028*/ 	.byte	0x04, 0x17
        /*002a*/ 	.short	(.L_142 - .L_141)
.L_141:
        /*002c*/ 	.word	0x00000000
        /*0030*/ 	.short	0x0000
        /*0032*/ 	.short	0x0000
        /*0034*/ 	.byte	0x00, 0xf5, 0x21, 0x00


	//----- nvinfo : EIATTR_SPARSE_MMA_MASK
	.align		4
.L_142:
        /*0038*/ 	.byte	0x03, 0x50
        /*003a*/ 	.short	0x0000


	//----- nvinfo : EIATTR_MAXREG_COUNT
	.align		4
        /*003c*/ 	.byte	0x03, 0x1b
        /*003e*/ 	.short	0x00ff


	//----- nvinfo : EIATTR_NUM_BARRIERS
	.align		4
        /*0040*/ 	.byte	0x02, 0x4c
        /*0042*/ 	.byte	0x01
	.zero		1


	//----- nvinfo : EIATTR_MERCURY_ISA_VERSION
	.align		4
        /*0044*/ 	.byte	0x03, 0x5f
        /*0046*/ 	.short	0x0101


	//----- nvinfo : EIATTR_COOP_GROUP_MASK_REGIDS
	.align		4
        /*0048*/ 	.byte	0x04, 0x29
        /*004a*/ 	.short	(.L_144 - .L_143)


	//   ....[0]....
.L_143:
        /*004c*/ 	.word	0xffffffff


	//   ....[1]....
        /*0050*/ 	.word	0xffffffff


	//----- nvinfo : EIATTR_COOP_GROUP_INSTR_OFFSETS
	.align		4
.L_144:
        /*0054*/ 	.byte	0x04, 0x28
        /*0056*/ 	.short	(.L_146 - .L_145)


	//   ....[0]....
.L_145:
        /*0058*/ 	.word	0x00003220


	//   ....[1]....
        /*005c*/ 	.word	0x000052c0


	//----- nvinfo : EIATTR_VRC_CTA_INIT_COUNT
	.align		4
.L_146:
        /*0060*/ 	.byte	0x02, 0x4a
	.zero		1
	.zero		1


	//----- nvinfo : EIATTR_EXIT_INSTR_OFFSETS
	.align		4
        /*0064*/ 	.byte	0x04, 0x1c
        /*0066*/ 	.short	(.L_148 - .L_147)


	//   ....[0]....
.L_147:
        /*0068*/ 	.word	0x00005340


	//   ....[1]....
        /*006c*/ 	.word	0x000053c0


	//----- nvinfo : EIATTR_CBANK_PARAM_SIZE
	.align		4
.L_148:
        /*0070*/ 	.byte	0x03, 0x19
        /*0072*/ 	.short	0x0010


	//----- nvinfo : EIATTR_PARAM_CBANK
	.align		4
        /*0074*/ 	.byte	0x04, 0x0a
        /*0076*/ 	.short	(.L_150 - .L_149)
	.align		4
.L_149:
        /*0078*/ 	.word	index@(.nv.constant0._Z5benchILi16EEvPiii)
        /*007c*/ 	.short	0x0380
        /*007e*/ 	.short	0x0010


	//----- nvinfo : EIATTR_SW_WAR
	.align		4
.L_150:
        /*0080*/ 	.byte	0x04, 0x36
        /*0082*/ 	.short	(.L_152 - .L_151)
.L_151:
        /*0084*/ 	.word	0x00000008
.L_152:


//--------------------- .nv.info._Z5benchILi8EEvPiii --------------------------
	.section	.nv.info._Z5benchILi8EEvPiii,"",@"SHT_CUDA_INFO"
	.sectionflags	@""
	.align	4


	//----- nvinfo : EIATTR_CUDA_API_VERSION
	.align		4
        /*0000*/ 	.byte	0x04, 0x37
        /*0002*/ 	.short	(.L_154 - .L_153)
.L_153:
        /*0004*/ 	.word	0x00000082


	//----- nvinfo : EIATTR_KPARAM_INFO
	.align		4
.L_154:
        /*0008*/ 	.byte	0x04, 0x17
        /*000a*/ 	.short	(.L_156 - .L_155)
.L_155:
        /*000c*/ 	.word	0x00000000
        /*0010*/ 	.short	0x0002
        /*0012*/ 	.short	0x000c
        /*0014*/ 	.byte	0x00, 0xf0, 0x11, 0x00


	//----- nvinfo : EIATTR_KPARAM_INFO
	.align		4
.L_156:
        /*0018*/ 	.byte	0x04, 0x17
        /*001a*/ 	.short	(.L_158 - .L_157)
.L_157:
        /*001c*/ 	.word	0x00000000
        /*0020*/ 	.short	0x0001
        /*0022*/ 	.short	0x0008
        /*0024*/ 	.byte	0x00, 0xf0, 0x11, 0x00


	//----- nvinfo : EIATTR_KPARAM_INFO
	.align		4
.L_158:
        /*0028*/ 	.byte	0x04, 0x17
        /*002a*/ 	.short	(.L_160 - .L_159)
.L_159:
        /*002c*/ 	.word	0x00000000
        /*0030*/ 	.short	0x0000
        /*0032*/ 	.short	0x0000
        /*0034*/ 	.byte	0x00, 0xf5, 0x21, 0x00


	//----- nvinfo : EIATTR_SPARSE_MMA_MASK
	.align		4
.L_160:
        /*0038*/ 	.byte	0x03, 0x50
        /*003a*/ 	.short	0x0000


	//----- nvinfo : EIATTR_MAXREG_COUNT
	.align		4
        /*003c*/ 	.byte	0x03, 0x1b
        /*003e*/ 	.short	0x00ff


	//----- nvinfo : EIATTR_NUM_BARRIERS
	.align		4
        /*0040*/ 	.byte	0x02, 0x4c
        /*0042*/ 	.byte	0x01
	.zero		1


	//----- nvinfo : EIATTR_MERCURY_ISA_VERSION
	.align		4
        /*0044*/ 	.byte	0x03, 0x5f
        /*0046*/ 	.short	0x0101


	//----- nvinfo : EIATTR_COOP_GROUP_MASK_REGIDS
	.align		4
        /*0048*/ 	.byte	0x04, 0x29
        /*004a*/ 	.short	(.L_162 - .L_161)


	//   ....[0]....
.L_161:
        /*004c*/ 	.word	0xffffffff


	//   ....[1]....
        /*0050*/ 	.word	0xffffffff


	//----- nvinfo : EIATTR_COOP_GROUP_INSTR_OFFSETS
	.align		4
.L_162:
        /*0054*/ 	.byte	0x04, 0x28
        /*0056*/ 	.short	(.L_164 - .L_163)


	//   ....[0]....
.L_163:
        /*0058*/ 	.word	0x00003220


	//   ....[1]....
        /*005c*/ 	.word	0x000052c0


	//----- nvinfo : EIATTR_VRC_CTA_INIT_COUNT
	.align		4
.L_164:
        /*0060*/ 	.byte	0x02, 0x4a
	.zero		1
	.zero		1


	//----- nvinfo : EIATTR_EXIT_INSTR_OFFSETS
	.align		4
        /*0064*/ 	.byte	0x04, 0x1c
        /*0066*/ 	.short	(.L_166 - .L_165)


	//   ....[0]....
.L_165:
        /*0068*/ 	.word	0x00005340


	//   ....[1]....
        /*006c*/ 	.word	0x000053c0


	//----- nvinfo : EIATTR_CBANK_PARAM_SIZE
	.align		4
.L_166:
        /*0070*/ 	.byte	0x03, 0x19
        /*0072*/ 	.short	0x0010


	//----- nvinfo : EIATTR_PARAM_CBANK
	.align		4
        /*0074*/ 	.byte	0x04, 0x0a
        /*0076*/ 	.short	(.L_168 - .L_167)
	.align		4
.L_167:
        /*0078*/ 	.word	index@(.nv.constant0._Z5benchILi8EEvPiii)
        /*007c*/ 	.short	0x0380
        /*007e*/ 	.short	0x0010


	//----- nvinfo : EIATTR_SW_WAR
	.align		4
.L_168:
        /*0080*/ 	.byte	0x04, 0x36
        /*0082*/ 	.short	(.L_170 - .L_169)
.L_169:
        /*0084*/ 	.word	0x00000008
.L_170:


//--------------------- .nv.info._Z5benchILi4EEvPiii --------------------------
	.section	.nv.info._Z5benchILi4EEvPiii,"",@"SHT_CUDA_INFO"
	.sectionflags	@""
	.align	4


	//----- nvinfo : EIATTR_CUDA_API_VERSION
	.align		4
        /*0000*/ 	.byte	0x04, 0x37
        /*0002*/ 	.short	(.L_172 - .L_171)
.L_171:
        /*0004*/ 	.word	0x00000082


	//----- nvinfo : EIATTR_KPARAM_INFO
	.align		4
.L_172:
        /*0008*/ 	.byte	0x04, 0x17
        /*000a*/ 	.short	(.L_174 - .L_173)
.L_173:
        /*000c*/ 	.word	0x00000000
        /*0010*/ 	.short	0x0002
        /*0012*/ 	.short	0x000c
        /*0014*/ 	.byte	0x00, 0xf0, 0x11, 0x00


	//----- nvinfo : EIATTR_KPARAM_INFO
	.align		4
.L_174:
        /*0018*/ 	.byte	0x04, 0x17
        /*001a*/ 	.short	(.L_176 - .L_175)
.L_175:
        /*001c*/ 	.word	0x00000000
        /*0020*/ 	.short	0x0001
        /*0022*/ 	.short	0x0008
        /*0024*/ 	.byte	0x00, 0xf0, 0x11, 0x00


	//----- nvinfo : EIATTR_KPARAM_INFO
	.align		4
.L_176:
        /*0028*/ 	.byte	0x04, 0x17
        /*002a*/ 	.short	(.L_178 - .L_177)
.L_177:
        /*002c*/ 	.word	0x00000000
        /*0030*/ 	.short	0x0000
        /*0032*/ 	.short	0x0000
        /*0034*/ 	.byte	0x00, 0xf5, 0x21, 0x00


	//----- nvinfo : EIATTR_SPARSE_MMA_MASK
	.align		4
.L_178:
        /*0038*/ 	.byte	0x03, 0x50
        /*003a*/ 	.short	0x0000


	//----- nvinfo : EIATTR_MAXREG_COUNT
	.align		4
        /*003c*/ 	.byte	0x03, 0x1b
        /*003e*/ 	.short	0x00ff


	//----- nvinfo : EIATTR_NUM_BARRIERS
	.align		4
        /*0040*/ 	.byte	0x02, 0x4c
        /*0042*/ 	.byte	0x01
	.zero		1


	//----- nvinfo : EIATTR_MERCURY_ISA_VERSION
	.align		4
        /*0044*/ 	.byte	0x03, 0x5f
        /*0046*/ 	.short	0x0101


	//----- nvinfo : EIATTR_COOP_GROUP_MASK_REGIDS
	.align		4
        /*0048*/ 	.byte	0x04, 0x29
        /*004a*/ 	.short	(.L_180 - .L_179)


	//   ....[0]....
.L_179:
        /*004c*/ 	.word	0xffffffff


	//   ....[1]....
        /*0050*/ 	.word	0xffffffff


	//----- nvinfo : EIATTR_COOP_GROUP_INSTR_OFFSETS
	.align		4
.L_180:
        /*0054*/ 	.byte	0x04, 0x28
        /*0056*/ 	.short	(.L_182 - .L_181)


	//   ....[0]....
.L_181:
        /*0058*/ 	.word	0x00003220


	//   ....[1]....
        /*005c*/ 	.word	0x000052c0


	//----- nvinfo : EIATTR_VRC_CTA_INIT_COUNT
	.align		4
.L_182:
        /*0060*/ 	.byte	0x02, 0x4a
	.zero		1
	.zero		1


	//----- nvinfo : EIATTR_EXIT_INSTR_OFFSETS
	.align		4
        /*0064*/ 	.byte	0x04, 0x1c
        /*0066*/ 	.short	(.L_184 - .L_183)


	//   ....[0]....
.L_183:
        /*0068*/ 	.word	0x00005340


	//   ....[1]....
        /*006c*/ 	.word	0x000053c0


	//----- nvinfo : EIATTR_CBANK_PARAM_SIZE
	.align		4
.L_184:
        /*0070*/ 	.byte	0x03, 0x19
        /*0072*/ 	.short	0x0010


	//----- nvinfo : EIATTR_PARAM_CBANK
	.align		4
        /*0074*/ 	.byte	0x04, 0x0a
        /*0076*/ 	.short	(.L_186 - .L_185)
	.align		4
.L_185:
        /*0078*/ 	.word	index@(.nv.constant0._Z5benchILi4EEvPiii)
        /*007c*/ 	.short	0x0380
        /*007e*/ 	.short	0x0010


	//----- nvinfo : EIATTR_SW_WAR
	.align		4
.L_186:
        /*0080*/ 	.byte	0x04, 0x36
        /*0082*/ 	.short	(.L_188 - .L_187)
.L_187:
        /*0084*/ 	.word	0x00000008
.L_188:


//--------------------- .nv.info._Z5benchILi2EEvPiii --------------------------
	.section	.nv.info._Z5benchILi2EEvPiii,"",@"SHT_CUDA_INFO"
	.sectionflags	@""
	.align	4


	//----- nvinfo : EIATTR_CUDA_API_VERSION
	.align		4
        /*0000*/ 	.byte	0x04, 0x37
        /*0002*/ 	.short	(.L_190 - .L_189)
.L_189:
        /*0004*/ 	.word	0x00000082


	//----- nvinfo : EIATTR_KPARAM_INFO
	.align		4
.L_190:
        /*0008*/ 	.byte	0x04, 0x17
        /*000a*/ 	.short	(.L_192 - .L_191)
.L_191:
        /*000c*/ 	.word	0x00000000
        /*0010*/ 	.short	0x0002
        /*0012*/ 	.short	0x000c
        /*0014*/ 	.byte	0x00, 0xf0, 0x11, 0x00


	//----- nvinfo : EIATTR_KPARAM_INFO
	.align		4
.L_192:
        /*0018*/ 	.byte	0x04, 0x17
        /*001a*/ 	.short	(.L_194 - .L_193)
.L_193:
        /*001c*/ 	.word	0x00000000
        /*0020*/ 	.short	0x0001
        /*0022*/ 	.short	0x0008
        /*0024*/ 	.byte	0x00, 0xf0, 0x11, 0x00


	//----- nvinfo : EIATTR_KPARAM_INFO
	.align		4
.L_194:
        /*0028*/ 	.byte	0x04, 0x17
        /*002a*/ 	.short	(.L_196 - .L_195)
.L_195:
        /*002c*/ 	.word	0x00000000
        /*0030*/ 	.short	0x0000
        /*0032*/ 	.short	0x0000
        /*0034*/ 	.byte	0x00, 0xf5, 0x21, 0x00


	//----- nvinfo : EIATTR_SPARSE_MMA_MASK
	.align		4
.L_196:
        /*0038*/ 	.byte	0x03, 0x50
        /*003a*/ 	.short	0x0000


	//----- nvinfo : EIATTR_MAXREG_COUNT
	.align		4
        /*003c*/ 	.byte	0x03, 0x1b
        /*003e*/ 	.short	0x00ff


	//----- nvinfo : EIATTR_NUM_BARRIERS
	.align		4
        /*0040*/ 	.byte	0x02, 0x4c
        /*0042*/ 	.byte	0x01
	.zero		1


	//----- nvinfo : EIATTR_MERCURY_ISA_VERSION
	.align		4
        /*0044*/ 	.byte	0x03, 0x5f
        /*0046*/ 	.short	0x0101


	//----- nvinfo : EIATTR_COOP_GROUP_MASK_REGIDS
	.align		4
        /*0048*/ 	.byte	0x04, 0x29
        /*004a*/ 	.short	(.L_198 - .L_197)


	//   ....[0]....
.L_197:
        /*004c*/ 	.word	0xffffffff


	//   ....[1]....
        /*0050*/ 	.word	0xffffffff


	//----- nvinfo : EIATTR_COOP_GROUP_INSTR_OFFSETS
	.align		4
.L_198:
        /*0054*/ 	.byte	0x04, 0x28
        /*0056*/ 	.short	(.L_200 - .L_199)


	//   ....[0]....
.L_199:
        /*0058*/ 	.word	0x00003220


	//   ....[1]....
        /*005c*/ 	.word	0x000052c0


	//----- nvinfo : EIATTR_VRC_CTA_INIT_COUNT
	.align		4
.L_200:
        /*0060*/ 	.byte	0x02, 0x4a
	.zero		1
	.zero		1


	//----- nvinfo : EIATTR_EXIT_INSTR_OFFSETS
	.align		4
        /*0064*/ 	.byte	0x04, 0x1c
        /*0066*/ 	.short	(.L_202 - .L_201)


	//   ....[0]....
.L_201:
        /*0068*/ 	.word	0x00005340


	//   ....[1]....
        /*006c*/ 	.word	0x000053c0


	//----- nvinfo : EIATTR_CBANK_PARAM_SIZE
	.align		4
.L_202:
        /*0070*/ 	.byte	0x03, 0x19
        /*0072*/ 	.short	0x0010


	//----- nvinfo : EIATTR_PARAM_CBANK
	.align		4
        /*0074*/ 	.byte	0x04, 0x0a
        /*0076*/ 	.short	(.L_204 - .L_203)
	.align		4
.L_203:
        /*0078*/ 	.word	index@(.nv.constant0._Z5benchILi2EEvPiii)
        /*007c*/ 	.short	0x0380
        /*007e*/ 	.short	0x0010


	//----- nvinfo : EIATTR_SW_WAR
	.align		4
.L_204:
        /*0080*/ 	.byte	0x04, 0x36
        /*0082*/ 	.short	(.L_206 - .L_205)
.L_205:
        /*0084*/ 	.word	0x00000008
.L_206:


//--------------------- .nv.info._Z5benchILi1EEvPiii --------------------------
	.section	.nv.info._Z5benchILi1EEvPiii,"",@"SHT_CUDA_INFO"
	.sectionflags	@""
	.align	4


	//----- nvinfo : EIATTR_CUDA_API_VERSION
	.align		4
        /*0000*/ 	.byte	0x04, 0x37
        /*0002*/ 	.short	(.L_208 - .L_207)
.L_207:
        /*0004*/ 	.word	0x00000082


	//----- nvinfo : EIATTR_KPARAM_INFO
	.align		4
.L_208:
        /*0008*/ 	.byte	0x04, 0x17
        /*000a*/ 	.short	(.L_210 - .L_209)
.L_209:
        /*000c*/ 	.word	0x00000000
        /*0010*/ 	.short	0x0002
        /*0012*/ 	.short	0x000c
        /*0014*/ 	.byte	0x00, 0xf0, 0x11, 0x00


	//----- nvinfo : EIATTR_KPARAM_INFO
	.align		4
.L_210:
        /*0018*/ 	.byte	0x04, 0x17
        /*001a*/ 	.short	(.L_212 - .L_211)
.L_211:
        /*001c*/ 	.word	0x00000000
        /*0020*/ 	.short	0x0001
        /*0022*/ 	.short	0x0008
        /*0024*/ 	.byte	0x00, 0xf0, 0x11, 0x00


	//----- nvinfo : EIATTR_KPARAM_INFO
	.align		4
.L_212:
        /*0028*/ 	.byte	0x04, 0x17
        /*002a*/ 	.short	(.L_214 - .L_213)
.L_213:
        /*002c*/ 	.word	0x00000000
        /*0030*/ 	.short	0x0000
        /*0032*/ 	.short	0x0000
        /*0034*/ 	.byte	0x00, 0xf5, 0x21, 0x00


	//----- nvinfo : EIATTR_SPARSE_MMA_MASK
	.align		4
.L_214:
        /*0038*/ 	.byte	0x03, 0x50
        /*003a*/ 	.short	0x0000


	//----- nvinfo : EIATTR_MAXREG_COUNT
	.align		4
        /*003c*/ 	.byte	0x03, 0x1b
        /*003e*/ 	.short	0x00ff


	//----- nvinfo : EIATTR_NUM_BARRIERS
	.align		4
        /*0040*/ 	.byte	0x02, 0x4c
        /*0042*/ 	.byte	0x01
	.zero		1


	//----- nvinfo : EIATTR_MERCURY_ISA_VERSION
	.align		4
        /*0044*/ 	.byte	0x03, 0x5f
        /*0046*/ 	.short	0x0101


	//----- nvinfo : EIATTR_COOP_GROUP_MASK_REGIDS
	.align		4
        /*0048*/ 	.byte	0x04, 0x29
        /*004a*/ 	.short	(.L_216 - .L_215)


	//   ....[0]....
.L_215:
        /*004c*/ 	.word	0xffffffff


	//   ....[1]....
        /*0050*/ 	.word	0xffffffff


	//----- nvinfo : EIATTR_COOP_GROUP_INSTR_OFFSETS
	.align		4
.L_216:
        /*0054*/ 	.byte	0x04, 0x28
        /*0056*/ 	.short	(.L_218 - .L_217)


	//   ....[0]....
.L_217:
        /*0058*/ 	.word	0x00003220


	//   ....[1]....
        /*005c*/ 	.word	0x000052c0


	//----- nvinfo : EIATTR_VRC_CTA_INIT_COUNT
	.align		4
.L_218:
        /*0060*/ 	.byte	0x02, 0x4a
	.zero		1
	.zero		1


	//----- nvinfo : EIATTR_EXIT_INSTR_OFFSETS
	.align		4
        /*0064*/ 	.byte	0x04, 0x1c
        /*0066*/ 	.short	(.L_220 - .L_219)


	//   ....[0]....
.L_219:
        /*0068*/ 	.word	0x00005340


	//   ....[1]....
        /*006c*/ 	.word	0x000053c0


	//----- nvinfo : EIATTR_CBANK_PARAM_SIZE
	.align		4
.L_220:
        /*0070*/ 	.byte	0x03, 0x19
        /*0072*/ 	.short	0x0010


	//----- nvinfo : EIATTR_PARAM_CBANK
	.align		4
        /*0074*/ 	.byte	0x04, 0x0a
        /*0076*/ 	.short	(.L_222 - .L_221)
	.align		4
.L_221:
        /*0078*/ 	.word	index@(.nv.constant0._Z5benchILi1EEvPiii)
        /*007c*/ 	.short	0x0380
        /*007e*/ 	.short	0x0010


	//----- nvinfo : EIATTR_SW_WAR
	.align		4
.L_222:
        /*0080*/ 	.byte	0x04, 0x36
        /*0082*/ 	.short	(.L_224 - .L_223)
.L_223:
        /*0084*/ 	.word	0x00000008
.L_224:


//--------------------- .nv.callgraph             --------------------------
	.section	.nv.callgraph,"",@"SHT_CUDA_CALLGRAPH"
	.align	4
	.sectionentsize	8
	.align		4
        /*0000*/ 	.word	0x00000000
	.align		4
        /*0004*/ 	.word	0xffffffff
	.align		4
        /*0008*/ 	.word	0x00000000
	.align		4
        /*000c*/ 	.word	0xfffffffe
	.align		4
        /*0010*/ 	.word	0x00000000
	.align		4
        /*0014*/ 	.word	0xfffffffd
	.align		4
        /*0018*/ 	.word	0x00000000
	.align		4
        /*001c*/ 	.word	0xfffffffc


//--------------------- .nv.constant4             --------------------------
	.section	.nv.constant4,"a",@progbits
	.align	8
	.align		8
.nv.constant4:
        /*0000*/ 	.dword	precalc_xorwow_matrix
	.align		8
        /*0008*/ 	.dword	precalc_xorwow_offset_matrix
	.align		8
        /*0010*/ 	.dword	mrg32k3aM1
	.align		8
        /*0018*/ 	.dword	mrg32k3aM2
	.align		8
        /*0020*/ 	.dword	mrg32k3aM1SubSeq
	.align		8
        /*0028*/ 	.dword	mrg32k3aM2SubSeq
	.align		8
        /*0030*/ 	.dword	mrg32k3aM1Seq
	.align		8
        /*0038*/ 	.dword	mrg32k3aM2Seq


//--------------------- .nv.constant3             --------------------------
	.section	.nv.constant3,"a",@progbits
	.align	8
.nv.constant3:
	.type		__cr_lgamma_table,@object
	.size		__cr_lgamma_table,(.L_8 - __cr_lgamma_table)
__cr_lgamma_table:
        /*0000*/ 	.byte	0x00, 0x00, 0x00, 0x00, 0x00, 0x00, 0x00, 0x00, 0x00, 0x00, 0x00, 0x00, 0x00, 0x00, 0x00, 0x00
        /*0010*/ 	.byte	0xef, 0x39, 0xfa, 0xfe, 0x42, 0x2e, 0xe6, 0x3f, 0x02, 0x20, 0x2a, 0xfa, 0x0b, 0xab, 0xfc, 0x3f
        /*0020*/ 	.byte	0xf9, 0x2c, 0x92, 0x7c, 0xa7, 0x6c, 0x09, 0x40, 0xc9, 0x79, 0x44, 0x3c, 0x64, 0x26, 0x13, 0x40
        /*0030*/ 	.byte	0xca, 0x01, 0xcf, 0x3a, 0x27, 0x51, 0x1a, 0x40, 0x30, 0xcc, 0x2d, 0xf3, 0xe1, 0x0c, 0x21, 0x40
        /*0040*/ 	.byte	0x0d, 0xb7, 0xfc, 0x82, 0x8e, 0x35, 0x25, 0x40
.L_8:


//--------------------- .text._Z5benchILi256EEvPiii --------------------------
	.section	.text._Z5benchILi256EEvPiii,"ax",@progbits
	.align	128
        .global         _Z5benchILi256EEvPiii
        .type           _Z5benchILi256EEvPiii,@function
        .size           _Z5benchILi256EEvPiii,(.L_x_45 - _Z5benchILi256EEvPiii)
        .other          _Z5benchILi256EEvPiii,@"STO_CUDA_ENTRY STV_DEFAULT"
_Z5benchILi256EEvPiii:
.text._Z5benchILi256EEvPiii:
[----:B------:R-:W-:Y:S08]  /*0000*/  LDC R1, c[0x0][0x37c] ;  /* 0x0000df00ff017b82 */ /* 0x000ff00000000800 */
[----:B------:R-:W0:Y:S01]  /*0010*/  S2UR UR5, SR_CgaCtaId ;  /* 0x00000000000579c3 */ /* 0x000e220000008800 */
[----:B------:R-:W1:Y:S01]  /*0020*/  S2R R0, SR_TID.X ;  /* 0x0000000000007919 */ /* 0x000e620000002100 */
[----:B------:R-:W-:Y:S01]  /*0030*/  UMOV UR4, 0x400 ;  /* 0x0000040000047882 */ /* 0x000fe20000000000 */
[----:B------:R-:W2:Y:S01]  /*0040*/  LDCU.64 UR10, c[0x0][0x358] ;  /* 0x00006b00ff0a77ac */ /* 0x000ea20008000a00 */
[----:B0-----:R-:W-:-:S03]  /*0050*/  ULEA UR5, UR5, UR4, 0x18 ;  /* 0x0000000405057291 */ /* 0x001fc6000f8ec0ff */
[----:B--2---:R-:W-:-:S09]  /*0060*/  UMOV UR4, URZ ;  /* 0x000000ff00047c82 */ /* 0x004fd20008000000 */
.L_x_0:
[----:B------:R-:W-:Y:S02]  /*0070*/  ULEA UR6, UR4, UR5, 0x2 ;  /* 0x0000000504067291 */ /* 0x000fe4000f8e10ff */
[----:B------:R-:W-:-:S04]  /*0080*/  UIADD3 UR4, UPT, UPT, UR4, 0x1, URZ ;  /* 0x0000000104047890 */ /* 0x000fc8000fffe0ff */
[----:B------:R-:W-:-:S03]  /*0090*/  UISETP.NE.AND UP0, UPT, UR4, 0x1000, UPT ;  /* 0x000010000400788c */ /* 0x000fc6000bf05270 */
[----:B------:R-:W-:Y:S06]  /*00a0*/  STS [UR6], RZ ;  /* 0x000000ffff007988 */ /* 0x000fec0008000806 */
[----:B------:R-:W-:Y:S05]  /*00b0*/  BRA.U UP0, `(.L_x_0) ;  /* 0xfffffffd00ec7547 */ /* 0x000fea000b83ffff */
[----:B------:R-:W0:Y:S01]  /*00c0*/  LDCU UR5, c[0x0][0x388] ;  /* 0x00007100ff0577ac */ /* 0x000e220008000800 */
[----:B-1----:R-:W-:Y:S02]  /*00d0*/  VIADD R0, R0, 0x86 ;  /* 0x0000008600007836 */ /* 0x002fe40000000000 */
[----:B------:R-:W-:Y:S02]  /*00e0*/  IMAD.MOV.U32 R8, RZ, RZ, -0x23270784 ;  /* 0xdcd8f87cff087424 */ /* 0x000fe400078e00ff */
[----:B------:R-:W-:Y:S01]  /*00f0*/  IMAD.MOV.U32 R7, RZ, RZ, -0x75bd8fc ;  /* 0xf8a42704ff077424 */ /* 0x000fe200078e00ff */
[----:B------:R-:W-:Y:S01]  /*0100*/  LOP3.LUT R0, R0, 0xaad26b49, RZ, 0x3c, !PT ;  /* 0xaad26b4900007812 */ /* 0x000fe200078e3cff */
[----:B------:R-:W-:-:S04]  /*0110*/  IMAD.MOV.U32 R6, RZ, RZ, RZ ;  /* 0x000000ffff067224 */ /* 0x000fc800078e00ff */
[----:B------:R-:W-:-:S04]  /*0120*/  IMAD R0, R0, 0x4182bed5, RZ ;  /* 0x4182bed500007824 */ /* 0x000fc800078e02ff */
[C---:B------:R-:W-:Y:S01]  /*0130*/  VIADD R5, R0.reuse, 0x583f19 ;  /* 0x00583f1900057836 */ /* 0x040fe20000000000 */
[C---:B------:R-:W-:Y:S01]  /*0140*/  LOP3.LUT R4, R0.reuse, 0x159a55e5, RZ, 0x3c, !PT ;  /* 0x159a55e500047812 */ /* 0x040fe200078e3cff */
[C---:B------:R-:W-:Y:S01]  /*0150*/  VIADD R3, R0.reuse, 0x75bcd15 ;  /* 0x075bcd1500037836 */ /* 0x040fe20000000000 */
[----:B0-----:R-:W-:Y:S01]  /*0160*/  USHF.R.S32.HI UR4, URZ, 0x1f, UR5 ;  /* 0x0000001fff047899 */ /* 0x001fe20008011405 */
[----:B------:R-:W-:-:S03]  /*0170*/  VIADD R126, R0, 0xd9f6dc18 ;  /* 0xd9f6dc18007e7836 */ /* 0x000fc60000000000 */
[----:B------:R-:W-:-:S04]  /*0180*/  ULEA.HI UR4, UR4, UR5, URZ, 0x7 ;  /* 0x0000000504047291 */ /* 0x000fc8000f8f38ff */
[----:B------:R-:W-:-:S04]  /*0190*/  USHF.R.S32.HI UR4, URZ, 0x7, UR4 ;  /* 0x00000007ff047899 */ /* 0x000fc80008011404 */
[----:B------:R-:W-:-:S03]  /*01a0*/  UIADD3 UR6, UPT, UPT, -UR4, URZ, URZ ;  /* 0x000000ff04067290 */ /* 0x000fc6000fffe1ff */
[----:B------:R-:W-:Y:S01]  /*01b0*/  UMOV UR4, URZ ;  /* 0x000000ff00047c82 */ /* 0x000fe20008000000 */
[----:B------:R-:W-:Y:S08]  /*01c0*/  BAR.SYNC.DEFER_BLOCKING 0x0 ;  /* 0x0000000000007b1d */ /* 0x000ff00000010000 */
.L_x_3:
[----:B------:R-:W-:Y:S01]  /*01d0*/  SHF.R.U32.HI R0, RZ, 0x2, R3 ;  /* 0x00000002ff007819 */ /* 0x000fe20000011603 */
[----:B------:R-:W-:Y:S01]  /*01e0*/  IMAD.SHL.U32 R2, R5, 0x10, RZ ;  /* 0x0000001005027824 */ /* 0x000fe200078e00ff */
[----:B------:R-:W-:Y:S01]  /*01f0*/  SHF.R.U32.HI R9, RZ, 0x2, R4 ;  /* 0x00000002ff097819 */ /* 0x000fe20000011604 */
[----:B------:R-:W0:Y:S01]  /*0200*/  LDCU UR5, c[0x0][0x388] ;  /* 0x00007100ff0577ac */ /* 0x000e220008000800 */
[----:B------:R-:W-:Y:S02]  /*0210*/  LOP3.LUT R0, R0, R3, RZ, 0x3c, !PT ;  /* 0x0000000300007212 */ /* 0x000fe400078e3cff */
[----:B------:R-:W-:Y:S02]  /*0220*/  LOP3.LUT R9, R9, R4, RZ, 0x3c, !PT ;  /* 0x0000000409097212 */ /* 0x000fe400078e3cff */
[----:B------:R-:W-:Y:S01]  /*0230*/  SHF.R.U32.HI R4, RZ, 0x2, R7 ;  /* 0x00000002ff047819 */ /* 0x000fe20000011607 */
[----:B------:R-:W-:-:S03]  /*0240*/  IMAD.SHL.U32 R3, R0, 0x2, RZ ;  /* 0x0000000200037824 */ /* 0x000fc600078e00ff */
[----:B------:R-:W-:Y:S02]  /*0250*/  LOP3.LUT R4, R4, R7, RZ, 0x3c, !PT ;  /* 0x0000000704047212 */ /* 0x000fe400078e3cff */
[----:B------:R-:W-:Y:S01]  /*0260*/  LOP3.LUT R3, R5, R2, R3, 0x96, !PT ;  /* 0x0000000205037212 */ /* 0x000fe200078e9603 */
[----:B------:R-:W-:-:S03]  /*0270*/  IMAD.SHL.U32 R2, R9, 0x2, RZ ;  /* 0x0000000209027824 */ /* 0x000fc600078e00ff */
[----:B------:R-:W-:Y:S02]  /*0280*/  LOP3.LUT R127, R3, R0, RZ, 0x3c, !PT ;  /* 0x00000000037f7212 */ /* 0x000fe400078e3cff */
[----:B------:R-:W-:Y:S01]  /*0290*/  SHF.R.U32.HI R3, RZ, 0x2, R8 ;  /* 0x00000002ff037819 */ /* 0x000fe20000011608 */
[----:B0-----:R-:W-:Y:S02]  /*02a0*/  UISETP.GE.AND UP1, UPT, UR5, 0x80, UPT ;  /* 0x000000800500788c */ /* 0x001fe4000bf26270 */
[----:B------:R-:W-:Y:S01]  /*02b0*/  IMAD.SHL.U32 R0, R127, 0x10, RZ ;  /* 0x000000107f007824 */ /* 0x000fe200078e00ff */
[----:B------:R-:W-:Y:S02]  /*02c0*/  LOP3.LUT R3, R3, R8, RZ, 0x3c, !PT ;  /* 0x0000000803037212 */ /* 0x000fe400078e3cff */
[----:B------:R-:W-:Y:S02]  /*02d0*/  SHF.R.U32.HI R8, RZ, 0x2, R127 ;  /* 0x00000002ff087819 */ /* 0x000fe4000001167f */
[----:B------:R-:W-:Y:S01]  /*02e0*/  LOP3.LUT R0, R127, R0, R2, 0x96, !PT ;  /* 0x000000007f007212 */ /* 0x000fe200078e9602 */
[----:B------:R-:W-:Y:S01]  /*02f0*/  IMAD.SHL.U32 R2, R4, 0x2, RZ ;  /* 0x0000000204027824 */ /* 0x000fe200078e00ff */
[----:B------:R-:W-:-:S02]  /*0300*/  LOP3.LUT R8, R8, R127, RZ, 0x3c, !PT ;  /* 0x0000007f08087212 */ /* 0x000fc400078e3cff */
[----:B------:R-:W-:-:S05]  /*0310*/  LOP3.LUT R9, R0, R9, RZ, 0x3c, !PT ;  /* 0x0000000900097212 */ /* 0x000fca00078e3cff */
[----:B------:R-:W-:-:S05]  /*0320*/  IMAD.SHL.U32 R0, R9, 0x10, RZ ;  /* 0x0000001009007824 */ /* 0x000fca00078e00ff */
[----:B------:R-:W-:Y:S01]  /*0330*/  LOP3.LUT R129, R9, R0, R2, 0x96, !PT ;  /* 0x0000000009817212 */ /* 0x000fe200078e9602 */
[----:B------:R-:W-:-:S03]  /*0340*/  IMAD.SHL.U32 R2, R3, 0x2, RZ ;  /* 0x0000000203027824 */ /* 0x000fc600078e00ff */
[----:B------:R-:W-:Y:S02]  /*0350*/  LOP3.LUT R129, R129, R4, RZ, 0x3c, !PT ;  /* 0x0000000481817212 */ /* 0x000fe400078e3cff */
[----:B------:R-:W-:-:S03]  /*0360*/  SHF.R.U32.HI R4, RZ, 0x2, R5 ;  /* 0x00000002ff047819 */ /* 0x000fc60000011605 */
[----:B------:R-:W-:Y:S01]  /*0370*/  IMAD.SHL.U32 R0, R129, 0x10, RZ ;  /* 0x0000001081007824 */ /* 0x000fe200078e00ff */
[----:B------:R-:W-:-:S04]  /*0380*/  LOP3.LUT R4, R4, R5, RZ, 0x3c, !PT ;  /* 0x0000000504047212 */ /* 0x000fc800078e3cff */
[----:B------:R-:W-:Y:S01]  /*0390*/  LOP3.LUT R0, R129, R0, R2, 0x96, !PT ;  /* 0x0000000081007212 */ /* 0x000fe200078e9602 */
[----:B------:R-:W-:-:S03]  /*03a0*/  IMAD.SHL.U32 R2, R4, 0x2, RZ ;  /* 0x0000000204027824 */ /* 0x000fc600078e00ff */
        /* <DEDUP_REMOVED lines=87> */
[----:B------:R-:W-:Y:S01]  /*0920*/  IMAD.SHL.U32 R0, R8, 0x2, RZ ;  /* 0x0000000208007824 */ /* 0x000fe200078e00ff */
[----:B------:R-:W-:Y:S02]  /*0930*/  SHF.R.U32.HI R2, RZ, 0x2, R29 ;  /* 0x00000002ff027819 */ /* 0x000fe4000001161d */
[----:B------:R-:W-:Y:S02]  /*0940*/  LOP3.LUT R18, R3, R4, RZ, 0x3c, !PT ;  /* 0x0000000403127212 */ /* 0x000fe400078e3cff */
[----:B------:R-:W-:Y:S02]  /*0950*/  LOP3.LUT R2, R2, R29, RZ, 0x3c, !PT ;  /* 0x0000001d02027212 */ /* 0x000fe400078e3cff */
[----:B------:R-:W-:Y:S01]  /*0960*/  SHF.R.U32.HI R4, RZ, 0x2, R31 ;  /* 0x00000002ff047819 */ /* 0x000fe2000001161f */
[----:B------:R-:W-:Y:S01]  /*0970*/  IMAD.SHL.U32 R3, R18, 0x10, RZ ;  /* 0x0000001012037824 */ /* 0x000fe200078e00ff */
[----:B------:R-:W-:-:S02]  /*0980*/  SHF.R.U32.HI R5, RZ, 0x2, R18 ;  /* 0x00000002ff057819 */ /* 0x000fc40000011612 */
[----:B------:R-:W-:Y:S02]  /*0990*/  LOP3.LUT R4, R4, R31, RZ, 0x3c, !PT ;  /* 0x0000001f04047212 */ /* 0x000fe400078e3cff */
[----:B------:R-:W-:Y:S01]  /*09a0*/  LOP3.LUT R3, R18, R3, R0, 0x96, !PT ;  /* 0x0000000312037212 */ /* 0x000fe200078e9600 */
[----:B------:R-:W-:Y:S01]  /*09b0*/  IMAD.SHL.U32 R0, R2, 0x2, RZ ;  /* 0x0000000202007824 */ /* 0x000fe200078e00ff */
[----:B------:R-:W-:Y:S02]  /*09c0*/  LOP3.LUT R5, R5, R18, RZ, 0x3c, !PT ;  /* 0x0000001205057212 */ /* 0x000fe400078e3cff */
[----:B------:R-:W-:-:S04]  /*09d0*/  LOP3.LUT R20, R3, R8, RZ, 0x3c, !PT ;  /* 0x0000000803147212 */ /* 0x000fc800078e3cff */
[----:B------:R-:W-:Y:S01]  /*09e0*/  SHF.R.U32.HI R7, RZ, 0x2, R20 ;  /* 0x00000002ff077819 */ /* 0x000fe20000011614 */
[----:B------:R-:W-:-:S03]  /*09f0*/  IMAD.SHL.U32 R3, R20, 0x10, RZ ;  /* 0x0000001014037824 */ /* 0x000fc600078e00ff */
[----:B------:R-:W-:Y:S02]  /*0a00*/  LOP3.LUT R7, R7, R20, RZ, 0x3c, !PT ;  /* 0x0000001407077212 */ /* 0x000fe400078e3cff */
        /* <DEDUP_REMOVED lines=12> */
[----:B------:R-:W-:-:S05]  /*0ad0*/  LOP3.LUT R26, R3, R2, RZ, 0x3c, !PT ;  /* 0x00000002031a7212 */ /* 0x000fca00078e3cff */
[----:B------:R-:W-:-:S05]  /*0ae0*/  IMAD.SHL.U32 R3, R26, 0x10, RZ ;  /* 0x000000101a037824 */ /* 0x000fca00078e00ff */
[----:B------:R-:W-:-:S04]  /*0af0*/  LOP3.LUT R0, R26, R3, R0, 0x96, !PT ;  /* 0x000000031a007212 */ /* 0x000fc800078e9600 */
[----:B------:R-:W-:Y:S01]  /*0b00*/  LOP3.LUT R28, R0, R5, RZ, 0x3c, !PT ;  /* 0x00000005001c7212 */ /* 0x000fe200078e3cff */
[----:B------:R-:W-:Y:S01]  /*0b10*/  IMAD.SHL.U32 R0, R7, 0x2, RZ ;  /* 0x0000000207007824 */ /* 0x000fe200078e00ff */
[----:B------:R-:W-:-:S03]  /*0b20*/  SHF.R.U32.HI R5, RZ, 0x2, R22 ;  /* 0x00000002ff057819 */ /* 0x000fc60000011616 */
[----:B------:R-:W-:Y:S01]  /*0b30*/  IMAD.SHL.U32 R3, R28, 0x10, RZ ;  /* 0x000000101c037824 */ /* 0x000fe200078e00ff */
[----:B------:R-:W-:-:S04]  /*0b40*/  LOP3.LUT R5, R5, R22, RZ, 0x3c, !PT ;  /* 0x0000001605057212 */ /* 0x000fc800078e3cff */
        /* <DEDUP_REMOVED lines=66> */
[----:B------:R-:W-:Y:S01]  /*0f70*/  LOP3.LUT R0, R34, R3, R0, 0x96, !PT ;  /* 0x0000000322007212 */ /* 0x000fe200078e9600 */
[----:B------:R-:W-:Y:S01]  /*0f80*/  IMAD.SHL.U32 R2, R7, 0x2, RZ ;  /* 0x0000000207027824 */ /* 0x000fe200078e00ff */
[----:B------:R-:W-:Y:S02]  /*0f90*/  SHF.R.U32.HI R3, RZ, 0x2, R102 ;  /* 0x00000002ff037819 */ /* 0x000fe40000011666 */
[----:B------:R-:W-:Y:S02]  /*0fa0*/  LOP3.LUT R35, R0, R5, RZ, 0x3c, !PT ;  /* 0x0000000500237212 */ /* 0x000fe400078e3cff */
[----:B------:R-:W-:-:S03]  /*0fb0*/  LOP3.LUT R3, R3, R102, RZ, 0x3c, !PT ;  /* 0x0000006603037212 */ /* 0x000fc600078e3cff */
[----:B------:R-:W-:-:S05]  /*0fc0*/  IMAD.SHL.U32 R0, R35, 0x10, RZ ;  /* 0x0000001023007824 */ /* 0x000fca00078e00ff */
[----:B------:R-:W-:-:S04]  /*0fd0*/  LOP3.LUT R0, R35, R0, R2, 0x96, !PT ;  /* 0x0000000023007212 */ /* 0x000fc800078e9602 */
[----:B------:R-:W-:Y:S01]  /*0fe0*/  LOP3.LUT R36, R0, R7, RZ, 0x3c, !PT ;  /* 0x0000000700247212 */ /* 0x000fe200078e3cff */
[----:B------:R-:W-:Y:S01]  /*0ff0*/  IMAD.SHL.U32 R0, R3, 0x2, RZ ;  /* 0x0000000203007824 */ /* 0x000fe200078e00ff */
        /* <DEDUP_REMOVED lines=9> */
[----:B------:R-:W-:Y:S02]  /*1090*/  LOP3.LUT R0, R37, R0, R2, 0x96, !PT ;  /* 0x0000000025007212 */ /* 0x000fe400078e9602 */
[----:B------:R-:W-:Y:S02]  /*10a0*/  SHF.R.U32.HI R2, RZ, 0x2, R35 ;  /* 0x00000002ff027819 */ /* 0x000fe40000011623 */
[----:B------:R-:W-:Y:S01]  /*10b0*/  LOP3.LUT R38, R0, R7, RZ, 0x3c, !PT ;  /* 0x0000000700267212 */ /* 0x000fe200078e3cff */
[----:B------:R-:W-:Y:S01]  /*10c0*/  IMAD.SHL.U32 R0, R3, 0x2, RZ ;  /* 0x0000000203007824 */ /* 0x000fe200078e00ff */
[----:B------:R-:W-:-:S03]  /*10d0*/  LOP3.LUT R2, R2, R35, RZ, 0x3c, !PT ;  /* 0x0000002302027212 */ /* 0x000fc600078e3cff */
[----:B------:R-:W-:-:S05]  /*10e0*/  IMAD.SHL.U32 R5, R38, 0x10, RZ ;  /* 0x0000001026057824 */ /* 0x000fca00078e00ff */
[----:B------:R-:W-:Y:S02]  /*10f0*/  LOP3.LUT R0, R38, R5, R0, 0x96, !PT ;  /* 0x0000000526007212 */ /* 0x000fe400078e9600 */
[----:B------:R-:W-:Y:S02]  /*1100*/  SHF.R.U32.HI R5, RZ, 0x2, R36 ;  /* 0x00000002ff057819 */ /* 0x000fe40000011624 */
[----:B------:R-:W-:Y:S01]  /*1110*/  LOP3.LUT R39, R0, R3, RZ, 0x3c, !PT ;  /* 0x0000000300277212 */ /* 0x000fe200078e3cff */
[----:B------:R-:W-:Y:S01]  /*1120*/  IMAD.SHL.U32 R3, R2, 0x2, RZ ;  /* 0x0000000202037824 */ /* 0x000fe200078e00ff */
[----:B------:R-:W-:-:S03]  /*1130*/  LOP3.LUT R5, R5, R36, RZ, 0x3c, !PT ;  /* 0x0000002405057212 */ /* 0x000fc600078e3cff */
        /* <DEDUP_REMOVED lines=286> */
[----:B------:R-:W-:Y:S02]  /*2320*/  SHF.R.U32.HI R5, RZ, 0x2, R84 ;  /* 0x00000002ff057819 */ /* 0x000fe40000011654 */
[----:B------:R-:W-:Y:S01]  /*2330*/  SHF.R.U32.HI R4, RZ, 0x2, R87 ;  /* 0x00000002ff047819 */ /* 0x000fe20000011657 */
[----:B------:R-:W-:Y:S01]  /*2340*/  IMAD.SHL.U32 R0, R87, 0x10, RZ ;  /* 0x0000001057007824 */ /* 0x000fe200078e00ff */
[----:B------:R-:W-:Y:S02]  /*2350*/  LOP3.LUT R5, R5, R84, RZ, 0x3c, !PT ;  /* 0x0000005405057212 */ /* 0x000fe400078e3cff */
        /* <DEDUP_REMOVED lines=13> */
[----:B------:R-:W-:-:S04]  /*2430*/  LOP3.LUT R3, R89, R0, R3, 0x96, !PT ;  /* 0x0000000059037212 */ /* 0x000fc800078e9603 */
[----:B------:R-:W-:Y:S01]  /*2440*/  LOP3.LUT R165, R3, R2, RZ, 0x3c, !PT ;  /* 0x0000000203a57212 */ /* 0x000fe200078e3cff */
[----:B------:R-:W-:Y:S01]  /*2450*/  IMAD.SHL.U32 R2, R5, 0x2, RZ ;  /* 0x0000000205027824 */ /* 0x000fe200078e00ff */
[----:B------:R-:W-:Y:S02]  /*2460*/  SHF.R.U32.HI R3, RZ, 0x2, R88 ;  /* 0x00000002ff037819 */ /* 0x000fe40000011658 */
[----:B------:R-:W-:Y:S01]  /*2470*/  SHF.R.U32.HI R8, RZ, 0x2, R165 ;  /* 0x00000002ff087819 */ /* 0x000fe200000116a5 */
[----:B------:R-:W-:Y:S01]  /*2480*/  IMAD.SHL.U32 R0, R165, 0x10, RZ ;  /* 0x00000010a5007824 */ /* 0x000fe200078e00ff */
[----:B------:R-:W-:Y:S02]  /*2490*/  LOP3.LUT R3, R3, R88, RZ, 0x3c, !PT ;  /* 0x0000005803037212 */ /* 0x000fe400078e3cff */
[----:B------:R-:W-:Y:S02]  /*24a0*/  LOP3.LUT R8, R8, R165, RZ, 0x3c, !PT ;  /* 0x000000a508087212 */ /* 0x000fe400078e3cff */
        /* <DEDUP_REMOVED lines=122> */
[----:B--2---:R-:W-:Y:S01]  /*2c50*/  LOP3.LUT R143, R111, R0, R2, 0x96, !PT ;  /* 0x000000006f8f7212 */ /* 0x004fe200078e9602 */
        /* <DEDUP_REMOVED lines=81> */
[----:B------:R-:W-:-:S05]  /*3170*/  IMAD.SHL.U32 R0, R7, 0x10, RZ ;  /* 0x0000001007007824 */ /* 0x000fca00078e00ff */
[----:B------:R-:W-:Y:S02]  /*3180*/  LOP3.LUT R5, R7, R0, R5, 0x96, !PT ;  /* 0x0000000007057212 */ /* 0x000fe400078e9605 */
[----:B------:R-:W-:Y:S02]  /*3190*/  LOP3.LUT R0, R8, R123, RZ, 0x3c, !PT ;  /* 0x0000007b08007212 */ /* 0x000fe400078e3cff */
[----:B------:R-:W-:-:S03]  /*31a0*/  LOP3.LUT R8, R5, R2, RZ, 0x3c, !PT ;  /* 0x0000000205087212 */ /* 0x000fc600078e3cff */
[----:B------:R-:W-:Y:S02]  /*31b0*/  IMAD.SHL.U32 R2, R0, 0x2, RZ ;  /* 0x0000000200027824 */ /* 0x000fe400078e00ff */
[----:B------:R-:W-:-:S05]  /*31c0*/  IMAD.SHL.U32 R5, R8, 0x10, RZ ;  /* 0x0000001008057824 */ /* 0x000fca00078e00ff */
[----:B------:R-:W-:Y:S01]  /*31d0*/  LOP3.LUT R5, R8, R5, R2, 0x96, !PT ;  /* 0x0000000508057212 */ /* 0x000fe200078e9602 */
[----:B------:R-:W-:-:S03]  /*31e0*/  VIADD R2, R126, 0x2c3e280 ;  /* 0x02c3e2807e027836 */ /* 0x000fc60000000000 */
[----:B------:R-:W-:Y:S02]  /*31f0*/  LOP3.LUT R5, R5, R0, RZ, 0x3c, !PT ;  /* 0x0000000005057212 */ /* 0x000fe400078e3cff */
[----:B------:R-:W-:Y:S01]  /*3200*/  CS2R.32 R0, SR_CLOCKLO ;  /* 0x0000000000007805 */ /* 0x000fe20000005000 */
[----:B------:R-:W-:Y:S01]  /*3210*/  UIADD3 UR4, UPT, UPT, UR4, 0x1, URZ ;  /* 0x0000000104047890 */ /* 0x000fe2000fffe0ff */
[----:B------:R-:W-:-:S03]  /*3220*/  NOP ;  /* 0x0000000000007918 */ /* 0x000fc60000000000 */
[----:B------:R-:W-:Y:S01]  /*3230*/  UISETP.NE.AND UP0, UPT, UR4, 0x20, UPT ;  /* 0x000000200400788c */ /* 0x000fe2000bf05270 */
[----:B------:R-:W-:Y:S10]  /*3240*/  BRA.U !UP1, `(.L_x_1) ;  /* 0x00000021091c7547 */ /* 0x000ff4000b800000 */
[C---:B------:R-:W-:Y:S01]  /*3250*/  IADD3 R134, PT, PT, R126.reuse, 0x6d9, R11 ;  /* 0x000006d97e867810 */ /* 0x040fe20007ffe00b */
[----:B------:R-:W-:Y:S01]  /*3260*/  UMOV UR5, UR6 ;  /* 0x0000000600057c82 */ /* 0x000fe20008000000 */
[C---:B------:R-:W-:Y:S02]  /*3270*/  IADD3 R10, PT, PT, R126.reuse, 0x577, R19 ;  /* 0x000005777e0a7810 */ /* 0x040fe40007ffe013 */
[C---:B------:R-:W-:Y:S02]  /*3280*/  IADD3 R128, PT, PT, R126.reuse, 0xf8a, R9 ;  /* 0x00000f8a7e807810 */ /* 0x040fe40007ffe009 */
[C---:B------:R-:W-:Y:S02]  /*3290*/  IADD3 R132, PT, PT, R126.reuse, 0x663, R13 ;  /* 0x000006637e847810 */ /* 0x040fe40007ffe00d */
[C---:B------:R-:W-:Y:S02]  /*32a0*/  IADD3 R11, PT, PT, R126.reuse, 0xd3c, R21 ;  /* 0x00000d3c7e0b7810 */ /* 0x040fe40007ffe015 */
[----:B------:R-:W-:-:S02]  /*32b0*/  IADD3 R19, PT, PT, R126, 0xb64, R20 ;  /* 0x00000b647e137810 */ /* 0x000fc40007ffe014 */
[C---:B------:R-:W-:Y:S02]  /*32c0*/  IADD3 R130, PT, PT, R126.reuse, 0x5ed, R15 ;  /* 0x000005ed7e827810 */ /* 0x040fe40007ffe00f */
        /* <DEDUP_REMOVED lines=119> */
[----:B------:R-:W-:Y:S02]  /*3a40*/  IADD3 R126, PT, PT, R126, 0xb31, R4 ;  /* 0x00000b317e7e7810 */ /* 0x000fe40007ffe004 */
[----:B------:R-:W-:Y:S02]  /*3a50*/  LOP3.LUT R127, R127, 0xfff, RZ, 0xc0, !PT ;  /* 0x00000fff7f7f7812 */ /* 0x000fe400078ec0ff */
[----:B------:R-:W-:Y:S02]  /*3a60*/  LOP3.LUT R128, R128, 0xfff, RZ, 0xc0, !PT ;  /* 0x00000fff80807812 */ /* 0x000fe400078ec0ff */
[----:B------:R-:W-:Y:S02]  /*3a70*/  LOP3.LUT R129, R129, 0xfff, RZ, 0xc0, !PT ;  /* 0x00000fff81817812 */ /* 0x000fe400078ec0ff */
[----:B------:R-:W-:Y:S02]  /*3a80*/  LOP3.LUT R135, R135, 0xfff, RZ, 0xc0, !PT ;  /* 0x00000fff87877812 */ /* 0x000fe400078ec0ff */
[----:B------:R-:W-:-:S02]  /*3a90*/  LOP3.LUT R134, R134, 0xfff, RZ, 0xc0, !PT ;  /* 0x00000fff86867812 */ /* 0x000fc400078ec0ff */
[----:B------:R-:W-:Y:S02]  /*3aa0*/  LOP3.LUT R133, R133, 0xfff, RZ, 0xc0, !PT ;  /* 0x00000fff85857812 */ /* 0x000fe400078ec0ff */
        /* <DEDUP_REMOVED lines=120> */
[----:B------:R-:W-:-:S07]  /*4230*/  LOP3.LUT R126, R126, 0xfff, RZ, 0xc0, !PT ;  /* 0x00000fff7e7e7812 */ /* 0x000fce00078ec0ff */
.L_x_2:
[----:B------:R-:W0:Y:S01]  /*4240*/  S2UR UR8, SR_CgaCtaId ;  /* 0x00000000000879c3 */ /* 0x000e220000008800 */
[----:B------:R-:W-:Y:S01]  /*4250*/  UMOV UR7, 0x400 ;  /* 0x0000040000077882 */ /* 0x000fe20000000000 */
[----:B--2---:R-:W-:Y:S01]  /*4260*/  IMAD.IADD R144, R5, 0x1, R2 ;  /* 0x0000000105907824 */ /* 0x004fe200078e0202 */
[----:B------:R-:W-:-:S03]  /*4270*/  UIADD3 UR5, UPT, UPT, UR5, 0x1, URZ ;  /* 0x0000000105057890 */ /* 0x000fc6000fffe0ff */
[----:B------:R-:W-:Y:S01]  /*4280*/  IMAD.SHL.U32 R144, R144, 0x4, RZ ;  /* 0x0000000490907824 */ /* 0x000fe200078e00ff */
[----:B------:R-:W-:-:S04]  /*4290*/  UISETP.NE.AND UP1, UPT, UR5, URZ, UPT ;  /* 0x000000ff0500728c */ /* 0x000fc8000bf25270 */
[----:B------:R-:W-:Y:S01]  /*42a0*/  LOP3.LUT R144, R144, 0x3ffc, RZ, 0xc0, !PT ;  /* 0x00003ffc90907812 */ /* 0x000fe200078ec0ff */
[----:B0-----:R-:W-:-:S06]  /*42b0*/  ULEA UR7, UR8, UR7, 0x18 ;  /* 0x0000000708077291 */ /* 0x001fcc000f8ec0ff */
[----:B------:R-:W-:Y:S02]  /*42c0*/  LEA R136, R127, UR7, 0x2 ;  /* 0x000000077f887c11 */ /* 0x000fe4000f8e10ff */
[----:B------:R-:W-:Y:S02]  /*42d0*/  LEA R137, R128, UR7, 0x2 ;  /* 0x0000000780897c11 */ /* 0x000fe4000f8e10ff */
[----:B------:R-:W-:Y:S01]  /*42e0*/  LEA R138, R129, UR7, 0x2 ;  /* 0x00000007818a7c11 */ /* 0x000fe2000f8e10ff */
[----:B------:R0:W-:Y:S01]  /*42f0*/  ATOMS.POPC.INC.32 RZ, [R136+URZ] ;  /* 0x0000000088ff7f8c */ /* 0x0001e2000d8000ff */
[----:B------:R-:W-:Y:S02]  /*4300*/  LEA R139, R135, UR7, 0x2 ;  /* 0x00000007878b7c11 */ /* 0x000fe4000f8e10ff */
[----:B------:R-:W-:Y:S01]  /*4310*/  LEA R140, R134, UR7, 0x2 ;  /* 0x00000007868c7c11 */ /* 0x000fe2000f8e10ff */
[----:B------:R1:W-:Y:S01]  /*4320*/  ATOMS.POPC.INC.32 RZ, [R137+URZ] ;  /* 0x0000000089ff7f8c */ /* 0x0003e2000d8000ff */
[----:B------:R-:W-:-:S02]  /*4330*/  LEA R141, R133, UR7, 0x2 ;  /* 0x00000007858d7c11 */ /* 0x000fc4000f8e10ff */
[----:B------:R-:W-:Y:S01]  /*4340*/  LEA R142, R132, UR7, 0x2 ;  /* 0x00000007848e7c11 */ /* 0x000fe2000f8e10ff */
[----:B------:R2:W-:Y:S01]  /*4350*/  ATOMS.POPC.INC.32 RZ, [R138+URZ] ;  /* 0x000000008aff7f8c */ /* 0x0005e2000d8000ff */
[----:B------:R-:W-:Y:S02]  /*4360*/  LEA R143, R131, UR7, 0x2 ;  /* 0x00000007838f7c11 */ /* 0x000fe4000f8e10ff */
[----:B0-----:R-:W-:Y:S01]  /*4370*/  LEA R136, R130, UR7, 0x2 ;  /* 0x0000000782887c11 */ /* 0x001fe2000f8e10ff */
[----:B------:R0:W-:Y:S01]  /*4380*/  ATOMS.POPC.INC.32 RZ, [R139+URZ] ;  /* 0x000000008bff7f8c */ /* 0x0001e2000d8000ff */
[----:B-1----:R-:W-:-:S03]  /*4390*/  LEA R137, R9, UR7, 0x2 ;  /* 0x0000000709897c11 */ /* 0x002fc6000f8e10ff */
[----:B------:R1:W-:Y:S01]  /*43a0*/  ATOMS.POPC.INC.32 RZ, [R140+URZ] ;  /* 0x000000008cff7f8c */ /* 0x0003e2000d8000ff */
[----:B--2---:R-:W-:-:S03]  /*43b0*/  LEA R138, R10, UR7, 0x2 ;  /* 0x000000070a8a7c11 */ /* 0x004fc6000f8e10ff */
[----:B------:R2:W-:Y:S01]  /*43c0*/  ATOMS.POPC.INC.32 RZ, [R141+URZ] ;  /* 0x000000008dff7f8c */ /* 0x0005e2000d8000ff */
[----:B0-----:R-:W-:-:S03]  /*43d0*/  LEA R139, R11, UR7, 0x2 ;  /* 0x000000070b8b7c11 */ /* 0x001fc6000f8e10ff */
        /* <DEDUP_REMOVED lines=230> */
[----:B------:R2:W-:Y:S04]  /*5240*/  ATOMS.POPC.INC.32 RZ, [R137+URZ] ;  /* 0x0000000089ff7f8c */ /* 0x0005e8000d8000ff */
[----:B------:R2:W-:Y:S04]  /*5250*/  ATOMS.POPC.INC.32 RZ, [R138+URZ] ;  /* 0x000000008aff7f8c */ /* 0x0005e8000d8000ff */
[----:B------:R2:W-:Y:S04]  /*5260*/  ATOMS.POPC.INC.32 RZ, [R139+URZ] ;  /* 0x000000008bff7f8c */ /* 0x0005e8000d8000ff */
[----:B------:R2:W-:Y:S04]  /*5270*/  ATOMS.POPC.INC.32 RZ, [R140+URZ] ;  /* 0x000000008cff7f8c */ /* 0x0005e8000d8000ff */
[----:B------:R2:W-:Y:S04]  /*5280*/  ATOMS.POPC.INC.32 RZ, [R141+URZ] ;  /* 0x000000008dff7f8c */ /* 0x0005e8000d8000ff */
[----:B------:R2:W-:Y:S04]  /*5290*/  ATOMS.POPC.INC.32 RZ, [R142+URZ] ;  /* 0x000000008eff7f8c */ /* 0x0005e8000d8000ff */
[----:B------:R2:W-:Y:S01]  /*52a0*/  ATOMS.POPC.INC.32 RZ, [R144+UR7] ;  /* 0x0000000090ff7f8c */ /* 0x0005e2000d800007 */
[----:B------:R-:W-:Y:S05]  /*52b0*/  BRA.U UP1, `(.L_x_2) ;  /* 0xffffffed01e07547 */ /* 0x000fea000b83ffff */
.L_x_1:
[----:B------:R-:W-:Y:S01]  /*52c0*/  NOP ;  /* 0x0000000000007918 */ /* 0x000fe20000000000 */
[----:B------:R-:W-:-:S05]  /*52d0*/  CS2R.32 R9, SR_CLOCKLO ;  /* 0x0000000000097805 */ /* 0x000fca0000005000 */
[----:B------:R-:W-:Y:S02]  /*52e0*/  IMAD.IADD R9, R9, 0x1, -R0 ;  /* 0x0000000109097824 */ /* 0x000fe400078e0a00 */
[----:B------:R-:W-:Y:S02]  /*52f0*/  IMAD.MOV.U32 R126, RZ, RZ, R2 ;  /* 0x000000ffff7e7224 */ /* 0x000fe400078e0002 */
[----:B------:R-:W-:Y:S01]  /*5300*/  IMAD.IADD R6, R9, 0x1, R6 ;  /* 0x0000000109067824 */ /* 0x000fe200078e0206 */
[----:B------:R-:W-:Y:S06]  /*5310*/  BRA.U UP0, `(.L_x_3) ;  /* 0xffffffad00ac7547 */ /* 0x000fec000b83ffff */
[----:B------:R-:W0:Y:S02]  /*5320*/  S2R R5, SR_TID.X ;  /* 0x0000000000057919 */ /* 0x000e240000002100 */
[----:B0-----:R-:W-:-:S13]  /*5330*/  LOP3.LUT P0, RZ, R5, 0x1f, RZ, 0xc0, !PT ;  /* 0x0000001f05ff7812 */ /* 0x001fda000780c0ff */
[----:B------:R-:W-:Y:S05]  /*5340*/  @P0 EXIT ;  /* 0x000000000000094d */ /* 0x000fea0003800000 */
[----:B------:R-:W0:Y:S08]  /*5350*/  S2UR UR4, SR_CTAID.X ;  /* 0x00000000000479c3 */ /* 0x000e300000002500 */
[----:B------:R-:W0:Y:S08]  /*5360*/  LDC R0, c[0x0][0x360] ;  /* 0x0000d800ff007b82 */ /* 0x000e300000000800 */
[----:B------:R-:W1:Y:S01]  /*5370*/  LDC.64 R2, c[0x0][0x380] ;  /* 0x0000e000ff027b82 */ /* 0x000e620000000a00 */
[----:B0-----:R-:W-:-:S05]  /*5380*/  IMAD R0, R0, UR4, R5 ;  /* 0x0000000400007c24 */ /* 0x001fca000f8e0205 */
[----:B------:R-:W-:-:S05]  /*5390*/  SHF.R.U32.HI R5, RZ, 0x5, R0 ;  /* 0x00000005ff057819 */ /* 0x000fca0000011600 */
[----:B-1----:R-:W-:-:S05]  /*53a0*/  IMAD.WIDE.U32 R2, R5, 0x4, R2 ;  /* 0x0000000405027825 */ /* 0x002fca00078e0002 */
[----:B------:R-:W-:Y:S01]  /*53b0*/  STG.E desc[UR10][R2.64], R6 ;  /* 0x0000000602007986 */ /* 0x000fe2000c10190a */
[----:B------:R-:W-:Y:S05]  /*53c0*/  EXIT ;  /* 0x000000000000794d */ /* 0x000fea0003800000 */
.L_x_4:
[----:B------:R-:W-:-:S00]  /*53d0*/  BRA `(.L_x_4) ;  /* 0xfffffffc00fc7947 */ /* 0x000fc0000383ffff */
[----:B------:R-:W-:-:S00]  /*53e0*/  NOP ;  /* 0x0000000000007918 */ /* 0x000fc00000000000 */
        /* <DEDUP_REMOVED lines=9> */
.L_x_45:


//--------------------- .text._Z5benchILi128EEvPiii --------------------------
	.section	.text._Z5benchILi128EEvPiii,"ax",@progbits
	.align	128
        .global         _Z5benchILi128EEvPiii
        .type           _Z5benchILi128EEvPiii,@function
        .size           _Z5benchILi128EEvPiii,(.L_x_46 - _Z5benchILi128EEvPiii)
        .other          _Z5benchILi128EEvPiii,@"STO_CUDA_ENTRY STV_DEFAULT"
_Z5benchILi128EEvPiii:
.text._Z5benchILi128EEvPiii:
[----:B------:R-:W-:Y:S08]  /*0000*/  LDC R1, c[0x0][0x37c] ;  /* 0x0000df00ff017b82 */ /* 0x000ff00000000800 */
[----:B------:R-:W0:Y:S01]  /*0010*/  S2UR UR5, SR_CgaCtaId ;  /* 0x00000000000579c3 */ /* 0x000e220000008800 */
[----:B------:R-:W1:Y:S01]  /*0020*/  S2R R0, SR_TID.X ;  /* 0x0000000000007919 */ /* 0x000e620000002100 */
[----:B------:R-:W-:Y:S01]  /*0030*/  UMOV UR4, 0x400 ;  /* 0x0000040000047882 */ /* 0x000fe20000000000 */
[----:B------:R-:W2:Y:S01]  /*0040*/  LDCU.64 UR10, c[0x0][0x358] ;  /* 0x00006b00ff0a77ac */ /* 0x000ea20008000a00 */
[----:B0-----:R-:W-:-:S03]  /*0050*/  ULEA UR5, UR5, UR4, 0x18 ;  /* 0x0000000405057291 */ /* 0x001fc6000f8ec0ff */
[----:B--2---:R-:W-:-:S09]  /*0060*/  UMOV UR4, URZ ;  /* 0x000000ff00047c82 */ /* 0x004fd20008000000 */
.L_x_5:
        /* <DEDUP_REMOVED lines=22> */
.L_x_8:
        /* <DEDUP_REMOVED lines=1031> */
.L_x_7:
        /* <DEDUP_REMOVED lines=264> */
.L_x_6:
        /* <DEDUP_REMOVED lines=17> */
.L_x_9:
        /* <DEDUP_REMOVED lines=11> */
.L_x_46:


//--------------------- .text._Z5benchILi64EEvPiii --------------------------
	.section	.text._Z5benchILi64EEvPiii,"ax",@progbits
	.align	128
        .global         _Z5benchILi64EEvPiii
        .type           _Z5benchILi64EEvPiii,@function
        .size           _Z5benchILi64EEvPiii,(.L_x_47 - _Z5benchILi64EEvPiii)
        .other          _Z5benchILi64EEvPiii,@"STO_CUDA_ENTRY STV_DEFAULT"
_Z5benchILi64EEvPiii:
.text._Z5benchILi64EEvPiii:
[----:B------:R-:W-:Y:S08]  /*0000*/  LDC R1, c[0x0][0x37c] ;  /* 0x0000df00ff017b82 */ /* 0x000ff00000000800 */
[----:B------:R-:W0:Y:S01]  /*0010*/  S2UR UR5, SR_CgaCtaId ;  /* 0x00000000000579c3 */ /* 0x000e220000008800 */
[----:B------:R-:W1:Y:S01]  /*0020*/  S2R R0, SR_TID.X ;  /* 0x0000000000007919 */ /* 0x000e620000002100 */
[----:B------:R-:W-:Y:S01]  /*0030*/  UMOV UR4, 0x400 ;  /* 0x0000040000047882 */ /* 0x000fe20000000000 */
[----:B------:R-:W2:Y:S01]  /*0040*/  LDCU.64 UR10, c[0x0][0x358] ;  /* 0x00006b00ff0a77ac */ /* 0x000ea20008000a00 */
[----:B0-----:R-:W-:-:S03]  /*0050*/  ULEA UR5, UR5, UR4, 0x18 ;  /* 0x0000000405057291 */ /* 0x001fc6000f8ec0ff */
[----:B--2---:R-:W-:-:S09]  /*0060*/  UMOV UR4, URZ ;  /* 0x000000ff00047c82 */ /* 0x004fd20008000000 */
.L_x_10:
        /* <DEDUP_REMOVED lines=22> */
.L_x_13:
        /* <DEDUP_REMOVED lines=1031> */
.L_x_12:
        /* <DEDUP_REMOVED lines=264> */
.L_x_11:
        /* <DEDUP_REMOVED lines=17> */
.L_x_14:
        /* <DEDUP_REMOVED lines=11> */
.L_x_47:


//--------------------- .text._Z5benchILi32EEvPiii --------------------------
	.section	.text._Z5benchILi32EEvPiii,"ax",@progbits
	.align	128
        .global         _Z5benchILi32EEvPiii
        .type           _Z5benchILi32EEvPiii,@function
        .size           _Z5benchILi32EEvPiii,(.L_x_48 - _Z5benchILi32EEvPiii)
        .other          _Z5benchILi32EEvPiii,@"STO_CUDA_ENTRY STV_DEFAULT"
_Z5benchILi32EEvPiii:
.text._Z5benchILi32EEvPiii:
[----:B------:R-:W-:Y:S08]  /*0000*/  LDC R1, c[0x0][0x37c] ;  /* 0x0000df00ff017b82 */ /* 0x000ff00000000800 */
[----:B------:R-:W0:Y:S01]  /*0010*/  S2UR UR5, SR_CgaCtaId ;  /* 0x00000000000579c3 */ /* 0x000e220000008800 */
[----:B------:R-:W1:Y:S01]  /*0020*/  S2R R0, SR_TID.X ;  /* 0x0000000000007919 */ /* 0x000e620000002100 */
[----:B------:R-:W-:Y:S01]  /*0030*/  UMOV UR4, 0x400 ;  /* 0x0000040000047882 */ /* 0x000fe20000000000 */
[----:B------:R-:W2:Y:S01]  /*0040*/  LDCU.64 UR10, c[0x0][0x358] ;  /* 0x00006b00ff0a77ac */ /* 0x000ea20008000a00 */
[----:B0-----:R-:W-:-:S03]  /*0050*/  ULEA UR5, UR5, UR4, 0x18 ;  /* 0x0000000405057291 */ /* 0x001fc6000f8ec0ff */
[----:B--2---:R-:W-:-:S09]  /*0060*/  UMOV UR4, URZ ;  /* 0x000000ff00047c82 */ /* 0x004fd20008000000 */
.L_x_15:
        /* <DEDUP_REMOVED lines=22> */
.L_x_18:
        /* <DEDUP_REMOVED lines=1031> */
.L_x_17:
        /* <DEDUP_REMOVED lines=264> */
.L_x_16:
        /* <DEDUP_REMOVED lines=17> */
.L_x_19:
        /* <DEDUP_REMOVED lines=11> */
.L_x_48:


//--------------------- .text._Z5benchILi16EEvPiii --------------------------
	.section	.text._Z5benchILi16EEvPiii,"ax",@progbits
	.align	128
        .global         _Z5benchILi16EEvPiii
        .type           _Z5benchILi16EEvPiii,@function
        .size           _Z5benchILi16EEvPiii,(.L_x_49 - _Z5benchILi16EEvPiii)
        .other          _Z5benchILi16EEvPiii,@"STO_CUDA_ENTRY STV_DEFAULT"
_Z5benchILi16EEvPiii:
.text._Z5benchILi16EEvPiii:
[----:B------:R-:W-:Y:S08]  /*0000*/  LDC R1, c[0x0][0x37c] ;  /* 0x0000df00ff017b82 */ /* 0x000ff00000000800 */
[----:B------:R-:W0:Y:S01]  /*0010*/  S2UR UR5, SR_CgaCtaId ;  /* 0x00000000000579c3 */ /* 0x000e220000008800 */
[----:B------:R-:W1:Y:S01]  /*0020*/  S2R R0, SR_TID.X ;  /* 0x0000000000007919 */ /* 0x000e620000002100 */
[----:B------:R-:W-:Y:S01]  /*0030*/  UMOV UR4, 0x400 ;  /* 0x0000040000047882 */ /* 0x000fe20000000000 */
[----:B------:R-:W2:Y:S01]  /*0040*/  LDCU.64 UR10, c[0x0][0x358] ;  /* 0x00006b00ff0a77ac */ /* 0x000ea20008000a00 */
[----:B0-----:R-:W-:-:S03]  /*0050*/  ULEA UR5, UR5, UR4, 0x18 ;  /* 0x0000000405057291 */ /* 0x001fc6000f8ec0ff */
[----:B--2---:R-:W-:-:S09]  /*0060*/  UMOV UR4, URZ ;  /* 0x000000ff00047c82 */ /* 0x004fd20008000000 */
.L_x_20:
        /* <DEDUP_REMOVED lines=22> */
.L_x_23:
        /* <DEDUP_REMOVED lines=1031> */
.L_x_22:
        /* <DEDUP_REMOVED lines=264> */
.L_x_21:
        /* <DEDUP_REMOVED lines=17> */
.L_x_24:
        /* <DEDUP_REMOVED lines=11> */
.L_x_49:


//--------------------- .text._Z5benchILi8EEvPiii --------------------------
	.section	.text._Z5benchILi8EEvPiii,"ax",@progbits
	.align	128
        .global         _Z5benchILi8EEvPiii
        .type           _Z5benchILi8EEvPiii,@function
        .size           _Z5benchILi8EEvPiii,(.L_x_50 - _Z5benchILi8EEvPiii)
        .other          _Z5benchILi8EEvPiii,@"STO_CUDA_ENTRY STV_DEFAULT"
_Z5benchILi8EEvPiii:
.text._Z5benchILi8EEvPiii:
[----:B------:R-:W-:Y:S08]  /*0000*/  LDC R1, c[0x0][0x37c] ;  /* 0x0000df00ff017b82 */ /* 0x000ff00000000800 */
[----:B------:R-:W0:Y:S01]  /*0010*/  S2UR UR5, SR_CgaCtaId ;  /* 0x00000000000579c3 */ /* 0x000e220000008800 */
[----:B------:R-:W1:Y:S01]  /*0020*/  S2R R0, SR_TID.X ;  /* 0x0000000000007919 */ /* 0x000e620000002100 */
[----:B------:R-:W-:Y:S01]  /*0030*/  UMOV UR4, 0x400 ;  /* 0x0000040000047882 */ /* 0x000fe20000000000 */
[----:B------:R-:W2:Y:S01]  /*0040*/  LDCU.64 UR10, c[0x0][0x358] ;  /* 0x00006b00ff0a77ac */ /* 0x000ea20008000a00 */
[----:B0-----:R-:W-:-:S03]  /*0050*/  ULEA UR5, UR5, UR4, 0x18 ;  /* 0x0000000405057291 */ /* 0x001fc6000f8ec0ff */
[----:B--2---:R-:W-:-:S09]  /*0060*/  UMOV UR4, URZ ;  /* 0x000000ff00047c82 */ /* 0x004fd20008000000 */
.L_x_25:
        /* <DEDUP_REMOVED lines=22> */
.L_x_28:
        /* <DEDUP_REMOVED lines=1031> */
.L_x_27:
        /* <DEDUP_REMOVED lines=264> */
.L_x_26:
        /* <DEDUP_REMOVED lines=17> */
.L_x_29:
        /* <DEDUP_REMOVED lines=11> */
.L_x_50:


//--------------------- .text._Z5benchILi4EEvPiii --------------------------
	.section	.text._Z5benchILi4EEvPiii,"ax",@progbits
	.align	128
        .global         _Z5benchILi4EEvPiii
        .type           _Z5benchILi4EEvPiii,@function
        .size           _Z5benchILi4EEvPiii,(.L_x_51 - _Z5benchILi4EEvPiii)
        .other          _Z5benchILi4EEvPiii,@"STO_CUDA_ENTRY STV_DEFAULT"
_Z5benchILi4EEvPiii:
.text._Z5benchILi4EEvPiii:
[----:B------:R-:W-:Y:S08]  /*0000*/  LDC R1, c[0x0][0x37c] ;  /* 0x0000df00ff017b82 */ /* 0x000ff00000000800 */
[----:B------:R-:W0:Y:S01]  /*0010*/  S2UR UR5, SR_CgaCtaId ;  /* 0x00000000000579c3 */ /* 0x000e220000008800 */
[----:B------:R-:W1:Y:S01]  /*0020*/  S2R R0, SR_TID.X ;  /* 0x0000000000007919 */ /* 0x000e620000002100 */
[----:B------:R-:W-:Y:S01]  /*0030*/  UMOV UR4, 0x400 ;  /* 0x0000040000047882 */ /* 0x000fe20000000000 */
[----:B------:R-:W2:Y:S01]  /*0040*/  LDCU.64 UR10, c[0x0][0x358] ;  /* 0x00006b00ff0a77ac */ /* 0x000ea20008000a00 */
[----:B0-----:R-:W-:-:S03]  /*0050*/  ULEA UR5, UR5, UR4, 0x18 ;  /* 0x0000000405057291 */ /* 0x001fc6000f8ec0ff */
[----:B--2---:R-:W-:-:S09]  /*0060*/  UMOV UR4, URZ ;  /* 0x000000ff00047c82 */ /* 0x004fd20008000000 */
.L_x_30:
        /* <DEDUP_REMOVED lines=22> */
.L_x_33:
        /* <DEDUP_REMOVED lines=1031> */
.L_x_32:
        /* <DEDUP_REMOVED lines=264> */
.L_x_31:
        /* <DEDUP_REMOVED lines=17> */
.L_x_34:
        /* <DEDUP_REMOVED lines=11> */
.L_x_51:


//--------------------- .text._Z5benchILi2EEvPiii --------------------------
	.section	.text._Z5benchILi2EEvPiii,"ax",@progbits
	.align	128
        .global         _Z5benchILi2EEvPiii
        .type           _Z5benchILi2EEvPiii,@function
        .size           _Z5benchILi2EEvPiii,(.L_x_52 - _Z5benchILi2EEvPiii)
        .other          _Z5benchILi2EEvPiii,@"STO_CUDA_ENTRY STV_DEFAULT"
_Z5benchILi2EEvPiii:
.text._Z5benchILi2EEvPiii:
[----:B------:R-:W-:Y:S08]  /*0000*/  LDC R1, c[0x0][0x37c] ;  /* 0x0000df00ff017b82 */ /* 0x000ff00000000800 */
[----:B------:R-:W0:Y:S01]  /*0010*/  S2UR UR5, SR_CgaCtaId ;  /* 0x00000000000579c3 */ /* 0x000e220000008800 */
[----:B------:R-:W1:Y:S01]  /*0020*/  S2R R0, SR_TID.X ;  /* 0x0000000000007919 */ /* 0x000e620000002100 */
[----:B------:R-:W-:Y:S01]  /*0030*/  UMOV UR4, 0x400 ;  /* 0x0000040000047882 */ /* 0x000fe20000000000 */
[----:B------:R-:W2:Y:S01]  /*0040*/  LDCU.64 UR10, c[0x0][0x358] ;  /* 0x00006b00ff0a77ac */ /* 0x000ea20008000a00 */
[----:B0-----:R-:W-:-:S03]  /*0050*/  ULEA UR5, UR5, UR4, 0x18 ;  /* 0x0000000405057291 */ /* 0x001fc6000f8ec0ff */
[----:B--2---:R-:W-:-:S09]  /*0060*/  UMOV UR4, URZ ;  /* 0x000000ff00047c82 */ /* 0x004fd20008000000 */
.L_x_35:
        /* <DEDUP_REMOVED lines=22> */
.L_x_38:
        /* <DEDUP_REMOVED lines=1031> */
.L_x_37:
        /* <DEDUP_REMOVED lines=264> */
.L_x_36:
        /* <DEDUP_REMOVED lines=17> */
.L_x_39:
        /* <DEDUP_REMOVED lines=11> */
.L_x_52:


//--------------------- .text._Z5benchILi1EEvPiii --------------------------
	.section	.text._Z5benchILi1EEvPiii,"ax",@progbits
	.align	128
        .global         _Z5benchILi1EEvPiii
        .type           _Z5benchILi1EEvPiii,@function
        .size           _Z5benchILi1EEvPiii,(.L_x_53 - _Z5benchILi1EEvPiii)
        .other          _Z5benchILi1EEvPiii,@"STO_CUDA_ENTRY STV_DEFAULT"
_Z5benchILi1EEvPiii:
.text._Z5benchILi1EEvPiii:
[----:B------:R-:W-:Y:S08]  /*0000*/  LDC R1, c[0x0][0x37c] ;  /* 0x0000df00ff017b82 */ /* 0x000ff00000000800 */
[----:B------:R-:W0:Y:S01]  /*0010*/  S2UR UR5, SR_CgaCtaId ;  /* 0x00000000000579c3 */ /* 0x000e220000008800 */
[----:B------:R-:W1:Y:S01]  /*0020*/  S2R R0, SR_TID.X ;  /* 0x0000000000007919 */ /* 0x000e620000002100 */
[----:B------:R-:W-:Y:S01]  /*0030*/  UMOV UR4, 0x400 ;  /* 0x0000040000047882 */ /* 0x000fe20000000000 */
[----:B------:R-:W2:Y:S01]  /*0040*/  LDCU.64 UR10, c[0x0][0x358] ;  /* 0x00006b00ff0a77ac */ /* 0x000ea20008000a00 */
[----:B0-----:R-:W-:-:S03]  /*0050*/  ULEA UR5, UR5, UR4, 0x18 ;  /* 0x0000000405057291 */ /* 0x001fc6000f8ec0ff */
[----:B--2---:R-:W-:-:S09]  /*0060*/  UMOV UR4, URZ ;  /* 0x000000ff00047c82 */ /* 0x004fd20008000000 */
.L_x_40:
        /* <DEDUP_REMOVED lines=22> */
.L_x_43:
        /* <DEDUP_REMOVED lines=1031> */
.L_x_42:
        /* <DEDUP_REMOVED lines=264> */
.L_x_41:
        /* <DEDUP_REMOVED lines=17> */
.L_x_44:
        /* <DEDUP_REMOVED lines=11> */
.L_x_53:


//--------------------- .nv.global.init           --------------------------
	.section	.nv.global.init,"aw",@progbits
	.align	4
.nv.global.init:
	.type		mrg32k3aM1SubSeq,@object
	.size		mrg32k3aM1SubSeq,(mrg32k3aM2SubSeq - mrg32k3aM1SubSeq)
mrg32k3aM1SubSeq:
        /*0000*/ 	.byte	0x0b, 0xcc, 0xee, 0x04, 0x73, 0x29, 0x8b, 0x6f, 0xf6, 0x53, 0x03, 0xf6, 0x23, 0xf6, 0xea, 0xda
        /* <DEDUP_REMOVED lines=125> */
	.type		mrg32k3aM2SubSeq,@object
	.size		mrg32k3aM2SubSeq,(mrg32k3aM1 - mrg32k3aM2SubSeq)
mrg32k3aM2SubSeq:
        /* <DEDUP_REMOVED lines=126> */
	.type		mrg32k3aM1,@object
	.size		mrg32k3aM1,(mrg32k3aM1Seq - mrg32k3aM1)
mrg32k3aM1:
        /* <DEDUP_REMOVED lines=144> */
	.type		mrg32k3aM1Seq,@object
	.size		mrg32k3aM1Seq,(mrg32k3aM2 - mrg32k3aM1Seq)
mrg32k3aM1Seq:
        /* <DEDUP_REMOVED lines=144> */
	.type		mrg32k3aM2,@object
	.size		mrg32k3aM2,(mrg32k3aM2Seq - mrg32k3aM2)
mrg32k3aM2:
        /* <DEDUP_REMOVED lines=144> */
	.type		mrg32k3aM2Seq,@object
	.size		mrg32k3aM2Seq,(precalc_xorwow_matrix - mrg32k3aM2Seq)
mrg32k3aM2Seq:
        /* <DEDUP_REMOVED lines=144> */
	.type		precalc_xorwow_matrix,@object
	.size		precalc_xorwow_matrix,(precalc_xorwow_offset_matrix - precalc_xorwow_matrix)
precalc_xorwow_matrix:
        /* <DEDUP_REMOVED lines=6400> */
	.type		precalc_xorwow_offset_matrix,@object
	.size		precalc_xorwow_offset_matrix,(.L_1 - precalc_xorwow_offset_matrix)
precalc_xorwow_offset_matrix:
        /* <DEDUP_REMOVED lines=6400> */
.L_1:


//--------------------- .nv.shared._Z5benchILi256EEvPiii --------------------------
	.section	.nv.shared._Z5benchILi256EEvPiii,"aw",@nobits
	.sectionflags	@""
	.align	4
.nv.shared._Z5benchILi256EEvPiii:
	.zero		17408


//--------------------- .nv.shared.reserved.0     --------------------------
	.section	.nv.shared.reserved.0,"aw",@nobits
	.weak		__nv_reservedSMEM_offset_0_alias
	.size		__nv_reservedSMEM_offset_0_alias, 0, 64
	.other		__nv_reservedSMEM_offset_0_alias,@"STO_CUDA_RESERVED_SHARED STV_DEFAULT"
__nv_reservedSMEM_offset_0_alias:
	.zero		0
	.zero		64


//--------------------- .nv.shared._Z5benchILi128EEvPiii --------------------------
	.section	.nv.shared._Z5benchILi128EEvPiii,"aw",@nobits
	.sectionflags	@""
	.align	4
.nv.shared._Z5benchILi128EEvPiii:
	.zero		17408


//--------------------- .nv.shared._Z5benchILi64EEvPiii --------------------------
	.section	.nv.shared._Z5benchILi64EEvPiii,"aw",@nobits
	.sectionflags	@""
	.align	4
.nv.shared._Z5benchILi64EEvPiii:
	.zero		17408


//--------------------- .nv.shared._Z5benchILi32EEvPiii --------------------------
	.section	.nv.shared._Z5benchILi32EEvPiii,"aw",@nobits
	.sectionflags	@""
	.align	4
.nv.shared._Z5benchILi32EEvPiii:
	.zero		17408


//--------------------- .nv.shared._Z5benchILi16EEvPiii --------------------------
	.section	.nv.shared._Z5benchILi16EEvPiii,"aw",@nobits
	.sectionflags	@""
	.align	4
.nv.shared._Z5benchILi16EEvPiii:
	.zero		17408


//--------------------- .nv.shared._Z5benchILi8EEvPiii --------------------------
	.section	.nv.shared._Z5benchILi8EEvPiii,"aw",@nobits
	.sectionflags	@""
	.align	4
.nv.shared._Z5benchILi8EEvPiii:
	.zero		17408


//--------------------- .nv.shared._Z5benchILi4EEvPiii --------------------------
	.section	.nv.shared._Z5benchILi4EEvPiii,"aw",@nobits
	.sectionflags	@""
	.align	4
.nv.shared._Z5benchILi4EEvPiii:
	.zero		17408


//--------------------- .nv.shared._Z5benchILi2EEvPiii --------------------------
	.section	.nv.shared._Z5benchILi2EEvPiii,"aw",@nobits
	.sectionflags	@""
	.align	4
.nv.shared._Z5benchILi2EEvPiii:
	.zero		17408


//--------------------- .nv.shared._Z5benchILi1EEvPiii --------------------------
	.section	.nv.shared._Z5benchILi1EEvPiii,"aw",@nobits
	.sectionflags	@""
	.align	4
.nv.shared._Z5benchILi1EEvPiii:
	.zero		17408


//--------------------- .nv.constant0._Z5benchILi256EEvPiii --------------------------
	.section	.nv.constant0._Z5benchILi256EEvPiii,"a",@progbits
	.sectionflags	@""
	.align	4
.nv.constant0._Z5benchILi256EEvPiii:
	.zero		912


//--------------------- .nv.constant0._Z5benchILi128EEvPiii --------------------------
	.section	.nv.constant0._Z5benchILi128EEvPiii,"a",@progbits
	.sectionflags	@""
	.align	4
.nv.constant0._Z5benchILi128EEvPiii:
	.zero		912


//--------------------- .nv.constant0._Z5benchILi64EEvPiii --------------------------
	.section	.nv.constant0._Z5benchILi64EEvPiii,"a",@progbits
	.sectionflags	@""
	.align	4
.nv.constant0._Z5benchILi64EEvPiii:
	.zero		912


//--------------------- .nv.constant0._Z5benchILi32EEvPiii --------------------------
	.section	.nv.constant0._Z5benchILi32EEvPiii,"a",@progbits
	.sectionflags	@""
	.align	4
.nv.constant0._Z5benchILi32EEvPiii:
	.zero		912


//--------------------- .nv.constant0._Z5benchILi16EEvPiii --------------------------
	.section	.nv.constant0._Z5benchILi16EEvPiii,"a",@progbits
	.sectionflags	@""
	.align	4
.nv.constant0._Z5benchILi16EEvPiii:
	.zero		912


//--------------------- .nv.constant0._Z5benchILi8EEvPiii --------------------------
	.section	.nv.constant0._Z5benchILi8EEvPiii,"a",@progbits
	.sectionflags	@""
	.align	4
.nv.constant0._Z5benchILi8EEvPiii:
	.zero		912


//--------------------- .nv.constant0._Z5benchILi4EEvPiii --------------------------
	.section	.nv.constant0._Z5benchILi4EEvPiii,"a",@progbits
	.sectionflags	@""
	.align	4
.nv.constant0._Z5benchILi4EEvPiii:
	.zero		912


//--------------------- .nv.constant0._Z5benchILi2EEvPiii --------------------------
	.section	.nv.constant0._Z5benchILi2EEvPiii,"a",@progbits
	.sectionflags	@""
	.align	4
.nv.constant0._Z5benchILi2EEvPiii:
	.zero		912


//--------------------- .nv.constant0._Z5benchILi1EEvPiii --------------------------
	.section	.nv.constant0._Z5benchILi1EEvPiii,"a",@progbits
	.sectionflags	@""
	.align	4
.nv.constant0._Z5benchILi1EEvPiii:
	.zero		912


//--------------------- SYMBOLS --------------------------

	.type		.nv.reservedSmem.offset0,@object
	.size		.nv.reservedSmem.offset0,0x4
	.type		.nv.reservedSmem.cap,@object
	.size		.nv.reservedSmem.cap,0x4
